// auto-generated by cutlass_sweep.fmha — config: {"arch": "sm_100", "dtype": "fp16", "head_dim": 64, "mask": "none", "schedule": "persistent", "tile_kv": 128, "tile_q": 256}
#include "cutlass/cutlass.h"
#include "cute/tensor.hpp"
#include "cutlass/device_kernel.h"
#include "cutlass/kernel_hardware_info.h"
#include "77_blackwell_fmha/collective/fmha_fusion.hpp"
#include "77_blackwell_fmha/collective/sm100_fmha_load_tma_warpspecialized.hpp"
#include "77_blackwell_fmha/collective/sm100_fmha_fwd_mainloop_tma_warpspecialized.hpp"
#include "77_blackwell_fmha/collective/sm100_fmha_fwd_epilogue_tma_warpspecialized.hpp"
#include "77_blackwell_fmha/kernel/fmha_tile_scheduler.hpp"
#include "77_blackwell_fmha/kernel/sm100_fmha_fwd_kernel_tma_warpspecialized.hpp"

using namespace cute;
using Element    = cutlass::half_t;
using ElementOut = cutlass::half_t;
using TileShape  = Shape<_256, _128, _64>;

using ProblemShape = cute::tuple<int, int, int, cute::tuple<cute::tuple<int, int>, int>>;
using StrideQ   = cute::tuple<int, _1, cute::tuple<cute::tuple<int, int>, int>>;
using StrideK   = cute::tuple<int, _1, cute::tuple<cute::tuple<_0, int>, int>>;
using StrideV   = StrideK;
using StrideO   = StrideQ;
using StrideLSE = cute::tuple<_1, cute::tuple<cute::tuple<int, int>, int>>;

using TileScheduler = std::conditional_t<
    cute::true_type::value,
    cutlass::fmha::kernel::PersistentTileScheduler,
    cutlass::fmha::kernel::IndividualTileScheduler>;

using Mainloop = cutlass::fmha::collective::Sm100FmhaFwdMainloopTmaWarpspecialized<
    Element, float, float, TileShape, StrideQ, StrideK, StrideV,
    cutlass::fmha::collective::NoMask>;

using Kernel = cutlass::fmha::kernel::Sm100FmhaFwdKernelTmaWarpspecialized<
    ProblemShape, Mainloop,
    cutlass::fmha::collective::Sm100FmhaFwdEpilogueTmaWarpspecialized<
        ElementOut, float, typename Mainloop::TileShapePV, StrideO, StrideLSE>,
    TileScheduler>;

auto* _anchor = &cutlass::device_kernel<Kernel>;


// ===== COMPILED SASS (sm_100a) =====

	.target	sm_100a

	.elftype	@"ET_EXEC"


//--------------------- .note.nv.tkinfo           --------------------------
	.section	.note.nv.tkinfo,"",@"SHT_NOTE"
	.sectionflags	@"SHF_NOTE_NV_TKINFO"
	.tkinfo
        /*0018*/ 	.word	0x00000002
        /*0030*/ 	.string	""
        /*0030*/ 	.string	"ptxas"
        /*0030*/ 	.string	"Cuda compilation tools, release 13.0, V13.0.88"
        /*0030*/ 	.string	"Build cuda_13.0.r13.0/compiler.36424714_0"
        /*0030*/ 	.string	"-arch sm_100a -m 64 "



//--------------------- .note.nv.cuinfo           --------------------------
	.section	.note.nv.cuinfo,"",@"SHT_NOTE"
	.sectionflags	@"SHF_NOTE_NV_CUINFO"
        /*0018*/ 	.short	0x0002
        /*001a*/ 	.short	0x0064
        /*001c*/ 	.short	0x0082
	.zero		2


//--------------------- .nv.info                  --------------------------
	.section	.nv.info,"",@"SHT_CUDA_INFO"
	.align	4


	//----- nvinfo : EIATTR_REGCOUNT
	.align		4
        /*0000*/ 	.byte	0x04, 0x2f
        /*0002*/ 	.short	(.L_34 - .L_33)
	.align		4
.L_33:
        /*0004*/ 	.word	index@(_ZN7cutlass13device_kernelINS_4fmha6kernel36Sm100FmhaFwdKernelTmaWarpspecializedIN4cute5tupleIJiiiNS5_IJNS5_IJiiEEEiEEEEEENS1_10collective38Sm100FmhaFwdMainloopTmaWarpspecializedINS_6half_tEffNS5_IJNS4_1CILi256EEENSC_ILi128EEENSC_ILi64EEEEEENS5_IJiNSC_ILi1EEES7_EEENS5_IJiSH_NS5_IJNS5_IJNSC_ILi0EEEiEEEiEEEEEESM_NS9_6NoMaskENS5_IJNSC_ILi2EEESH_SH_EEENSC_ILb0EEEEENS9_38Sm100FmhaFwdEpilogueTmaWarpspecializedISB_fNS5_IJSE_SF_SE_EEESI_NS5_IJSH_S7_EEESQ_EENS2_23PersistentTileSchedulerENS2_41Sm100FmhaCtxKernelWarpspecializedScheduleEEEEEvNT_6ParamsE)
        /*0008*/ 	.word	0x00000080


	//----- nvinfo : EIATTR_FRAME_SIZE
	.align		4
.L_34:
        /*000c*/ 	.byte	0x04, 0x11
        /*000e*/ 	.short	(.L_36 - .L_35)
	.align		4
.L_35:
        /*0010*/ 	.word	index@($__internal_3_$__cuda_sm3x_div_rn_noftz_f32_slowpath)
        /*0014*/ 	.word	0x00000070


	//----- nvinfo : EIATTR_FRAME_SIZE
	.align		4
.L_36:
        /*0018*/ 	.byte	0x04, 0x11
        /*001a*/ 	.short	(.L_38 - .L_37)
	.align		4
.L_37:
        /*001c*/ 	.word	index@($__internal_2_$__cuda_sm10x_tcgen05_guardrail_trap_unallocated_columns_being_dealloced)
        /*0020*/ 	.word	0x00000070


	//----- nvinfo : EIATTR_FRAME_SIZE
	.align		4
.L_38:
        /*0024*/ 	.byte	0x04, 0x11
        /*0026*/ 	.short	(.L_40 - .L_39)
	.align		4
.L_39:
        /*0028*/ 	.word	index@($__internal_1_$__cuda_sm10x_tcgen05_guardrail_trap_phase_invalid_during_alloc)
        /*002c*/ 	.word	0x00000070


	//----- nvinfo : EIATTR_FRAME_SIZE
	.align		4
.L_40:
        /*0030*/ 	.byte	0x04, 0x11
        /*0032*/ 	.short	(.L_42 - .L_41)
	.align		4
.L_41:
        /*0034*/ 	.word	index@($__internal_0_$__cuda_sm10x_tcgen05_guardrail_trap_col_being_dealloced_not_returned_by_alloc)
        /*0038*/ 	.word	0x00000070


	//----- nvinfo : EIATTR_FRAME_SIZE
	.align		4
.L_42:
        /*003c*/ 	.byte	0x04, 0x11
        /*003e*/ 	.short	(.L_44 - .L_43)
	.align		4
.L_43:
        /*0040*/ 	.word	index@(_ZN7cutlass13device_kernelINS_4fmha6kernel36Sm100FmhaFwdKernelTmaWarpspecializedIN4cute5tupleIJiiiNS5_IJNS5_IJiiEEEiEEEEEENS1_10collective38Sm100FmhaFwdMainloopTmaWarpspecializedINS_6half_tEffNS5_IJNS4_1CILi256EEENSC_ILi128EEENSC_ILi64EEEEEENS5_IJiNSC_ILi1EEES7_EEENS5_IJiSH_NS5_IJNS5_IJNSC_ILi0EEEiEEEiEEEEEESM_NS9_6NoMaskENS5_IJNSC_ILi2EEESH_SH_EEENSC_ILb0EEEEENS9_38Sm100FmhaFwdEpilogueTmaWarpspecializedISB_fNS5_IJSE_SF_SE_EEESI_NS5_IJSH_S7_EEESQ_EENS2_23PersistentTileSchedulerENS2_41Sm100FmhaCtxKernelWarpspecializedScheduleEEEEEvNT_6ParamsE)
        /*0044*/ 	.word	0x00000070


	//----- nvinfo : EIATTR_MIN_STACK_SIZE
	.align		4
.L_44:
        /*0048*/ 	.byte	0x04, 0x12
        /*004a*/ 	.short	(.L_46 - .L_45)
	.align		4
.L_45:
        /*004c*/ 	.word	index@(_ZN7cutlass13device_kernelINS_4fmha6kernel36Sm100FmhaFwdKernelTmaWarpspecializedIN4cute5tupleIJiiiNS5_IJNS5_IJiiEEEiEEEEEENS1_10collective38Sm100FmhaFwdMainloopTmaWarpspecializedINS_6half_tEffNS5_IJNS4_1CILi256EEENSC_ILi128EEENSC_ILi64EEEEEENS5_IJiNSC_ILi1EEES7_EEENS5_IJiSH_NS5_IJNS5_IJNSC_ILi0EEEiEEEiEEEEEESM_NS9_6NoMaskENS5_IJNSC_ILi2EEESH_SH_EEENSC_ILb0EEEEENS9_38Sm100FmhaFwdEpilogueTmaWarpspecializedISB_fNS5_IJSE_SF_SE_EEESI_NS5_IJSH_S7_EEESQ_EENS2_23PersistentTileSchedulerENS2_41Sm100FmhaCtxKernelWarpspecializedScheduleEEEEEvNT_6ParamsE)
        /*0050*/ 	.word	0x00000070
.L_46:


//--------------------- .nv.compat                --------------------------
	.section	.nv.compat,"",@"SHT_CUDA_COMPAT_INFO"
	.align	4
        /*0000*/ 	.byte	0x02, 0x09, 0x01, 0x00, 0x02, 0x02, 0x02, 0x00, 0x02, 0x05, 0x05, 0x00, 0x03, 0x07, 0x01, 0x01
        /*0010*/ 	.byte	0x02, 0x03, 0x01, 0x00, 0x02, 0x06, 0x01, 0x00, 0x04, 0x0b, 0x08, 0x00, 0x01, 0x00, 0x00, 0x00
        /*0020*/ 	.byte	0x00, 0x00, 0x00, 0x00


//--------------------- .nv.info._ZN7cutlass13device_kernelINS_4fmha6kernel36Sm100FmhaFwdKernelTmaWarpspecializedIN4cute5tupleIJiiiNS5_IJNS5_IJiiEEEiEEEEEENS1_10collective38Sm100FmhaFwdMainloopTmaWarpspecializedINS_6half_tEffNS5_IJNS4_1CILi256EEENSC_ILi128EEENSC_ILi64EEEEEENS5_IJiNSC_ILi1EEES7_EEENS5_IJiSH_NS5_IJNS5_IJNSC_ILi0EEEiEEEiEEEEEESM_NS9_6NoMaskENS5_IJNSC_ILi2EEESH_SH_EEENSC_ILb0EEEEENS9_38Sm100FmhaFwdEpilogueTmaWarpspecializedISB_fNS5_IJSE_SF_SE_EEESI_NS5_IJSH_S7_EEESQ_EENS2_23PersistentTileSchedulerENS2_41Sm100FmhaCtxKernelWarpspecializedScheduleEEEEEvNT_6ParamsE --------------------------
	.section	.nv.info._ZN7cutlass13device_kernelINS_4fmha6kernel36Sm100FmhaFwdKernelTmaWarpspecializedIN4cute5tupleIJiiiNS5_IJNS5_IJiiEEEiEEEEEENS1_10collective38Sm100FmhaFwdMainloopTmaWarpspecializedINS_6half_tEffNS5_IJNS4_1CILi256EEENSC_ILi128EEENSC_ILi64EEEEEENS5_IJiNSC_ILi1EEES7_EEENS5_IJiSH_NS5_IJNS5_IJNSC_ILi0EEEiEEEiEEEEEESM_NS9_6NoMaskENS5_IJNSC_ILi2EEESH_SH_EEENSC_ILb0EEEEENS9_38Sm100FmhaFwdEpilogueTmaWarpspecializedISB_fNS5_IJSE_SF_SE_EEESI_NS5_IJSH_S7_EEESQ_EENS2_23PersistentTileSchedulerENS2_41Sm100FmhaCtxKernelWarpspecializedScheduleEEEEEvNT_6ParamsE,"",@"SHT_CUDA_INFO"
	.sectionflags	@""
	.align	4


	//----- nvinfo : EIATTR_CUDA_API_VERSION
	.align		4
        /*0000*/ 	.byte	0x04, 0x37
        /*0002*/ 	.short	(.L_48 - .L_47)
.L_47:
        /*0004*/ 	.word	0x00000082


	//----- nvinfo : EIATTR_KPARAM_INFO
	.align		4
.L_48:
        /*0008*/ 	.byte	0x04, 0x17
        /*000a*/ 	.short	(.L_50 - .L_49)
.L_49:
        /*000c*/ 	.word	0x00000000
        /*0010*/ 	.short	0x0000
        /*0012*/ 	.short	0x0000
        /*0014*/ 	.byte	0x00, 0xf0, 0x01, 0x18


	//----- nvinfo : EIATTR_AT_ENTRY_FRAGMENTS
	.align		4
.L_50:
        /*0018*/ 	.byte	0x04, 0x4f
        /*001a*/ 	.short	(.L_52 - .L_51)


	//   ....[0]....
.L_51:
        /*001c*/ 	.word	0x00000006


	//----- nvinfo : EIATTR_RESERVED_SMEM_USED
	.align		4
.L_52:
        /*0020*/ 	.byte	0x01, 0x41
	.zero		2


	//----- nvinfo : EIATTR_SPARSE_MMA_MASK
	.align		4
        /*0024*/ 	.byte	0x03, 0x50
        /*0026*/ 	.short	0x0000


	//----- nvinfo : EIATTR_TCGEN05_1CTA_USED
	.align		4
        /*0028*/ 	.byte	0x01, 0x51
	.zero		2


	//----- nvinfo : EIATTR_MAXREG_COUNT
	.align		4
        /*002c*/ 	.byte	0x03, 0x1b
        /*002e*/ 	.short	0x0080


	//----- nvinfo : EIATTR_NUM_BARRIERS
	.align		4
        /*0030*/ 	.byte	0x02, 0x4c
        /*0032*/ 	.byte	0x01
	.zero		1


	//----- nvinfo : EIATTR_EXTERNS
	.align		4
        /*0034*/ 	.byte	0x04, 0x0f
        /*0036*/ 	.short	(.L_54 - .L_53)


	//   ....[0]....
	.align		4
.L_53:
        /*0038*/ 	.word	index@(vprintf)


	//   ....[1]....
	.align		4
        /*003c*/ 	.word	index@(__assertfail)


	//----- nvinfo : EIATTR_ANNOTATIONS
	.align		4
.L_54:
        /*0040*/ 	.byte	0x04, 0x55
        /*0042*/ 	.short	(.L_56 - .L_55)


	//   ....[0]....
.L_55:
        /*0044*/ 	.word	0x00000001
        /*0048*/ 	.byte	0x60, 0xdf, 0x00, 0x00, 0x01, 0x00, 0x00, 0x00, 0x70, 0xdf, 0x00, 0x00, 0x01, 0x00, 0x00, 0x00
        /* <DEDUP_REMOVED lines=22> */
        /*01b8*/ 	.byte	0xb0, 0x10, 0x01, 0x00, 0x01, 0x00, 0x00, 0x00, 0xc0, 0x10, 0x01, 0x00


	//----- nvinfo : EIATTR_MERCURY_ISA_VERSION
	.align		4
.L_56:
        /*01c4*/ 	.byte	0x03, 0x5f
        /*01c6*/ 	.short	0x0101


	//----- nvinfo : EIATTR_INT_WARP_WIDE_INSTR_OFFSETS
	.align		4
        /*01c8*/ 	.byte	0x04, 0x31
        /*01ca*/ 	.short	(.L_58 - .L_57)


	//   ....[0]....
.L_57:
        /*01cc*/ 	.word	0x00014d60


	//   ....[1]....
        /*01d0*/ 	.word	0x00014da0


	//   ....[2]....
        /*01d4*/ 	.word	0x00014dd0


	//----- nvinfo : EIATTR_COOP_GROUP_MASK_REGIDS
	.align		4
.L_58:
        /*01d8*/ 	.byte	0x04, 0x29
        /*01da*/ 	.short	(.L_60 - .L_59)


	//   ....[0]....
.L_59:
        /*01dc*/ 	.word	0xffffffff


	//   ....[1]....
        /*01e0*/ 	.word	0xffffffff


	//   ....[2]....
        /*01e4*/ 	.word	0xffffffff


	//   ....[3]....
        /*01e8*/ 	.word	0xffffffff


	//   ....[4]....
        /*01ec*/ 	.word	0xffffffff


	//   ....[5]....
        /*01f0*/ 	.word	0xffffffff


	//   ....[6]....
        /*01f4*/ 	.word	0xffffffff


	//   ....[7]....
        /*01f8*/ 	.word	0xffffffff


	//   ....[8]....
        /*01fc*/ 	.word	0xffffffff


	//   ....[9]....
        /*0200*/ 	.word	0xffffffff


	//   ....[10]....
        /*0204*/ 	.word	0xffffffff


	//   ....[11]....
        /*0208*/ 	.word	0xffffffff


	//   ....[12]....
        /*020c*/ 	.word	0xffffffff


	//   ....[13]....
        /*0210*/ 	.word	0xffffffff


	//   ....[14]....
        /*0214*/ 	.word	0xffffffff


	//   ....[15]....
        /*0218*/ 	.word	0xffffffff


	//   ....[16]....
        /*021c*/ 	.word	0xffffffff


	//   ....[17]....
        /*0220*/ 	.word	0xffffffff


	//----- nvinfo : EIATTR_COOP_GROUP_INSTR_OFFSETS
	.align		4
.L_60:
        /*0224*/ 	.byte	0x04, 0x28
        /*0226*/ 	.short	(.L_62 - .L_61)


	//   ....[0]....
.L_61:
        /*0228*/ 	.word	0x00000120


	//   ....[1]....
        /*022c*/ 	.word	0x000008e0


	//   ....[2]....
        /*0230*/ 	.word	0x00000b10


	//   ....[3]....
        /*0234*/ 	.word	0x00000c40


	//   ....[4]....
        /*0238*/ 	.word	0x00000d80


	//   ....[5]....
        /*023c*/ 	.word	0x00001040


	//   ....[6]....
        /*0240*/ 	.word	0x00001230


	//   ....[7]....
        /*0244*/ 	.word	0x00001320


	//   ....[8]....
        /*0248*/ 	.word	0x00001480


	//   ....[9]....
        /*024c*/ 	.word	0x000015e0


	//   ....[10]....
        /*0250*/ 	.word	0x000019c0


	//   ....[11]....
        /*0254*/ 	.word	0x00001bd0


	//   ....[12]....
        /*0258*/ 	.word	0x00001be0


	//   ....[13]....
        /*025c*/ 	.word	0x00008e80


	//   ....[14]....
        /*0260*/ 	.word	0x00009900


	//   ....[15]....
        /*0264*/ 	.word	0x0000d110


	//   ....[16]....
        /*0268*/ 	.word	0x00014c70


	//   ....[17]....
        /*026c*/ 	.word	0x00014ea0


	//----- nvinfo : EIATTR_REG_RECONFIG
	.align		4
.L_62:
        /*0270*/ 	.byte	0x01, 0x54
	.zero		2


	//----- nvinfo : EIATTR_VRC_CTA_INIT_COUNT
	.align		4
        /*0274*/ 	.byte	0x02, 0x4a
        /*0276*/ 	.byte	0x80
	.zero		1


	//----- nvinfo : EIATTR_SYSCALL_OFFSETS
	.align		4
        /*0278*/ 	.byte	0x04, 0x46
        /*027a*/ 	.short	(.L_64 - .L_63)


	//   ....[0]....
.L_63:
        /*027c*/ 	.word	0x00004ac0


	//   ....[1]....
        /*0280*/ 	.word	0x00004b80


	//   ....[2]....
        /*0284*/ 	.word	0x00004bf0


	//   ....[3]....
        /*0288*/ 	.word	0x00004c60


	//   ....[4]....
        /*028c*/ 	.word	0x00004cd0


	//   ....[5]....
        /*0290*/ 	.word	0x00004d70


	//   ....[6]....
        /*0294*/ 	.word	0x00004e50


	//   ....[7]....
        /*0298*/ 	.word	0x00004ef0


	//   ....[8]....
        /*029c*/ 	.word	0x00004f90


	//   ....[9]....
        /*02a0*/ 	.word	0x00005030


	//   ....[10]....
        /*02a4*/ 	.word	0x000050a0


	//   ....[11]....
        /*02a8*/ 	.word	0x00005140


	//   ....[12]....
        /*02ac*/ 	.word	0x000051e0


	//   ....[13]....
        /*02b0*/ 	.word	0x00005250


	//   ....[14]....
        /*02b4*/ 	.word	0x000052f0


	//   ....[15]....
        /*02b8*/ 	.word	0x00005390


	//   ....[16]....
        /*02bc*/ 	.word	0x00005430


	//   ....[17]....
        /*02c0*/ 	.word	0x000054d0


	//   ....[18]....
        /*02c4*/ 	.word	0x00005540


	//   ....[19]....
        /*02c8*/ 	.word	0x000055e0


	//   ....[20]....
        /*02cc*/ 	.word	0x00005680


	//   ....[21]....
        /*02d0*/ 	.word	0x000056f0


	//   ....[22]....
        /*02d4*/ 	.word	0x00005790


	//   ....[23]....
        /*02d8*/ 	.word	0x00005830


	//   ....[24]....
        /*02dc*/ 	.word	0x000058d0


	//   ....[25]....
        /*02e0*/ 	.word	0x00005970


	//   ....[26]....
        /*02e4*/ 	.word	0x000059e0


	//   ....[27]....
        /*02e8*/ 	.word	0x00005a80


	//   ....[28]....
        /*02ec*/ 	.word	0x00005b20


	//   ....[29]....
        /*02f0*/ 	.word	0x00005b90


	//   ....[30]....
        /*02f4*/ 	.word	0x00005c30


	//   ....[31]....
        /*02f8*/ 	.word	0x00005cd0


	//   ....[32]....
        /*02fc*/ 	.word	0x00005d70


	//   ....[33]....
        /*0300*/ 	.word	0x00005e10


	//   ....[34]....
        /*0304*/ 	.word	0x00005eb0


	//   ....[35]....
        /*0308*/ 	.word	0x00005f50


	//   ....[36]....
        /*030c*/ 	.word	0x00005fc0


	//   ....[37]....
        /*0310*/ 	.word	0x00006060


	//   ....[38]....
        /*0314*/ 	.word	0x00006100


	//   ....[39]....
        /*0318*/ 	.word	0x00006170


	//   ....[40]....
        /*031c*/ 	.word	0x00006210


	//   ....[41]....
        /*0320*/ 	.word	0x000062b0


	//   ....[42]....
        /*0324*/ 	.word	0x00006350


	//   ....[43]....
        /*0328*/ 	.word	0x000063f0


	//   ....[44]....
        /*032c*/ 	.word	0x00006460


	//   ....[45]....
        /*0330*/ 	.word	0x00006500


	//   ....[46]....
        /*0334*/ 	.word	0x000065a0


	//   ....[47]....
        /*0338*/ 	.word	0x00006610


	//   ....[48]....
        /*033c*/ 	.word	0x000066a0


	//   ....[49]....
        /*0340*/ 	.word	0x00006740


	//   ....[50]....
        /*0344*/ 	.word	0x000067e0


	//   ....[51]....
        /*0348*/ 	.word	0x00006880


	//   ....[52]....
        /*034c*/ 	.word	0x000068f0


	//   ....[53]....
        /*0350*/ 	.word	0x00006980


	//   ....[54]....
        /*0354*/ 	.word	0x00006a20


	//   ....[55]....
        /*0358*/ 	.word	0x00006a90


	//   ....[56]....
        /*035c*/ 	.word	0x00006b30


	//   ....[57]....
        /*0360*/ 	.word	0x00006bd0


	//   ....[58]....
        /*0364*/ 	.word	0x00006c70


	//   ....[59]....
        /*0368*/ 	.word	0x00006d10


	//   ....[60]....
        /*036c*/ 	.word	0x00009020


	//   ....[61]....
        /*0370*/ 	.word	0x00009250


	//   ....[62]....
        /*0374*/ 	.word	0x00009480


	//   ....[63]....
        /*0378*/ 	.word	0x00009aa0


	//   ....[64]....
        /*037c*/ 	.word	0x00009cd0


	//   ....[65]....
        /*0380*/ 	.word	0x00009f00


	//   ....[66]....
        /*0384*/ 	.word	0x0000a870


	//   ....[67]....
        /*0388*/ 	.word	0x0000abb0


	//   ....[68]....
        /*038c*/ 	.word	0x0000aef0


	//   ....[69]....
        /*0390*/ 	.word	0x0000bd50


	//   ....[70]....
        /*0394*/ 	.word	0x0000c090


	//   ....[71]....
        /*0398*/ 	.word	0x0000c3d0


	//   ....[72]....
        /*039c*/ 	.word	0x0000d350


	//   ....[73]....
        /*03a0*/ 	.word	0x0000d4c0


	//   ....[74]....
        /*03a4*/ 	.word	0x0000d630


	//   ....[75]....
        /*03a8*/ 	.word	0x0000d7a0


	//   ....[76]....
        /*03ac*/ 	.word	0x0000dd30


	//   ....[77]....
        /*03b0*/ 	.word	0x000108e0


	//   ....[78]....
        /*03b4*/ 	.word	0x00010be0


	//   ....[79]....
        /*03b8*/ 	.word	0x00011640


	//----- nvinfo : EIATTR_MBARRIER_INSTR_OFFSETS
	.align		4
.L_64:
        /*03bc*/ 	.byte	0x04, 0x39
        /*03be*/ 	.short	(.L_66 - .L_65)


	//   ....[0]....
.L_65:
        /*03c0*/ 	.word	0x000009c0
        /*03c4*/ 	.word	0x000000ff
        /*03c8*/ 	.word	0x0001c000
        /*03cc*/ 	.short	0x0100
        /*03ce*/ 	.byte	0x05
	.zero		1


	//   ....[1]....
        /*03d0*/ 	.word	0x000009d0
        /*03d4*/ 	.word	0x000000ff
        /*03d8*/ 	.word	0x0001c010
        /*03dc*/ 	.short	0x0100
        /*03de*/ 	.byte	0x05
	.zero		1


	//   ....[2]....
        /*03e0*/ 	.word	0x000009e0
        /*03e4*/ 	.word	0x000000ff
        /*03e8*/ 	.word	0x0001c008
        /*03ec*/ 	.short	0x0100
        /*03ee*/ 	.byte	0x05
	.zero		1


	//   ....[3]....
        /*03f0*/ 	.word	0x000009f0
        /*03f4*/ 	.word	0x000000ff
        /*03f8*/ 	.word	0x0001c018
        /*03fc*/ 	.short	0x0100
        /*03fe*/ 	.byte	0x05
	.zero		1


	//   ....[4]....
        /*0400*/ 	.word	0x00000bd0
        /*0404*/ 	.word	0x000000ff
        /*0408*/ 	.word	0x0001c020
        /*040c*/ 	.short	0x0100
        /*040e*/ 	.byte	0x05
	.zero		1


	//   ....[5]....
        /*0410*/ 	.word	0x00000be0
        /*0414*/ 	.word	0x000000ff
        /*0418*/ 	.word	0x0001c038
        /*041c*/ 	.short	0x0100
        /*041e*/ 	.byte	0x05
	.zero		1


	//   ....[6]....
        /*0420*/ 	.word	0x00000bf0
        /*0424*/ 	.word	0x000000ff
        /*0428*/ 	.word	0x0001c028
        /*042c*/ 	.short	0x0100
        /*042e*/ 	.byte	0x05
	.zero		1


	//   ....[7]....
        /*0430*/ 	.word	0x00000c00
        /*0434*/ 	.word	0x000000ff
        /*0438*/ 	.word	0x0001c040
        /*043c*/ 	.short	0x0100
        /*043e*/ 	.byte	0x05
	.zero		1


	//   ....[8]....
        /*0440*/ 	.word	0x00000c10
        /*0444*/ 	.word	0x000000ff
        /*0448*/ 	.word	0x0001c030
        /*044c*/ 	.short	0x0100
        /*044e*/ 	.byte	0x05
	.zero		1


	//   ....[9]....
        /*0450*/ 	.word	0x00000c20
        /*0454*/ 	.word	0x000000ff
        /*0458*/ 	.word	0x0001c048
        /*045c*/ 	.short	0x0100
        /*045e*/ 	.byte	0x05
	.zero		1


	//   ....[10]....
        /*0460*/ 	.word	0x00000d50
        /*0464*/ 	.word	0x000000ff
        /*0468*/ 	.word	0x0001c050
        /*046c*/ 	.short	0x0100
        /*046e*/ 	.byte	0x06
	.zero		1


	//   ....[11]....
        /*0470*/ 	.word	0x00000d60
        /*0474*/ 	.word	0x000000ff
        /*0478*/ 	.word	0x0001c058
        /*047c*/ 	.short	0x0100
        /*047e*/ 	.byte	0x06
	.zero		1


	//   ....[12]....
        /*0480*/ 	.word	0x00000f10
        /*0484*/ 	.word	0x000000ff
        /*0488*/ 	.word	0x0001c060
        /*048c*/ 	.short	0x0100
        /*048e*/ 	.byte	0x08
	.zero		1


	//   ....[13]....
        /*0490*/ 	.word	0x00000f20
        /*0494*/ 	.word	0x000000ff
        /*0498*/ 	.word	0x0001c068
        /*049c*/ 	.short	0x0100
        /*049e*/ 	.byte	0x08
	.zero		1


	//   ....[14]....
        /*04a0*/ 	.word	0x00001100
        /*04a4*/ 	.word	0x000000ff
        /*04a8*/ 	.word	0x0001c070
        /*04ac*/ 	.short	0x0100
        /*04ae*/ 	.byte	0x08
	.zero		1


	//   ....[15]....
        /*04b0*/ 	.word	0x00001110
        /*04b4*/ 	.word	0x000000ff
        /*04b8*/ 	.word	0x0001c078
        /*04bc*/ 	.short	0x0100
        /*04be*/ 	.byte	0x08
	.zero		1


	//   ....[16]....
        /*04c0*/ 	.word	0x000012f0
        /*04c4*/ 	.word	0x000000ff
        /*04c8*/ 	.word	0x0001c080
        /*04cc*/ 	.short	0x0100
        /*04ce*/ 	.byte	0x09
	.zero		1


	//   ....[17]....
        /*04d0*/ 	.word	0x00001300
        /*04d4*/ 	.word	0x000000ff
        /*04d8*/ 	.word	0x0001c088
        /*04dc*/ 	.short	0x0100
        /*04de*/ 	.byte	0x09
	.zero		1


	//   ....[18]....
        /*04e0*/ 	.word	0x00001430
        /*04e4*/ 	.word	0x000000ff
        /*04e8*/ 	.word	0x0001c090
        /*04ec*/ 	.short	0x0100
        /*04ee*/ 	.byte	0x0a
	.zero		1


	//   ....[19]....
        /*04f0*/ 	.word	0x00001440
        /*04f4*/ 	.word	0x000000ff
        /*04f8*/ 	.word	0x0001c0a0
        /*04fc*/ 	.short	0x0100
        /*04fe*/ 	.byte	0x0a
	.zero		1


	//   ....[20]....
        /*0500*/ 	.word	0x00001450
        /*0504*/ 	.word	0x000000ff
        /*0508*/ 	.word	0x0001c098
        /*050c*/ 	.short	0x0100
        /*050e*/ 	.byte	0x0a
	.zero		1


	//   ....[21]....
        /*0510*/ 	.word	0x00001460
        /*0514*/ 	.word	0x000000ff
        /*0518*/ 	.word	0x0001c0a8
        /*051c*/ 	.short	0x0100
        /*051e*/ 	.byte	0x0a
	.zero		1


	//   ....[22]....
        /*0520*/ 	.word	0x00001590
        /*0524*/ 	.word	0x000000ff
        /*0528*/ 	.word	0x0001c0b0
        /*052c*/ 	.short	0x0100
        /*052e*/ 	.byte	0x0a
	.zero		1


	//   ....[23]....
        /*0530*/ 	.word	0x000015a0
        /*0534*/ 	.word	0x000000ff
        /*0538*/ 	.word	0x0001c0c0
        /*053c*/ 	.short	0x0100
        /*053e*/ 	.byte	0x0a
	.zero		1


	//   ....[24]....
        /*0540*/ 	.word	0x000015b0
        /*0544*/ 	.word	0x000000ff
        /*0548*/ 	.word	0x0001c0b8
        /*054c*/ 	.short	0x0100
        /*054e*/ 	.byte	0x0a
	.zero		1


	//   ....[25]....
        /*0550*/ 	.word	0x000015c0
        /*0554*/ 	.word	0x000000ff
        /*0558*/ 	.word	0x0001c0c8
        /*055c*/ 	.short	0x0100
        /*055e*/ 	.byte	0x0a
	.zero		1


	//   ....[26]....
        /*0560*/ 	.word	0x000016c0
        /*0564*/ 	.word	0x000000ff
        /*0568*/ 	.word	0x0001c0d0
        /*056c*/ 	.short	0x0100
        /*056e*/ 	.byte	0x09
	.zero		1


	//   ....[27]....
        /*0570*/ 	.word	0x000016d0
        /*0574*/ 	.word	0x000000ff
        /*0578*/ 	.word	0x0001c0d8
        /*057c*/ 	.short	0x0100
        /*057e*/ 	.byte	0x09
	.zero		1


	//   ....[28]....
        /*0580*/ 	.word	0x00001cb0
        /*0584*/ 	.word	0x000000ff
        /*0588*/ 	.word	0x0001c000
        /*058c*/ 	.short	0x010a
        /*058e*/ 	.byte	0x14
	.zero		1


	//   ....[29]....
        /*0590*/ 	.word	0x00001d30
        /*0594*/ 	.word	0x000000ff
        /*0598*/ 	.word	0x0001c020
        /*059c*/ 	.short	0x010a
        /*059e*/ 	.byte	0x06
	.zero		1


	//   ....[30]....
        /*05a0*/ 	.word	0x00001e10
        /*05a4*/ 	.word	0x000000ff
        /*05a8*/ 	.word	0x0001c058
        /*05ac*/ 	.short	0x010a
        /*05ae*/ 	.byte	0x14
	.zero		1


	//   ....[31]....
        /*05b0*/ 	.word	0x000020f0
        /*05b4*/ 	.word	0x000000ff
        /*05b8*/ 	.word	0x0001c008
        /*05bc*/ 	.short	0x010a
        /*05be*/ 	.byte	0x14
	.zero		1


	//   ....[32]....
        /*05c0*/ 	.word	0x00002180
        /*05c4*/ 	.word	0x000000ff
        /*05c8*/ 	.word	0x0001c068
        /*05cc*/ 	.short	0x010a
        /*05ce*/ 	.byte	0x14
	.zero		1


	//   ....[33]....
        /*05d0*/ 	.word	0x00002450
        /*05d4*/ 	.word	0x000000ff
        /*05d8*/ 	.word	0x0001c020
        /*05dc*/ 	.short	0x010a
        /*05de*/ 	.byte	0x04
	.zero		1


	//   ....[34]....
        /*05e0*/ 	.word	0x00002500
        /*05e4*/ 	.word	0x000000ff
        /*05e8*/ 	.word	0x0001c0a0
        /*05ec*/ 	.short	0x010a
        /*05ee*/ 	.byte	0x14
	.zero		1


	//   ....[35]....
        /*05f0*/ 	.word	0x00002580
        /*05f4*/ 	.word	0x000000ff
        /*05f8*/ 	.word	0x0001c058
        /*05fc*/ 	.short	0x010a
        /*05fe*/ 	.byte	0x14
	.zero		1


	//   ....[36]....
        /*0600*/ 	.word	0x00002bc0
        /*0604*/ 	.word	0x000000ff
        /*0608*/ 	.word	0x0001c020
        /*060c*/ 	.short	0x010a
        /*060e*/ 	.byte	0x07
	.zero		1


	//   ....[37]....
        /*0610*/ 	.word	0x00002fa0
        /*0614*/ 	.word	0x000000ff
        /*0618*/ 	.word	0x0001c0a8
        /*061c*/ 	.short	0x010a
        /*061e*/ 	.byte	0x14
	.zero		1


	//   ....[38]....
        /*0620*/ 	.word	0x00003020
        /*0624*/ 	.word	0x000000ff
        /*0628*/ 	.word	0x0001c068
        /*062c*/ 	.short	0x010a
        /*062e*/ 	.byte	0x14
	.zero		1


	//   ....[39]....
        /*0630*/ 	.word	0x00003850
        /*0634*/ 	.word	0x000000ff
        /*0638*/ 	.word	0x0001c020
        /*063c*/ 	.short	0x010a
        /*063e*/ 	.byte	0x04
	.zero		1


	//   ....[40]....
        /*0640*/ 	.word	0x00003900
        /*0644*/ 	.word	0x000000ff
        /*0648*/ 	.word	0x0001c0a0
        /*064c*/ 	.short	0x010a
        /*064e*/ 	.byte	0x14
	.zero		1


	//   ....[41]....
        /*0650*/ 	.word	0x000039b0
        /*0654*/ 	.word	0x000000ff
        /*0658*/ 	.word	0x0001c058
        /*065c*/ 	.short	0x010a
        /*065e*/ 	.byte	0x14
	.zero		1


	//   ....[42]....
        /*0660*/ 	.word	0x00003f50
        /*0664*/ 	.word	0x000000ff
        /*0668*/ 	.word	0x0001c0a8
        /*066c*/ 	.short	0x010a
        /*066e*/ 	.byte	0x14
	.zero		1


	//   ....[43]....
        /*0670*/ 	.word	0x00003fd0
        /*0674*/ 	.word	0x000000ff
        /*0678*/ 	.word	0x0001c068
        /*067c*/ 	.short	0x010a
        /*067e*/ 	.byte	0x14
	.zero		1


	//   ....[44]....
        /*0680*/ 	.word	0x000049c0
        /*0684*/ 	.word	0x0000004c
        /*0688*/ 	.word	0x0001c0c0
        /*068c*/ 	.short	0x010a
        /*068e*/ 	.byte	0xff
	.zero		1


	//   ....[45]....
        /*0690*/ 	.word	0x00007b30
        /*0694*/ 	.word	0x0000004c
        /*0698*/ 	.word	0x0001c0b0
        /*069c*/ 	.short	0x0101
        /*069e*/ 	.byte	0xff
	.zero		1


	//   ....[46]....
        /*06a0*/ 	.word	0x000085e0
        /*06a4*/ 	.word	0x0000004c
        /*06a8*/ 	.word	0x0001c0c8
        /*06ac*/ 	.short	0x010a
        /*06ae*/ 	.byte	0xff
	.zero		1


	//   ....[47]....
        /*06b0*/ 	.word	0x000089e0
        /*06b4*/ 	.word	0x0000004c
        /*06b8*/ 	.word	0x0001c0b8
        /*06bc*/ 	.short	0x0101
        /*06be*/ 	.byte	0xff
	.zero		1


	//   ....[48]....
        /*06c0*/ 	.word	0x00008a90
        /*06c4*/ 	.word	0x0000003c
        /*06c8*/ 	.word	0x0001c070
        /*06cc*/ 	.short	0x010a
        /*06ce*/ 	.byte	0xff
	.zero		1


	//   ....[49]....
        /*06d0*/ 	.word	0x00008b20
        /*06d4*/ 	.word	0x00000000
        /*06d8*/ 	.word	0x00000000
        /*06dc*/ 	.short	0x0101
        /*06de*/ 	.byte	0xff
	.zero		1


	//   ....[50]....
        /*06e0*/ 	.word	0x00008b80
        /*06e4*/ 	.word	0x0000003c
        /*06e8*/ 	.word	0x0001c080
        /*06ec*/ 	.short	0x010a
        /*06ee*/ 	.byte	0xff
	.zero		1


	//   ....[51]....
        /*06f0*/ 	.word	0x00008ce0
        /*06f4*/ 	.word	0x0000003c
        /*06f8*/ 	.word	0x0001c070
        /*06fc*/ 	.short	0x010a
        /*06fe*/ 	.byte	0xff
	.zero		1


	//   ....[52]....
        /*0700*/ 	.word	0x00008e60
        /*0704*/ 	.word	0x0000003c
        /*0708*/ 	.word	0x0001c090
        /*070c*/ 	.short	0x010a
        /*070e*/ 	.byte	0xff
	.zero		1


	//   ....[53]....
        /*0710*/ 	.word	0x000096a0
        /*0714*/ 	.word	0x00000000
        /*0718*/ 	.word	0x00000000
        /*071c*/ 	.short	0x0101
        /*071e*/ 	.byte	0xff
	.zero		1


	//   ....[54]....
        /*0720*/ 	.word	0x00009720
        /*0724*/ 	.word	0x00000000
        /*0728*/ 	.word	0x00000000
        /*072c*/ 	.short	0x0101
        /*072e*/ 	.byte	0xff
	.zero		1


	//   ....[55]....
        /*0730*/ 	.word	0x00009780
        /*0734*/ 	.word	0x0000003c
        /*0738*/ 	.word	0x0001c080
        /*073c*/ 	.short	0x010a
        /*073e*/ 	.byte	0xff
	.zero		1


	//   ....[56]....
        /*0740*/ 	.word	0x000098e0
        /*0744*/ 	.word	0x0000003c
        /*0748*/ 	.word	0x0001c098
        /*074c*/ 	.short	0x010a
        /*074e*/ 	.byte	0xff
	.zero		1


	//   ....[57]....
        /*0750*/ 	.word	0x0000a100
        /*0754*/ 	.word	0x00000000
        /*0758*/ 	.word	0x00000000
        /*075c*/ 	.short	0x0101
        /*075e*/ 	.byte	0xff
	.zero		1


	//   ....[58]....
        /*0760*/ 	.word	0x0000a190
        /*0764*/ 	.word	0x00000002
        /*0768*/ 	.word	0x00000000
        /*076c*/ 	.short	0x0101
        /*076e*/ 	.byte	0xff
	.zero		1


	//   ....[59]....
        /*0770*/ 	.word	0x0000a220
        /*0774*/ 	.word	0x00000003
        /*0778*/ 	.word	0x00000000
        /*077c*/ 	.short	0x0101
        /*077e*/ 	.byte	0xff
	.zero		1


	//   ....[60]....
        /*0780*/ 	.word	0x0000a270
        /*0784*/ 	.word	0x0000003c
        /*0788*/ 	.word	0x0001c070
        /*078c*/ 	.short	0x010a
        /*078e*/ 	.byte	0xff
	.zero		1


	//   ....[61]....
        /*0790*/ 	.word	0x0000a300
        /*0794*/ 	.word	0x00000000
        /*0798*/ 	.word	0x00000000
        /*079c*/ 	.short	0x0101
        /*079e*/ 	.byte	0xff
	.zero		1


	//   ....[62]....
        /*07a0*/ 	.word	0x0000a360
        /*07a4*/ 	.word	0x0000003c
        /*07a8*/ 	.word	0x0001c090
        /*07ac*/ 	.short	0x010a
        /*07ae*/ 	.byte	0xff
	.zero		1


	//   ....[63]....
        /*07b0*/ 	.word	0x0000a3e0
        /*07b4*/ 	.word	0x0000003c
        /*07b8*/ 	.word	0x0001c0c0
        /*07bc*/ 	.short	0x010a
        /*07be*/ 	.byte	0xff
	.zero		1


	//   ....[64]....
        /*07c0*/ 	.word	0x0000b710
        /*07c4*/ 	.word	0x00000000
        /*07c8*/ 	.word	0x00000000
        /*07cc*/ 	.short	0x0101
        /*07ce*/ 	.byte	0xff
	.zero		1


	//   ....[65]....
        /*07d0*/ 	.word	0x0000b740
        /*07d4*/ 	.word	0x0000003c
        /*07d8*/ 	.word	0x0001c0b0
        /*07dc*/ 	.short	0x0101
        /*07de*/ 	.byte	0xff
	.zero		1


	//   ....[66]....
        /*07e0*/ 	.word	0x0000b7c0
        /*07e4*/ 	.word	0x0000003c
        /*07e8*/ 	.word	0x0001c080
        /*07ec*/ 	.short	0x010a
        /*07ee*/ 	.byte	0xff
	.zero		1


	//   ....[67]....
        /*07f0*/ 	.word	0x0000b850
        /*07f4*/ 	.word	0x00000000
        /*07f8*/ 	.word	0x00000000
        /*07fc*/ 	.short	0x0101
        /*07fe*/ 	.byte	0xff
	.zero		1


	//   ....[68]....
        /*0800*/ 	.word	0x0000b8a0
        /*0804*/ 	.word	0x0000003c
        /*0808*/ 	.word	0x0001c098
        /*080c*/ 	.short	0x010a
        /*080e*/ 	.byte	0xff
	.zero		1


	//   ....[69]....
        /*0810*/ 	.word	0x0000b920
        /*0814*/ 	.word	0x0000003c
        /*0818*/ 	.word	0x0001c0c8
        /*081c*/ 	.short	0x010a
        /*081e*/ 	.byte	0xff
	.zero		1


	//   ....[70]....
        /*0820*/ 	.word	0x0000cc00
        /*0824*/ 	.word	0x0000003e
        /*0828*/ 	.word	0x00000000
        /*082c*/ 	.short	0x0101
        /*082e*/ 	.byte	0xff
	.zero		1


	//   ....[71]....
        /*0830*/ 	.word	0x0000cc30
        /*0834*/ 	.word	0x0000003c
        /*0838*/ 	.word	0x0001c0b8
        /*083c*/ 	.short	0x0101
        /*083e*/ 	.byte	0xff
	.zero		1


	//   ....[72]....
        /*0840*/ 	.word	0x0000cfd0
        /*0844*/ 	.word	0x000000ff
        /*0848*/ 	.word	0x00000000
        /*084c*/ 	.short	0x010a
        /*084e*/ 	.byte	0x07
	.zero		1


	//   ....[73]....
        /*0850*/ 	.word	0x0000d230
        /*0854*/ 	.word	0x000000ff
        /*0858*/ 	.word	0x00000000
        /*085c*/ 	.short	0x010a
        /*085e*/ 	.byte	0x05
	.zero		1


	//   ....[74]....
        /*0860*/ 	.word	0x0000de60
        /*0864*/ 	.word	0x000000ff
        /*0868*/ 	.word	0x00000000
        /*086c*/ 	.short	0x0101
        /*086e*/ 	.byte	0x04
	.zero		1


	//   ....[75]....
        /*0870*/ 	.word	0x0000ded0
        /*0874*/ 	.word	0x000000ff
        /*0878*/ 	.word	0x00000000
        /*087c*/ 	.short	0x010a
        /*087e*/ 	.byte	0x2a
	.zero		1


	//   ....[76]....
        /*0880*/ 	.word	0x0000e140
        /*0884*/ 	.word	0x000000ff
        /*0888*/ 	.word	0x00000000
        /*088c*/ 	.short	0x0101
        /*088e*/ 	.byte	0x29
	.zero		1


	//   ....[77]....
        /*0890*/ 	.word	0x00010ce0
        /*0894*/ 	.word	0x000000ff
        /*0898*/ 	.word	0x00000000
        /*089c*/ 	.short	0x0101
        /*089e*/ 	.byte	0x05
	.zero		1


	//   ....[78]....
        /*08a0*/ 	.word	0x00010e80
        /*08a4*/ 	.word	0x000000ff
        /*08a8*/ 	.word	0x00000000
        /*08ac*/ 	.short	0x010a
        /*08ae*/ 	.byte	0x06
	.zero		1


	//   ....[79]....
        /*08b0*/ 	.word	0x00011520
        /*08b4*/ 	.word	0x000000ff
        /*08b8*/ 	.word	0x00000000
        /*08bc*/ 	.short	0x010a
        /*08be*/ 	.byte	0x06
	.zero		1


	//   ....[80]....
        /*08c0*/ 	.word	0x00011780
        /*08c4*/ 	.word	0x000000ff
        /*08c8*/ 	.word	0x00000000
        /*08cc*/ 	.short	0x0101
        /*08ce*/ 	.byte	0x04
	.zero		1


	//   ....[81]....
        /*08d0*/ 	.word	0x00011810
        /*08d4*/ 	.word	0x000000ff
        /*08d8*/ 	.word	0x00000000
        /*08dc*/ 	.short	0x010a
        /*08de*/ 	.byte	0x04
	.zero		1


	//   ....[82]....
        /*08e0*/ 	.word	0x000118c0
        /*08e4*/ 	.word	0x000000ff
        /*08e8*/ 	.word	0x00000000
        /*08ec*/ 	.short	0x0101
        /*08ee*/ 	.byte	0x04
	.zero		1


	//   ....[83]....
        /*08f0*/ 	.word	0x00011f20
        /*08f4*/ 	.word	0x000000ff
        /*08f8*/ 	.word	0x0001c010
        /*08fc*/ 	.short	0x010a
        /*08fe*/ 	.byte	0x08
	.zero		1


	//   ....[84]....
        /*0900*/ 	.word	0x000120d0
        /*0904*/ 	.word	0x000000ff
        /*0908*/ 	.word	0x0001c038
        /*090c*/ 	.short	0x010a
        /*090e*/ 	.byte	0x11
	.zero		1


	//   ....[85]....
        /*0910*/ 	.word	0x000122d0
        /*0914*/ 	.word	0x000000ff
        /*0918*/ 	.word	0x0001c018
        /*091c*/ 	.short	0x010a
        /*091e*/ 	.byte	0x08
	.zero		1


	//   ....[86]....
        /*0920*/ 	.word	0x000124c0
        /*0924*/ 	.word	0x000000ff
        /*0928*/ 	.word	0x0001c038
        /*092c*/ 	.short	0x010a
        /*092e*/ 	.byte	0x11
	.zero		1


	//   ....[87]....
        /*0930*/ 	.word	0x00012800
        /*0934*/ 	.word	0x000000ff
        /*0938*/ 	.word	0x0001c038
        /*093c*/ 	.short	0x010a
        /*093e*/ 	.byte	0x11
	.zero		1


	//   ....[88]....
        /*0940*/ 	.word	0x00012a30
        /*0944*/ 	.word	0x000000ff
        /*0948*/ 	.word	0x0001c038
        /*094c*/ 	.short	0x010a
        /*094e*/ 	.byte	0x11
	.zero		1


	//   ....[89]....
        /*0950*/ 	.word	0x00012c30
        /*0954*/ 	.word	0x000000ff
        /*0958*/ 	.word	0x0001c038
        /*095c*/ 	.short	0x010a
        /*095e*/ 	.byte	0x11
	.zero		1


	//   ....[90]....
        /*0960*/ 	.word	0x00012e30
        /*0964*/ 	.word	0x000000ff
        /*0968*/ 	.word	0x0001c038
        /*096c*/ 	.short	0x010a
        /*096e*/ 	.byte	0x11
	.zero		1


	//   ....[91]....
        /*0970*/ 	.word	0x00013030
        /*0974*/ 	.word	0x000000ff
        /*0978*/ 	.word	0x0001c038
        /*097c*/ 	.short	0x010a
        /*097e*/ 	.byte	0x11
	.zero		1


	//   ....[92]....
        /*0980*/ 	.word	0x00013230
        /*0984*/ 	.word	0x000000ff
        /*0988*/ 	.word	0x0001c038
        /*098c*/ 	.short	0x010a
        /*098e*/ 	.byte	0x11
	.zero		1


	//   ....[93]....
        /*0990*/ 	.word	0x00013440
        /*0994*/ 	.word	0x000000ff
        /*0998*/ 	.word	0x0001c038
        /*099c*/ 	.short	0x010a
        /*099e*/ 	.byte	0x11
	.zero		1


	//   ....[94]....
        /*09a0*/ 	.word	0x00013640
        /*09a4*/ 	.word	0x000000ff
        /*09a8*/ 	.word	0x0001c038
        /*09ac*/ 	.short	0x010a
        /*09ae*/ 	.byte	0x11
	.zero		1


	//   ....[95]....
        /*09b0*/ 	.word	0x00013890
        /*09b4*/ 	.word	0x000000ff
        /*09b8*/ 	.word	0x0001c038
        /*09bc*/ 	.short	0x010a
        /*09be*/ 	.byte	0x11
	.zero		1


	//   ....[96]....
        /*09c0*/ 	.word	0x00013a90
        /*09c4*/ 	.word	0x000000ff
        /*09c8*/ 	.word	0x0001c038
        /*09cc*/ 	.short	0x010a
        /*09ce*/ 	.byte	0x11
	.zero		1


	//   ....[97]....
        /*09d0*/ 	.word	0x00013cb0
        /*09d4*/ 	.word	0x000000ff
        /*09d8*/ 	.word	0x0001c038
        /*09dc*/ 	.short	0x010a
        /*09de*/ 	.byte	0x11
	.zero		1


	//   ....[98]....
        /*09e0*/ 	.word	0x00013eb0
        /*09e4*/ 	.word	0x000000ff
        /*09e8*/ 	.word	0x0001c038
        /*09ec*/ 	.short	0x010a
        /*09ee*/ 	.byte	0x11
	.zero		1


	//   ....[99]....
        /*09f0*/ 	.word	0x000140e0
        /*09f4*/ 	.word	0x000000ff
        /*09f8*/ 	.word	0x0001c038
        /*09fc*/ 	.short	0x010a
        /*09fe*/ 	.byte	0x11
	.zero		1


	//   ....[100]....
        /*0a00*/ 	.word	0x000142e0
        /*0a04*/ 	.word	0x000000ff
        /*0a08*/ 	.word	0x0001c038
        /*0a0c*/ 	.short	0x010a
        /*0a0e*/ 	.byte	0x09
	.zero		1


	//   ....[101]....
        /*0a10*/ 	.word	0x000149a0
        /*0a14*/ 	.word	0x000000ff
        /*0a18*/ 	.word	0x0001c0b0
        /*0a1c*/ 	.short	0x010a
        /*0a1e*/ 	.byte	0x11
	.zero		1


	//   ....[102]....
        /*0a20*/ 	.word	0x00014a40
        /*0a24*/ 	.word	0x000000ff
        /*0a28*/ 	.word	0x0001c0b8
        /*0a2c*/ 	.short	0x010a
        /*0a2e*/ 	.byte	0x11
	.zero		1


	//   ....[103]....
        /*0a30*/ 	.word	0x00014b20
        /*0a34*/ 	.word	0x000000ff
        /*0a38*/ 	.word	0x00000000
        /*0a3c*/ 	.short	0x0101
        /*0a3e*/ 	.byte	0x08
	.zero		1


	//   ....[104]....
        /*0a40*/ 	.word	0x00014ba0
        /*0a44*/ 	.word	0x000000ff
        /*0a48*/ 	.word	0x00000000
        /*0a4c*/ 	.short	0x0101
        /*0a4e*/ 	.byte	0x11
	.zero		1


	//   ....[105]....
        /*0a50*/ 	.word	0x00014ed0
        /*0a54*/ 	.word	0x00000002
        /*0a58*/ 	.word	0x0001c000
        /*0a5c*/ 	.short	0x010a
        /*0a5e*/ 	.byte	0xff
	.zero		1


	//   ....[106]....
        /*0a60*/ 	.word	0x00014f30
        /*0a64*/ 	.word	0x00000005
        /*0a68*/ 	.word	0x0001c020
        /*0a6c*/ 	.short	0x010a
        /*0a6e*/ 	.byte	0xff
	.zero		1


	//   ....[107]....
        /*0a70*/ 	.word	0x00014f90
        /*0a74*/ 	.word	0x00000005
        /*0a78*/ 	.word	0x0001c058
        /*0a7c*/ 	.short	0x010a
        /*0a7e*/ 	.byte	0xff
	.zero		1


	//   ....[108]....
        /*0a80*/ 	.word	0x00014ff0
        /*0a84*/ 	.word	0x00000002
        /*0a88*/ 	.word	0x0001c008
        /*0a8c*/ 	.short	0x010a
        /*0a8e*/ 	.byte	0xff
	.zero		1


	//   ....[109]....
        /*0a90*/ 	.word	0x00015050
        /*0a94*/ 	.word	0x00000002
        /*0a98*/ 	.word	0x0001c068
        /*0a9c*/ 	.short	0x010a
        /*0a9e*/ 	.byte	0xff
	.zero		1


	//   ....[110]....
        /*0aa0*/ 	.word	0x000150b0
        /*0aa4*/ 	.word	0x00000002
        /*0aa8*/ 	.word	0x0001c020
        /*0aac*/ 	.short	0x010a
        /*0aae*/ 	.byte	0xff
	.zero		1


	//   ....[111]....
        /*0ab0*/ 	.word	0x00015110
        /*0ab4*/ 	.word	0x00000002
        /*0ab8*/ 	.word	0x0001c0a0
        /*0abc*/ 	.short	0x010a
        /*0abe*/ 	.byte	0xff
	.zero		1


	//   ....[112]....
        /*0ac0*/ 	.word	0x00015170
        /*0ac4*/ 	.word	0x00000002
        /*0ac8*/ 	.word	0x0001c058
        /*0acc*/ 	.short	0x010a
        /*0ace*/ 	.byte	0xff
	.zero		1


	//   ....[113]....
        /*0ad0*/ 	.word	0x000151d0
        /*0ad4*/ 	.word	0x00000002
        /*0ad8*/ 	.word	0x0001c020
        /*0adc*/ 	.short	0x010a
        /*0ade*/ 	.byte	0xff
	.zero		1


	//   ....[114]....
        /*0ae0*/ 	.word	0x00015230
        /*0ae4*/ 	.word	0x00000002
        /*0ae8*/ 	.word	0x0001c0a8
        /*0aec*/ 	.short	0x010a
        /*0aee*/ 	.byte	0xff
	.zero		1


	//   ....[115]....
        /*0af0*/ 	.word	0x00015290
        /*0af4*/ 	.word	0x00000002
        /*0af8*/ 	.word	0x0001c068
        /*0afc*/ 	.short	0x010a
        /*0afe*/ 	.byte	0xff
	.zero		1


	//   ....[116]....
        /*0b00*/ 	.word	0x000152f0
        /*0b04*/ 	.word	0x00000002
        /*0b08*/ 	.word	0x0001c020
        /*0b0c*/ 	.short	0x010a
        /*0b0e*/ 	.byte	0xff
	.zero		1


	//   ....[117]....
        /*0b10*/ 	.word	0x00015350
        /*0b14*/ 	.word	0x00000002
        /*0b18*/ 	.word	0x0001c0a0
        /*0b1c*/ 	.short	0x010a
        /*0b1e*/ 	.byte	0xff
	.zero		1


	//   ....[118]....
        /*0b20*/ 	.word	0x000153d0
        /*0b24*/ 	.word	0x00000002
        /*0b28*/ 	.word	0x0001c058
        /*0b2c*/ 	.short	0x010a
        /*0b2e*/ 	.byte	0xff
	.zero		1


	//   ....[119]....
        /*0b30*/ 	.word	0x00015430
        /*0b34*/ 	.word	0x00000002
        /*0b38*/ 	.word	0x0001c0a8
        /*0b3c*/ 	.short	0x010a
        /*0b3e*/ 	.byte	0xff
	.zero		1


	//   ....[120]....
        /*0b40*/ 	.word	0x00015490
        /*0b44*/ 	.word	0x00000002
        /*0b48*/ 	.word	0x0001c068
        /*0b4c*/ 	.short	0x010a
        /*0b4e*/ 	.byte	0xff
	.zero		1


	//   ....[121]....
        /*0b50*/ 	.word	0x000154e0
        /*0b54*/ 	.word	0x0000004c
        /*0b58*/ 	.word	0x0001c0c0
        /*0b5c*/ 	.short	0x010a
        /*0b5e*/ 	.byte	0xff
	.zero		1


	//   ....[122]....
        /*0b60*/ 	.word	0x00015530
        /*0b64*/ 	.word	0x0000004c
        /*0b68*/ 	.word	0x0001c0c8
        /*0b6c*/ 	.short	0x010a
        /*0b6e*/ 	.byte	0xff
	.zero		1


	//   ....[123]....
        /*0b70*/ 	.word	0x00015580
        /*0b74*/ 	.word	0x0000003c
        /*0b78*/ 	.word	0x0001c070
        /*0b7c*/ 	.short	0x010a
        /*0b7e*/ 	.byte	0xff
	.zero		1


	//   ....[124]....
        /*0b80*/ 	.word	0x000155d0
        /*0b84*/ 	.word	0x0000003c
        /*0b88*/ 	.word	0x0001c080
        /*0b8c*/ 	.short	0x010a
        /*0b8e*/ 	.byte	0xff
	.zero		1


	//   ....[125]....
        /*0b90*/ 	.word	0x00015620
        /*0b94*/ 	.word	0x0000003c
        /*0b98*/ 	.word	0x0001c070
        /*0b9c*/ 	.short	0x010a
        /*0b9e*/ 	.byte	0xff
	.zero		1


	//   ....[126]....
        /*0ba0*/ 	.word	0x00015670
        /*0ba4*/ 	.word	0x0000003c
        /*0ba8*/ 	.word	0x0001c090
        /*0bac*/ 	.short	0x010a
        /*0bae*/ 	.byte	0xff
	.zero		1


	//   ....[127]....
        /*0bb0*/ 	.word	0x000156c0
        /*0bb4*/ 	.word	0x0000003c
        /*0bb8*/ 	.word	0x0001c080
        /*0bbc*/ 	.short	0x010a
        /*0bbe*/ 	.byte	0xff
	.zero		1


	//   ....[128]....
        /*0bc0*/ 	.word	0x00015710
        /*0bc4*/ 	.word	0x0000003c
        /*0bc8*/ 	.word	0x0001c098
        /*0bcc*/ 	.short	0x010a
        /*0bce*/ 	.byte	0xff
	.zero		1


	//   ....[129]....
        /*0bd0*/ 	.word	0x00015760
        /*0bd4*/ 	.word	0x0000003c
        /*0bd8*/ 	.word	0x0001c070
        /*0bdc*/ 	.short	0x010a
        /*0bde*/ 	.byte	0xff
	.zero		1


	//   ....[130]....
        /*0be0*/ 	.word	0x000157b0
        /*0be4*/ 	.word	0x0000003c
        /*0be8*/ 	.word	0x0001c090
        /*0bec*/ 	.short	0x010a
        /*0bee*/ 	.byte	0xff
	.zero		1


	//   ....[131]....
        /*0bf0*/ 	.word	0x00015800
        /*0bf4*/ 	.word	0x0000003c
        /*0bf8*/ 	.word	0x0001c0c0
        /*0bfc*/ 	.short	0x010a
        /*0bfe*/ 	.byte	0xff
	.zero		1


	//   ....[132]....
        /*0c00*/ 	.word	0x00015850
        /*0c04*/ 	.word	0x0000003c
        /*0c08*/ 	.word	0x0001c080
        /*0c0c*/ 	.short	0x010a
        /*0c0e*/ 	.byte	0xff
	.zero		1


	//   ....[133]....
        /*0c10*/ 	.word	0x000158a0
        /*0c14*/ 	.word	0x0000003c
        /*0c18*/ 	.word	0x0001c098
        /*0c1c*/ 	.short	0x010a
        /*0c1e*/ 	.byte	0xff
	.zero		1


	//   ....[134]....
        /*0c20*/ 	.word	0x000158f0
        /*0c24*/ 	.word	0x0000003c
        /*0c28*/ 	.word	0x0001c0c8
        /*0c2c*/ 	.short	0x010a
        /*0c2e*/ 	.byte	0xff
	.zero		1


	//   ....[135]....
        /*0c30*/ 	.word	0x00015950
        /*0c34*/ 	.word	0x00000002
        /*0c38*/ 	.word	0x00000000
        /*0c3c*/ 	.short	0x010a
        /*0c3e*/ 	.byte	0xff
	.zero		1


	//   ....[136]....
        /*0c40*/ 	.word	0x000159b0
        /*0c44*/ 	.word	0x00000002
        /*0c48*/ 	.word	0x00000000
        /*0c4c*/ 	.short	0x010a
        /*0c4e*/ 	.byte	0xff
	.zero		1


	//   ....[137]....
        /*0c50*/ 	.word	0x00015a10
        /*0c54*/ 	.word	0x00000003
        /*0c58*/ 	.word	0x00000000
        /*0c5c*/ 	.short	0x010a
        /*0c5e*/ 	.byte	0xff
	.zero		1


	//   ....[138]....
        /*0c60*/ 	.word	0x00015a70
        /*0c64*/ 	.word	0x00000002
        /*0c68*/ 	.word	0x00000000
        /*0c6c*/ 	.short	0x010a
        /*0c6e*/ 	.byte	0xff
	.zero		1


	//   ....[139]....
        /*0c70*/ 	.word	0x00015ad0
        /*0c74*/ 	.word	0x00000002
        /*0c78*/ 	.word	0x00000000
        /*0c7c*/ 	.short	0x010a
        /*0c7e*/ 	.byte	0xff
	.zero		1


	//   ....[140]....
        /*0c80*/ 	.word	0x00015b30
        /*0c84*/ 	.word	0x00000002
        /*0c88*/ 	.word	0x00000000
        /*0c8c*/ 	.short	0x010a
        /*0c8e*/ 	.byte	0xff
	.zero		1


	//   ....[141]....
        /*0c90*/ 	.word	0x00015b90
        /*0c94*/ 	.word	0x00000003
        /*0c98*/ 	.word	0x0001c010
        /*0c9c*/ 	.short	0x010a
        /*0c9e*/ 	.byte	0xff
	.zero		1


	//   ....[142]....
        /*0ca0*/ 	.word	0x00015bf0
        /*0ca4*/ 	.word	0x00000005
        /*0ca8*/ 	.word	0x0001c038
        /*0cac*/ 	.short	0x010a
        /*0cae*/ 	.byte	0xff
	.zero		1


	//   ....[143]....
        /*0cb0*/ 	.word	0x00015c50
        /*0cb4*/ 	.word	0x00000005
        /*0cb8*/ 	.word	0x0001c018
        /*0cbc*/ 	.short	0x010a
        /*0cbe*/ 	.byte	0xff
	.zero		1


	//   ....[144]....
        /*0cc0*/ 	.word	0x00015cb0
        /*0cc4*/ 	.word	0x00000003
        /*0cc8*/ 	.word	0x0001c038
        /*0ccc*/ 	.short	0x010a
        /*0cce*/ 	.byte	0xff
	.zero		1


	//   ....[145]....
        /*0cd0*/ 	.word	0x00015d10
        /*0cd4*/ 	.word	0x00000003
        /*0cd8*/ 	.word	0x0001c038
        /*0cdc*/ 	.short	0x010a
        /*0cde*/ 	.byte	0xff
	.zero		1


	//   ....[146]....
        /*0ce0*/ 	.word	0x00015d70
        /*0ce4*/ 	.word	0x00000003
        /*0ce8*/ 	.word	0x0001c038
        /*0cec*/ 	.short	0x010a
        /*0cee*/ 	.byte	0xff
	.zero		1


	//   ....[147]....
        /*0cf0*/ 	.word	0x00015dd0
        /*0cf4*/ 	.word	0x00000003
        /*0cf8*/ 	.word	0x0001c038
        /*0cfc*/ 	.short	0x010a
        /*0cfe*/ 	.byte	0xff
	.zero		1


	//   ....[148]....
        /*0d00*/ 	.word	0x00015e30
        /*0d04*/ 	.word	0x00000003
        /*0d08*/ 	.word	0x0001c038
        /*0d0c*/ 	.short	0x010a
        /*0d0e*/ 	.byte	0xff
	.zero		1


	//   ....[149]....
        /*0d10*/ 	.word	0x00015e90
        /*0d14*/ 	.word	0x00000003
        /*0d18*/ 	.word	0x0001c038
        /*0d1c*/ 	.short	0x010a
        /*0d1e*/ 	.byte	0xff
	.zero		1


	//   ....[150]....
        /*0d20*/ 	.word	0x00015ef0
        /*0d24*/ 	.word	0x00000003
        /*0d28*/ 	.word	0x0001c038
        /*0d2c*/ 	.short	0x010a
        /*0d2e*/ 	.byte	0xff
	.zero		1


	//   ....[151]....
        /*0d30*/ 	.word	0x00015f50
        /*0d34*/ 	.word	0x00000003
        /*0d38*/ 	.word	0x0001c038
        /*0d3c*/ 	.short	0x010a
        /*0d3e*/ 	.byte	0xff
	.zero		1


	//   ....[152]....
        /*0d40*/ 	.word	0x00015fb0
        /*0d44*/ 	.word	0x00000003
        /*0d48*/ 	.word	0x0001c038
        /*0d4c*/ 	.short	0x010a
        /*0d4e*/ 	.byte	0xff
	.zero		1


	//   ....[153]....
        /*0d50*/ 	.word	0x00016010
        /*0d54*/ 	.word	0x00000003
        /*0d58*/ 	.word	0x0001c038
        /*0d5c*/ 	.short	0x010a
        /*0d5e*/ 	.byte	0xff
	.zero		1


	//   ....[154]....
        /*0d60*/ 	.word	0x00016070
        /*0d64*/ 	.word	0x00000003
        /*0d68*/ 	.word	0x0001c038
        /*0d6c*/ 	.short	0x010a
        /*0d6e*/ 	.byte	0xff
	.zero		1


	//   ....[155]....
        /*0d70*/ 	.word	0x000160d0
        /*0d74*/ 	.word	0x00000003
        /*0d78*/ 	.word	0x0001c038
        /*0d7c*/ 	.short	0x010a
        /*0d7e*/ 	.byte	0xff
	.zero		1


	//   ....[156]....
        /*0d80*/ 	.word	0x00016130
        /*0d84*/ 	.word	0x00000003
        /*0d88*/ 	.word	0x0001c038
        /*0d8c*/ 	.short	0x010a
        /*0d8e*/ 	.byte	0xff
	.zero		1


	//   ....[157]....
        /*0d90*/ 	.word	0x00016190
        /*0d94*/ 	.word	0x00000003
        /*0d98*/ 	.word	0x0001c038
        /*0d9c*/ 	.short	0x010a
        /*0d9e*/ 	.byte	0xff
	.zero		1


	//   ....[158]....
        /*0da0*/ 	.word	0x000161f0
        /*0da4*/ 	.word	0x00000003
        /*0da8*/ 	.word	0x0001c038
        /*0dac*/ 	.short	0x010a
        /*0dae*/ 	.byte	0xff
	.zero		1


	//   ....[159]....
        /*0db0*/ 	.word	0x00016250
        /*0db4*/ 	.word	0x00000002
        /*0db8*/ 	.word	0x0001c0b0
        /*0dbc*/ 	.short	0x010a
        /*0dbe*/ 	.byte	0xff
	.zero		1


	//   ....[160]....
        /*0dc0*/ 	.word	0x000162b0
        /*0dc4*/ 	.word	0x00000002
        /*0dc8*/ 	.word	0x0001c0b8
        /*0dcc*/ 	.short	0x010a
        /*0dce*/ 	.byte	0xff
	.zero		1


	//----- nvinfo : EIATTR_NUM_MBARRIERS
	.align		4
.L_66:
        /*0dd0*/ 	.byte	0x03, 0x38
        /*0dd2*/ 	.short	0x001c


	//----- nvinfo : EIATTR_EXIT_INSTR_OFFSETS
	.align		4
        /*0dd4*/ 	.byte	0x04, 0x1c
        /*0dd6*/ 	.short	(.L_68 - .L_67)


	//   ....[0]....
.L_67:
        /*0dd8*/ 	.word	0x000017a0


	//   ....[1]....
        /*0ddc*/ 	.word	0x000045b0


	//   ....[2]....
        /*0de0*/ 	.word	0x00004610


	//   ....[3]....
        /*0de4*/ 	.word	0x0000ccd0


	//   ....[4]....
        /*0de8*/ 	.word	0x0000cd40


	//   ....[5]....
        /*0dec*/ 	.word	0x00011960


	//   ....[6]....
        /*0df0*/ 	.word	0x000119f0


	//   ....[7]....
        /*0df4*/ 	.word	0x00011a40


	//   ....[8]....
        /*0df8*/ 	.word	0x000144d0


	//   ....[9]....
        /*0dfc*/ 	.word	0x00014520


	//   ....[10]....
        /*0e00*/ 	.word	0x00014bf0


	//   ....[11]....
        /*0e04*/ 	.word	0x00014eb0


	//----- nvinfo : EIATTR_INDIRECT_BRANCH_TARGETS
	.align		4
.L_68:
        /*0e08*/ 	.byte	0x04, 0x34
        /*0e0a*/ 	.short	(.L_70 - .L_69)


	//   ....[0]....
.L_69:
        /*0e0c*/ 	.word	.L_x_483@srel
        /*0e10*/ 	.short	0x0
        /*0e12*/ 	.short	0x0
        /*0e14*/ 	.word	0x3
        /*0e18*/ 	.word	.L_x_484@srel
        /*0e1c*/ 	.word	.L_x_485@srel
        /*0e20*/ 	.word	.L_x_486@srel


	//----- nvinfo : EIATTR_MAX_THREADS
	.align		4
.L_70:
        /*0e24*/ 	.byte	0x04, 0x05
        /*0e26*/ 	.short	(.L_72 - .L_71)
.L_71:
        /*0e28*/ 	.word	0x00000200
        /*0e2c*/ 	.word	0x00000001
        /*0e30*/ 	.word	0x00000001


	//----- nvinfo : EIATTR_CRS_STACK_SIZE
	.align		4
.L_72:
        /*0e34*/ 	.byte	0x04, 0x1e
        /*0e36*/ 	.short	(.L_74 - .L_73)
.L_73:
        /*0e38*/ 	.word	0x00000000


	//----- nvinfo : EIATTR_CBANK_PARAM_SIZE
	.align		4
.L_74:
        /*0e3c*/ 	.byte	0x03, 0x19
        /*0e3e*/ 	.short	0x0600


	//----- nvinfo : EIATTR_PARAM_CBANK
	.align		4
        /*0e40*/ 	.byte	0x04, 0x0a
        /*0e42*/ 	.short	(.L_76 - .L_75)
	.align		4
.L_75:
        /*0e44*/ 	.word	index@(.nv.constant0._ZN7cutlass13device_kernelINS_4fmha6kernel36Sm100FmhaFwdKernelTmaWarpspecializedIN4cute5tupleIJiiiNS5_IJNS5_IJiiEEEiEEEEEENS1_10collective38Sm100FmhaFwdMainloopTmaWarpspecializedINS_6half_tEffNS5_IJNS4_1CILi256EEENSC_ILi128EEENSC_ILi64EEEEEENS5_IJiNSC_ILi1EEES7_EEENS5_IJiSH_NS5_IJNS5_IJNSC_ILi0EEEiEEEiEEEEEESM_NS9_6NoMaskENS5_IJNSC_ILi2EEESH_SH_EEENSC_ILb0EEEEENS9_38Sm100FmhaFwdEpilogueTmaWarpspecializedISB_fNS5_IJSE_SF_SE_EEESI_NS5_IJSH_S7_EEESQ_EENS2_23PersistentTileSchedulerENS2_41Sm100FmhaCtxKernelWarpspecializedScheduleEEEEEvNT_6ParamsE)
        /*0e48*/ 	.short	0x0380
        /*0e4a*/ 	.short	0x0600


	//----- nvinfo : EIATTR_SW_WAR
	.align		4
.L_76:
        /*0e4c*/ 	.byte	0x04, 0x36
        /*0e4e*/ 	.short	(.L_78 - .L_77)
.L_77:
        /*0e50*/ 	.word	0x00000008
.L_78:


//--------------------- .nv.callgraph             --------------------------
	.section	.nv.callgraph,"",@"SHT_CUDA_CALLGRAPH"
	.align	4
	.sectionentsize	8
	.align		4
        /*0000*/ 	.word	0x00000000
	.align		4
        /*0004*/ 	.word	0xffffffff
	.align		4
        /*0008*/ 	.word	index@(_ZN7cutlass13device_kernelINS_4fmha6kernel36Sm100FmhaFwdKernelTmaWarpspecializedIN4cute5tupleIJiiiNS5_IJNS5_IJiiEEEiEEEEEENS1_10collective38Sm100FmhaFwdMainloopTmaWarpspecializedINS_6half_tEffNS5_IJNS4_1CILi256EEENSC_ILi128EEENSC_ILi64EEEEEENS5_IJiNSC_ILi1EEES7_EEENS5_IJiSH_NS5_IJNS5_IJNSC_ILi0EEEiEEEiEEEEEESM_NS9_6NoMaskENS5_IJNSC_ILi2EEESH_SH_EEENSC_ILb0EEEEENS9_38Sm100FmhaFwdEpilogueTmaWarpspecializedISB_fNS5_IJSE_SF_SE_EEESI_NS5_IJSH_S7_EEESQ_EENS2_23PersistentTileSchedulerENS2_41Sm100FmhaCtxKernelWarpspecializedScheduleEEEEEvNT_6ParamsE)
	.align		4
        /*000c*/ 	.word	index@(__assertfail)
	.align		4
        /*0010*/ 	.word	index@(_ZN7cutlass13device_kernelINS_4fmha6kernel36Sm100FmhaFwdKernelTmaWarpspecializedIN4cute5tupleIJiiiNS5_IJNS5_IJiiEEEiEEEEEENS1_10collective38Sm100FmhaFwdMainloopTmaWarpspecializedINS_6half_tEffNS5_IJNS4_1CILi256EEENSC_ILi128EEENSC_ILi64EEEEEENS5_IJiNSC_ILi1EEES7_EEENS5_IJiSH_NS5_IJNS5_IJNSC_ILi0EEEiEEEiEEEEEESM_NS9_6NoMaskENS5_IJNSC_ILi2EEESH_SH_EEENSC_ILb0EEEEENS9_38Sm100FmhaFwdEpilogueTmaWarpspecializedISB_fNS5_IJSE_SF_SE_EEESI_NS5_IJSH_S7_EEESQ_EENS2_23PersistentTileSchedulerENS2_41Sm100FmhaCtxKernelWarpspecializedScheduleEEEEEvNT_6ParamsE)
	.align		4
        /*0014*/ 	.word	index@(vprintf)
	.align		4
        /*0018*/ 	.word	0x00000000
	.align		4
        /*001c*/ 	.word	0xfffffffe
	.align		4
        /*0020*/ 	.word	0x00000000
	.align		4
        /*0024*/ 	.word	0xfffffffd
	.align		4
        /*0028*/ 	.word	0x00000000
	.align		4
        /*002c*/ 	.word	0xfffffffc


//--------------------- .nv.constant4             --------------------------
	.section	.nv.constant4,"a",@progbits
	.align	8
	.align		8
.nv.constant4:
        /*0000*/ 	.dword	vprintf
	.align		8
        /*0008*/ 	.dword	__assertfail
	.align		8
        /*0010*/ 	.dword	__unnamed_1
	.align		8
        /*0018*/ 	.dword	__unnamed_2
	.align		8
        /*0020*/ 	.dword	__unnamed_3
	.align		8
        /*0028*/ 	.dword	__unnamed_4
	.align		8
        /*0030*/ 	.dword	__unnamed_5
	.align		8
        /*0038*/ 	.dword	__unnamed_6
	.align		8
        /*0040*/ 	.dword	__unnamed_7
	.align		8
        /*0048*/ 	.dword	_ZN39_INTERNAL_3f92f30e_4_k_cu_7d891c0e_29074cuda3std3__45__cpo5beginE
	.align		8
        /*0050*/ 	.dword	_ZN39_INTERNAL_3f92f30e_4_k_cu_7d891c0e_29074cuda3std3__45__cpo3endE
	.align		8
        /*0058*/ 	.dword	_ZN39_INTERNAL_3f92f30e_4_k_cu_7d891c0e_29074cuda3std3__45__cpo6cbeginE
	.align		8
        /*0060*/ 	.dword	_ZN39_INTERNAL_3f92f30e_4_k_cu_7d891c0e_29074cuda3std3__45__cpo4cendE
	.align		8
        /*0068*/ 	.dword	_ZN39_INTERNAL_3f92f30e_4_k_cu_7d891c0e_29074cuda3std3__441_GLOBAL__N__3f92f30e_4_k_cu_7d891c0e_29076ignoreE
	.align		8
        /*0070*/ 	.dword	_ZN39_INTERNAL_3f92f30e_4_k_cu_7d891c0e_29074cuda3std3__419piecewise_constructE
	.align		8
        /*0078*/ 	.dword	_ZN39_INTERNAL_3f92f30e_4_k_cu_7d891c0e_29074cuda3std3__48in_placeE
	.align		8
        /*0080*/ 	.dword	_ZN39_INTERNAL_3f92f30e_4_k_cu_7d891c0e_29074cuda3std6ranges3__45__cpo4swapE
	.align		8
        /*0088*/ 	.dword	_ZN39_INTERNAL_3f92f30e_4_k_cu_7d891c0e_29074cuda3std6ranges3__45__cpo9iter_moveE
	.align		8
        /*0090*/ 	.dword	_ZN39_INTERNAL_3f92f30e_4_k_cu_7d891c0e_29074cute7productE
	.align		8
        /*0098*/ 	.dword	_ZN39_INTERNAL_3f92f30e_4_k_cu_7d891c0e_29074cute1_E
	.align		8
        /*00a0*/ 	.dword	$str$22
	.align		8
        /*00a8*/ 	.dword	$str$23
	.align		8
        /*00b0*/ 	.dword	$str$26
	.align		8
        /*00b8*/ 	.dword	$str$27
	.align		8
        /*00c0*/ 	.dword	$str$28
	.align		8
        /*00c8*/ 	.dword	$str$29
	.align		8
        /*00d0*/ 	.dword	$str$30
	.align		8
        /*00d8*/ 	.dword	$str$31
	.align		8
        /*00e0*/ 	.dword	$str$32
	.align		8
        /*00e8*/ 	.dword	$str$33
	.align		8
        /*00f0*/ 	.dword	$str$34
	.align		8
        /*00f8*/ 	.dword	$str$35
	.align		8
        /*0100*/ 	.dword	$str$36
	.align		8
        /*0108*/ 	.dword	$str$37


//--------------------- .nv.constant2._ZN7cutlass13device_kernelINS_4fmha6kernel36Sm100FmhaFwdKernelTmaWarpspecializedIN4cute5tupleIJiiiNS5_IJNS5_IJiiEEEiEEEEEENS1_10collective38Sm100FmhaFwdMainloopTmaWarpspecializedINS_6half_tEffNS5_IJNS4_1CILi256EEENSC_ILi128EEENSC_ILi64EEEEEENS5_IJiNSC_ILi1EEES7_EEENS5_IJiSH_NS5_IJNS5_IJNSC_ILi0EEEiEEEiEEEEEESM_NS9_6NoMaskENS5_IJNSC_ILi2EEESH_SH_EEENSC_ILb0EEEEENS9_38Sm100FmhaFwdEpilogueTmaWarpspecializedISB_fNS5_IJSE_SF_SE_EEESI_NS5_IJSH_S7_EEESQ_EENS2_23PersistentTileSchedulerENS2_41Sm100FmhaCtxKernelWarpspecializedScheduleEEEEEvNT_6ParamsE --------------------------
	.section	.nv.constant2._ZN7cutlass13device_kernelINS_4fmha6kernel36Sm100FmhaFwdKernelTmaWarpspecializedIN4cute5tupleIJiiiNS5_IJNS5_IJiiEEEiEEEEEENS1_10collective38Sm100FmhaFwdMainloopTmaWarpspecializedINS_6half_tEffNS5_IJNS4_1CILi256EEENSC_ILi128EEENSC_ILi64EEEEEENS5_IJiNSC_ILi1EEES7_EEENS5_IJiSH_NS5_IJNS5_IJNSC_ILi0EEEiEEEiEEEEEESM_NS9_6NoMaskENS5_IJNSC_ILi2EEESH_SH_EEENSC_ILb0EEEEENS9_38Sm100FmhaFwdEpilogueTmaWarpspecializedISB_fNS5_IJSE_SF_SE_EEESI_NS5_IJSH_S7_EEESQ_EENS2_23PersistentTileSchedulerENS2_41Sm100FmhaCtxKernelWarpspecializedScheduleEEEEEvNT_6ParamsE,"a",@progbits
	.sectionflags	@""
	.align	4
.nv.constant2._ZN7cutlass13device_kernelINS_4fmha6kernel36Sm100FmhaFwdKernelTmaWarpspecializedIN4cute5tupleIJiiiNS5_IJNS5_IJiiEEEiEEEEEENS1_10collective38Sm100FmhaFwdMainloopTmaWarpspecializedINS_6half_tEffNS5_IJNS4_1CILi256EEENSC_ILi128EEENSC_ILi64EEEEEENS5_IJiNSC_ILi1EEES7_EEENS5_IJiSH_NS5_IJNS5_IJNSC_ILi0EEEiEEEiEEEEEESM_NS9_6NoMaskENS5_IJNSC_ILi2EEESH_SH_EEENSC_ILb0EEEEENS9_38Sm100FmhaFwdEpilogueTmaWarpspecializedISB_fNS5_IJSE_SF_SE_EEESI_NS5_IJSH_S7_EEESQ_EENS2_23PersistentTileSchedulerENS2_41Sm100FmhaCtxKernelWarpspecializedScheduleEEEEEvNT_6ParamsE:
        /*0000*/ 	.byte	0x00, 0x1a, 0x01, 0x00, 0xe0, 0x44, 0x01, 0x00, 0xd0, 0x19, 0x01, 0x00


//--------------------- .text._ZN7cutlass13device_kernelINS_4fmha6kernel36Sm100FmhaFwdKernelTmaWarpspecializedIN4cute5tupleIJiiiNS5_IJNS5_IJiiEEEiEEEEEENS1_10collective38Sm100FmhaFwdMainloopTmaWarpspecializedINS_6half_tEffNS5_IJNS4_1CILi256EEENSC_ILi128EEENSC_ILi64EEEEEENS5_IJiNSC_ILi1EEES7_EEENS5_IJiSH_NS5_IJNS5_IJNSC_ILi0EEEiEEEiEEEEEESM_NS9_6NoMaskENS5_IJNSC_ILi2EEESH_SH_EEENSC_ILb0EEEEENS9_38Sm100FmhaFwdEpilogueTmaWarpspecializedISB_fNS5_IJSE_SF_SE_EEESI_NS5_IJSH_S7_EEESQ_EENS2_23PersistentTileSchedulerENS2_41Sm100FmhaCtxKernelWarpspecializedScheduleEEEEEvNT_6ParamsE --------------------------
	.section	.text._ZN7cutlass13device_kernelINS_4fmha6kernel36Sm100FmhaFwdKernelTmaWarpspecializedIN4cute5tupleIJiiiNS5_IJNS5_IJiiEEEiEEEEEENS1_10collective38Sm100FmhaFwdMainloopTmaWarpspecializedINS_6half_tEffNS5_IJNS4_1CILi256EEENSC_ILi128EEENSC_ILi64EEEEEENS5_IJiNSC_ILi1EEES7_EEENS5_IJiSH_NS5_IJNS5_IJNSC_ILi0EEEiEEEiEEEEEESM_NS9_6NoMaskENS5_IJNSC_ILi2EEESH_SH_EEENSC_ILb0EEEEENS9_38Sm100FmhaFwdEpilogueTmaWarpspecializedISB_fNS5_IJSE_SF_SE_EEESI_NS5_IJSH_S7_EEESQ_EENS2_23PersistentTileSchedulerENS2_41Sm100FmhaCtxKernelWarpspecializedScheduleEEEEEvNT_6ParamsE,"ax",@progbits
	.align	128
.text._ZN7cutlass13device_kernelINS_4fmha6kernel36Sm100FmhaFwdKernelTmaWarpspecializedIN4cute5tupleIJiiiNS5_IJNS5_IJiiEEEiEEEEEENS1_10collective38Sm100FmhaFwdMainloopTmaWarpspecializedINS_6half_tEffNS5_IJNS4_1CILi256EEENSC_ILi128EEENSC_ILi64EEEEEENS5_IJiNSC_ILi1EEES7_EEENS5_IJiSH_NS5_IJNS5_IJNSC_ILi0EEEiEEEiEEEEEESM_NS9_6NoMaskENS5_IJNSC_ILi2EEESH_SH_EEENSC_ILb0EEEEENS9_38Sm100FmhaFwdEpilogueTmaWarpspecializedISB_fNS5_IJSE_SF_SE_EEESI_NS5_IJSH_S7_EEESQ_EENS2_23PersistentTileSchedulerENS2_41Sm100FmhaCtxKernelWarpspecializedScheduleEEEEEvNT_6ParamsE:
        .type           _ZN7cutlass13device_kernelINS_4fmha6kernel36Sm100FmhaFwdKernelTmaWarpspecializedIN4cute5tupleIJiiiNS5_IJNS5_IJiiEEEiEEEEEENS1_10collective38Sm100FmhaFwdMainloopTmaWarpspecializedINS_6half_tEffNS5_IJNS4_1CILi256EEENSC_ILi128EEENSC_ILi64EEEEEENS5_IJiNSC_ILi1EEES7_EEENS5_IJiSH_NS5_IJNS5_IJNSC_ILi0EEEiEEEiEEEEEESM_NS9_6NoMaskENS5_IJNSC_ILi2EEESH_SH_EEENSC_ILb0EEEEENS9_38Sm100FmhaFwdEpilogueTmaWarpspecializedISB_fNS5_IJSE_SF_SE_EEESI_NS5_IJSH_S7_EEESQ_EENS2_23PersistentTileSchedulerENS2_41Sm100FmhaCtxKernelWarpspecializedScheduleEEEEEvNT_6ParamsE,@function
        .size           _ZN7cutlass13device_kernelINS_4fmha6kernel36Sm100FmhaFwdKernelTmaWarpspecializedIN4cute5tupleIJiiiNS5_IJNS5_IJiiEEEiEEEEEENS1_10collective38Sm100FmhaFwdMainloopTmaWarpspecializedINS_6half_tEffNS5_IJNS4_1CILi256EEENSC_ILi128EEENSC_ILi64EEEEEENS5_IJiNSC_ILi1EEES7_EEENS5_IJiSH_NS5_IJNS5_IJNSC_ILi0EEEiEEEiEEEEEESM_NS9_6NoMaskENS5_IJNSC_ILi2EEESH_SH_EEENSC_ILb0EEEEENS9_38Sm100FmhaFwdEpilogueTmaWarpspecializedISB_fNS5_IJSE_SF_SE_EEESI_NS5_IJSH_S7_EEESQ_EENS2_23PersistentTileSchedulerENS2_41Sm100FmhaCtxKernelWarpspecializedScheduleEEEEEvNT_6ParamsE,(.L_x_487 - _ZN7cutlass13device_kernelINS_4fmha6kernel36Sm100FmhaFwdKernelTmaWarpspecializedIN4cute5tupleIJiiiNS5_IJNS5_IJiiEEEiEEEEEENS1_10collective38Sm100FmhaFwdMainloopTmaWarpspecializedINS_6half_tEffNS5_IJNS4_1CILi256EEENSC_ILi128EEENSC_ILi64EEEEEENS5_IJiNSC_ILi1EEES7_EEENS5_IJiSH_NS5_IJNS5_IJNSC_ILi0EEEiEEEiEEEEEESM_NS9_6NoMaskENS5_IJNSC_ILi2EEESH_SH_EEENSC_ILb0EEEEENS9_38Sm100FmhaFwdEpilogueTmaWarpspecializedISB_fNS5_IJSE_SF_SE_EEESI_NS5_IJSH_S7_EEESQ_EENS2_23PersistentTileSchedulerENS2_41Sm100FmhaCtxKernelWarpspecializedScheduleEEEEEvNT_6ParamsE)
        .other          _ZN7cutlass13device_kernelINS_4fmha6kernel36Sm100FmhaFwdKernelTmaWarpspecializedIN4cute5tupleIJiiiNS5_IJNS5_IJiiEEEiEEEEEENS1_10collective38Sm100FmhaFwdMainloopTmaWarpspecializedINS_6half_tEffNS5_IJNS4_1CILi256EEENSC_ILi128EEENSC_ILi64EEEEEENS5_IJiNSC_ILi1EEES7_EEENS5_IJiSH_NS5_IJNS5_IJNSC_ILi0EEEiEEEiEEEEEESM_NS9_6NoMaskENS5_IJNSC_ILi2EEESH_SH_EEENSC_ILb0EEEEENS9_38Sm100FmhaFwdEpilogueTmaWarpspecializedISB_fNS5_IJSE_SF_SE_EEESI_NS5_IJSH_S7_EEESQ_EENS2_23PersistentTileSchedulerENS2_41Sm100FmhaCtxKernelWarpspecializedScheduleEEEEEvNT_6ParamsE,@"STO_CUDA_ENTRY STV_DEFAULT"
_ZN7cutlass13device_kernelINS_4fmha6kernel36Sm100FmhaFwdKernelTmaWarpspecializedIN4cute5tupleIJiiiNS5_IJNS5_IJiiEEEiEEEEEENS1_10collective38Sm100FmhaFwdMainloopTmaWarpspecializedINS_6half_tEffNS5_IJNS4_1CILi256EEENSC_ILi128EEENSC_ILi64EEEEEENS5_IJiNSC_ILi1EEES7_EEENS5_IJiSH_NS5_IJNS5_IJNSC_ILi0EEEiEEEiEEEEEESM_NS9_6NoMaskENS5_IJNSC_ILi2EEESH_SH_EEENSC_ILb0EEEEENS9_38Sm100FmhaFwdEpilogueTmaWarpspecializedISB_fNS5_IJSE_SF_SE_EEESI_NS5_IJSH_S7_EEESQ_EENS2_23PersistentTileSchedulerENS2_41Sm100FmhaCtxKernelWarpspecializedScheduleEEEEEvNT_6ParamsE:
[----:B------:R-:W1:Y:S02]  /*0000*/  LDC R1, c[0x0][0x37c] ;  /* 0x0000df00ff017b82 */ /* 0x000e640000000800 */
[----:B-1----:R-:W-:-:S04]  /*0010*/  IADD3 R1, PT, PT, R1, -0x70, RZ ;  /* 0xffffff9001017810 */ /* 0x002fc80007ffe0ff */
[----:B------:R-:W-:Y:S01]  /*0020*/  R2UR UR38, R1 ;  /* 0x00000000012672ca */ /* 0x000fe200000e0000 */
[----:B------:R-:W1:Y:S01]  /*0030*/  S2R R79, SR_TID.X ;  /* 0x00000000004f7919 */ /* 0x000e620000002100 */
[----:B------:R-:W2:Y:S01]  /*0040*/  LDCU UR4, c[0x0][0x2f8] ;  /* 0x00005f00ff0477ac */ /* 0x000ea20008000800 */
[----:B------:R-:W3:Y:S01]  /*0050*/  LDCU UR37, c[0x0][0x2fc] ;  /* 0x00005f80ff2577ac */ /* 0x000ee20008000800 */
[----:B------:R-:W-:Y:S02]  /*0060*/  UPLOP3.LUT UP3, UPT, UPT, UPT, UPT, 0x40, 0x4 ;  /* 0x000000000004789c */ /* 0x000fe40003f6e870 */
[----:B------:R-:W-:Y:S02]  /*0070*/  UPLOP3.LUT UP1, UPT, UPT, UPT, UPT, 0x80, 0x8 ;  /* 0x000000000008789c */ /* 0x000fe40003f2f070 */
[----:B------:R-:W-:Y:S02]  /*0080*/  UPLOP3.LUT UP0, UPT, UPT, UPT, UPT, 0x40, 0x4 ;  /* 0x000000000004789c */ /* 0x000fe40003f0e870 */
[----:B------:R-:W-:-:S02]  /*0090*/  UPLOP3.LUT UP6, UPT, UPT, UPT, UPT, 0x40, 0x4 ;  /* 0x000000000004789c */ /* 0x000fc40003fce870 */
[----:B------:R-:W-:Y:S02]  /*00a0*/  UPLOP3.LUT UP5, UPT, UPT, UPT, UPT, 0x40, 0x4 ;  /* 0x000000000004789c */ /* 0x000fe40003fae870 */
[----:B--2---:R-:W-:Y:S02]  /*00b0*/  UIADD3 UR38, UP2, UPT, UR38, UR4, URZ ;  /* 0x0000000426267290 */ /* 0x004fe4000ff5e0ff */
[----:B------:R-:W-:Y:S02]  /*00c0*/  UP2UR UR41, UPR, URZ, 0x8 ;  /* 0x00000008ff297883 */ /* 0x000fe40008000000 */
[----:B---3--:R-:W-:Y:S02]  /*00d0*/  UIADD3.X UR37, UPT, UPT, URZ, UR37, URZ, UP2, !UPT ;  /* 0x00000025ff257290 */ /* 0x008fe400097fe4ff */
[----:B------:R-:W-:Y:S02]  /*00e0*/  UPLOP3.LUT UP2, UPT, UPT, UPT, UPT, 0x80, 0x8 ;  /* 0x000000000008789c */ /* 0x000fe40003f4f070 */
[----:B------:R-:W-:-:S02]  /*00f0*/  UPLOP3.LUT UP4, UPT, UPT, UPT, UPT, 0x40, 0x4 ;  /* 0x000000000004789c */ /* 0x000fc40003f8e870 */
[----:B------:R-:W-:Y:S01]  /*0100*/  UP2UR UR51, UPR, URZ, 0x4 ;  /* 0x00000004ff337883 */ /* 0x000fe20008000000 */
[----:B-1----:R-:W-:-:S05]  /*0110*/  SHF.R.U32.HI R3, RZ, 0x5, R79 ;  /* 0x00000005ff037819 */ /* 0x002fca000001164f */
[----:B------:R-:W1:Y:S02]  /*0120*/  SHFL.IDX PT, R2, R3, RZ, 0x1f ;  /* 0x00001fff03027589 */ /* 0x000e6400000e0000 */
[----:B-1----:R-:W-:-:S04]  /*0130*/  SHF.R.S32.HI R0, RZ, 0x1f, R2 ;  /* 0x0000001fff007819 */ /* 0x002fc80000011402 */
[----:B------:R-:W-:-:S04]  /*0140*/  LEA.HI R0, R0, R2, RZ, 0x2 ;  /* 0x0000000200007211 */ /* 0x000fc800078f10ff */
[----:B------:R-:W-:-:S04]  /*0150*/  SHF.R.S32.HI R0, RZ, 0x2, R0 ;  /* 0x00000002ff007819 */ /* 0x000fc80000011400 */
[----:B------:R-:W-:-:S13]  /*0160*/  ISETP.NE.AND P0, PT, R0, RZ, PT ;  /* 0x000000ff0000720c */ /* 0x000fda0003f05270 */
[----:B------:R-:W-:Y:S05]  /*0170*/  @!P0 BRA `(.L_x_0) ;  /* 0x0000000400248947 */ /* 0x000fea0003800000 */
[----:B------:R-:W-:-:S13]  /*0180*/  ISETP.NE.AND P0, PT, R0, 0x2, PT ;  /* 0x000000020000780c */ /* 0x000fda0003f05270 */
[----:B------:R-:W-:Y:S05]  /*0190*/  @!P0 BRA `(.L_x_1) ;  /* 0x0000000000f48947 */ /* 0x000fea0003800000 */
[----:B------:R-:W-:-:S13]  /*01a0*/  ISETP.NE.AND P0, PT, R0, 0x1, PT ;  /* 0x000000010000780c */ /* 0x000fda0003f05270 */
[----:B------:R-:W-:Y:S05]  /*01b0*/  @P0 BRA `(.L_x_2) ;  /* 0x00000000002c0947 */ /* 0x000fea0003800000 */
[----:B------:R-:W-:Y:S01]  /*01c0*/  HFMA2 R0, -RZ, RZ, 0, 5.9604644775390625e-08 ;  /* 0x00000001ff007431 */ /* 0x000fe200000001ff */
[----:B------:R-:W-:Y:S02]  /*01d0*/  UPLOP3.LUT UP3, UPT, UPT, UPT, UPT, 0x40, 0x4 ;  /* 0x000000000004789c */ /* 0x000fe40003f6e870 */
[----:B------:R-:W-:Y:S02]  /*01e0*/  UPLOP3.LUT UP2, UPT, UPT, UPT, UPT, 0x40, 0x4 ;  /* 0x000000000004789c */ /* 0x000fe40003f4e870 */
[----:B------:R-:W-:Y:S02]  /*01f0*/  UPLOP3.LUT UP1, UPT, UPT, UPT, UPT, 0x80, 0x8 ;  /* 0x000000000008789c */ /* 0x000fe40003f2f070 */
[----:B------:R-:W-:Y:S02]  /*0200*/  UPLOP3.LUT UP0, UPT, UPT, UPT, UPT, 0x40, 0x4 ;  /* 0x000000000004789c */ /* 0x000fe40003f0e870 */
[----:B------:R-:W-:Y:S02]  /*0210*/  UPLOP3.LUT UP6, UPT, UPT, UPT, UPT, 0x40, 0x4 ;  /* 0x000000000004789c */ /* 0x000fe40003fce870 */
[----:B------:R-:W-:-:S02]  /*0220*/  UPLOP3.LUT UP5, UPT, UPT, UPT, UPT, 0x40, 0x4 ;  /* 0x000000000004789c */ /* 0x000fc40003fae870 */
[----:B------:R-:W-:Y:S02]  /*0230*/  UPLOP3.LUT UP4, UPT, UPT, UPT, UPT, 0x80, 0x8 ;  /* 0x000000000008789c */ /* 0x000fe40003f8f070 */
[----:B------:R-:W-:Y:S02]  /*0240*/  UP2UR UR41, UPR, URZ, 0x8 ;  /* 0x00000008ff297883 */ /* 0x000fe40008000000 */
[----:B------:R-:W-:Y:S01]  /*0250*/  UP2UR UR51, UPR, URZ, 0x4 ;  /* 0x00000004ff337883 */ /* 0x000fe20008000000 */
[----:B------:R-:W-:Y:S11]  /*0260*/  BRA `(.L_x_0) ;  /* 0x0000000000e87947 */ /* 0x000ff60003800000 */
.L_x_2:
[----:B------:R-:W-:Y:S01]  /*0270*/  ISETP.NE.AND P0, PT, R2, 0xc, PT ;  /* 0x0000000c0200780c */ /* 0x000fe20003f05270 */
[----:B------:R-:W-:Y:S01]  /*0280*/  UPLOP3.LUT UP2, UPT, UPT, UPT, UPT, 0x40, 0x4 ;  /* 0x000000000004789c */ /* 0x000fe20003f4e870 */
[----:B------:R-:W-:Y:S01]  /*0290*/  HFMA2 R0, -RZ, RZ, 0, 1.78813934326171875e-07 ;  /* 0x00000003ff007431 */ /* 0x000fe200000001ff */
[----:B------:R-:W-:Y:S02]  /*02a0*/  UPLOP3.LUT UP1, UPT, UPT, UPT, UPT, 0x80, 0x8 ;  /* 0x000000000008789c */ /* 0x000fe40003f2f070 */
[----:B------:R-:W-:Y:S02]  /*02b0*/  UP2UR UR41, UPR, URZ, 0x4 ;  /* 0x00000004ff297883 */ /* 0x000fe40008000000 */
[----:B------:R-:W-:Y:S02]  /*02c0*/  UPLOP3.LUT UP2, UPT, UPT, UPT, UPT, 0x40, 0x4 ;  /* 0x000000000004789c */ /* 0x000fe40003f4e870 */
[----:B------:R-:W-:Y:S02]  /*02d0*/  UPLOP3.LUT UP0, UPT, UPT, UPT, UPT, 0x40, 0x4 ;  /* 0x000000000004789c */ /* 0x000fe40003f0e870 */
[----:B------:R-:W-:-:S02]  /*02e0*/  UPLOP3.LUT UP6, UPT, UPT, UPT, UPT, 0x40, 0x4 ;  /* 0x000000000004789c */ /* 0x000fc40003fce870 */
[----:B------:R-:W-:Y:S02]  /*02f0*/  UPLOP3.LUT UP5, UPT, UPT, UPT, UPT, 0x80, 0x8 ;  /* 0x000000000008789c */ /* 0x000fe40003faf070 */
[----:B------:R-:W-:Y:S02]  /*0300*/  UPLOP3.LUT UP4, UPT, UPT, UPT, UPT, 0x40, 0x4 ;  /* 0x000000000004789c */ /* 0x000fe40003f8e870 */
[----:B------:R-:W-:Y:S01]  /*0310*/  UP2UR UR51, UPR, URZ, 0x4 ;  /* 0x00000004ff337883 */ /* 0x000fe20008000000 */
[----:B------:R-:W-:Y:S11]  /*0320*/  @!P0 BRA `(.L_x_0) ;  /* 0x0000000000b88947 */ /* 0x000ff60003800000 */
[----:B------:R-:W-:-:S13]  /*0330*/  ISETP.NE.AND P0, PT, R2, 0xe, PT ;  /* 0x0000000e0200780c */ /* 0x000fda0003f05270 */
[----:B------:R-:W-:Y:S05]  /*0340*/  @!P0 BRA `(.L_x_3) ;  /* 0x00000000005c8947 */ /* 0x000fea0003800000 */
[----:B------:R-:W-:-:S13]  /*0350*/  ISETP.NE.AND P0, PT, R2, 0xd, PT ;  /* 0x0000000d0200780c */ /* 0x000fda0003f05270 */
[----:B------:R-:W-:Y:S05]  /*0360*/  @P0 BRA `(.L_x_4) ;  /* 0x00000000002c0947 */ /* 0x000fea0003800000 */
[----:B------:R-:W-:Y:S01]  /*0370*/  HFMA2 R0, -RZ, RZ, 0, 2.384185791015625e-07 ;  /* 0x00000004ff007431 */ /* 0x000fe200000001ff */
        /* <DEDUP_REMOVED lines=10> */
.L_x_4:
[----:B------:R-:W-:Y:S01]  /*0420*/  HFMA2 R0, -RZ, RZ, 0, 3.5762786865234375e-07 ;  /* 0x00000006ff007431 */ /* 0x000fe200000001ff */
[----:B------:R-:W-:Y:S02]  /*0430*/  UPLOP3.LUT UP3, UPT, UPT, UPT, UPT, 0x40, 0x4 ;  /* 0x000000000004789c */ /* 0x000fe40003f6e870 */
[----:B------:R-:W-:Y:S02]  /*0440*/  UPLOP3.LUT UP2, UPT, UPT, UPT, UPT, 0x40, 0x4 ;  /* 0x000000000004789c */ /* 0x000fe40003f4e870 */
[----:B------:R-:W-:Y:S02]  /*0450*/  UPLOP3.LUT UP0, UPT, UPT, UPT, UPT, 0x40, 0x4 ;  /* 0x000000000004789c */ /* 0x000fe40003f0e870 */
[----:B------:R-:W-:Y:S02]  /*0460*/  UPLOP3.LUT UP6, UPT, UPT, UPT, UPT, 0x40, 0x4 ;  /* 0x000000000004789c */ /* 0x000fe40003fce870 */
[----:B------:R-:W-:Y:S02]  /*0470*/  UPLOP3.LUT UP5, UPT, UPT, UPT, UPT, 0x40, 0x4 ;  /* 0x000000000004789c */ /* 0x000fe40003fae870 */
[----:B------:R-:W-:-:S02]  /*0480*/  UPLOP3.LUT UP4, UPT, UPT, UPT, UPT, 0x40, 0x4 ;  /* 0x000000000004789c */ /* 0x000fc40003f8e870 */
[----:B------:R-:W-:Y:S02]  /*0490*/  UP2UR UR41, UPR, URZ, 0x8 ;  /* 0x00000008ff297883 */ /* 0x000fe40008000000 */
[----:B------:R-:W-:Y:S01]  /*04a0*/  UP2UR UR51, UPR, URZ, 0x4 ;  /* 0x00000004ff337883 */ /* 0x000fe20008000000 */
[----:B------:R-:W-:Y:S11]  /*04b0*/  BRA `(.L_x_0) ;  /* 0x0000000000547947 */ /* 0x000ff60003800000 */
.L_x_3:
[----:B------:R-:W-:Y:S01]  /*04c0*/  HFMA2 R0, -RZ, RZ, 0, 2.98023223876953125e-07 ;  /* 0x00000005ff007431 */ /* 0x000fe200000001ff */
        /* <DEDUP_REMOVED lines=10> */
.L_x_1:
[----:B------:R-:W-:Y:S01]  /*0570*/  HFMA2 R0, -RZ, RZ, 0, 1.1920928955078125e-07 ;  /* 0x00000002ff007431 */ /* 0x000fe200000001ff */
        /* <DEDUP_REMOVED lines=8> */
[----:B------:R-:W-:-:S12]  /*0600*/  UP2UR UR51, UPR, URZ, 0x4 ;  /* 0x00000004ff337883 */ /* 0x000fd80008000000 */
.L_x_0:
[----:B------:R-:W-:Y:S01]  /*0610*/  ELECT P0, URZ, PT ;  /* 0x0000000000ff782f */ /* 0x000fe20003800000 */
[----:B------:R-:W-:Y:S03]  /*0620*/  BSSY.RECONVERGENT B0, `(.L_x_5) ;  /* 0x000000f000007945 */ /* 0x000fe60003800200 */
[----:B------:R-:W-:Y:S02]  /*0630*/  PLOP3.LUT P2, PT, P0, PT, UP0, 0x5d, 0xd5 ;  /* 0x0000000000d5781c */ /* 0x000fe4000074eb0d */
[----:B------:R-:W-:-:S11]  /*0640*/  PLOP3.LUT P1, PT, P0, PT, UP6, 0x5d, 0xd5 ;  /* 0x0000000000d5781c */ /* 0x000fd6000072eb6d */
[----:B------:R-:W-:Y:S05]  /*0650*/  @P2 BRA `(.L_x_6) ;  /* 0x00000000002c2947 */ /* 0x000fea0003800000 */
[----:B------:R-:W1:Y:S02]  /*0660*/  LDCU.64 UR4, c[0x0][0x348] ;  /* 0x00006900ff0477ac */ /* 0x000e640008000a00 */
[----:B-1----:R-:W-:-:S04]  /*0670*/  UIADD3 UR8, UP0, UPT, UR4, 0x80, URZ ;  /* 0x0000008004087890 */ /* 0x002fc8000ff1e0ff */
[----:B------:R-:W-:Y:S02]  /*0680*/  UIADD3.X UR9, UPT, UPT, URZ, UR5, URZ, UP0, !UPT ;  /* 0x00000005ff097290 */ /* 0x000fe400087fe4ff */
[----:B------:R-:W-:-:S04]  /*0690*/  UIADD3 UR6, UP0, UPT, UR4, 0x180, URZ ;  /* 0x0000018004067890 */ /* 0x000fc8000ff1e0ff */
[----:B------:R-:W-:Y:S02]  /*06a0*/  UIADD3.X UR7, UPT, UPT, URZ, UR5, URZ, UP0, !UPT ;  /* 0x00000005ff077290 */ /* 0x000fe400087fe4ff */
[----:B------:R-:W-:Y:S01]  /*06b0*/  UIADD3 UR4, UP0, UPT, UR4, 0x280, URZ ;  /* 0x0000028004047890 */ /* 0x000fe2000ff1e0ff */
[----:B------:R1:W-:Y:S03]  /*06c0*/  UTMACCTL.PF [UR8] ;  /* 0x00000000080079b9 */ /* 0x0003e60008040000 */
[----:B------:R-:W-:-:S03]  /*06d0*/  UIADD3.X UR5, UPT, UPT, URZ, UR5, URZ, UP0, !UPT ;  /* 0x00000005ff057290 */ /* 0x000fc600087fe4ff */
[----:B------:R1:W-:Y:S06]  /*06e0*/  UTMACCTL.PF [UR6] ;  /* 0x00000000060079b9 */ /* 0x0003ec0008040000 */
[----:B------:R1:W-:Y:S02]  /*06f0*/  UTMACCTL.PF [UR4] ;  /* 0x00000000040079b9 */ /* 0x0003e40008040000 */
[----:B-1----:R-:W-:Y:S01]  /*0700*/  NOP ;  /* 0x0000000000007918 */ /* 0x002fe20000000000 */
.L_x_6:
[----:B------:R-:W-:Y:S05]  /*0710*/  BSYNC.RECONVERGENT B0 ;  /* 0x0000000000007941 */ /* 0x000fea0003800200 */
.L_x_5:
[----:B------:R-:W-:Y:S04]  /*0720*/  BSSY.RECONVERGENT B0, `(.L_x_7) ;  /* 0x000001b000007945 */ /* 0x000fe80003800200 */
[----:B------:R-:W-:Y:S05]  /*0730*/  @P1 BRA `(.L_x_8) ;  /* 0x0000000000241947 */ /* 0x000fea0003800000 */
[----:B------:R-:W1:Y:S01]  /*0740*/  LDCU.64 UR4, c[0x0][0x348] ;  /* 0x00006900ff0477ac */ /* 0x000e620008000a00 */
[----:B------:R-:W-:Y:S02]  /*0750*/  PLOP3.LUT P6, PT, PT, PT, PT, 0x80, 0x8 ;  /* 0x000000000008781c */ /* 0x000fe40003fcf070 */
[----:B------:R-:W-:Y:S02]  /*0760*/  PLOP3.LUT P5, PT, PT, PT, PT, 0x8, 0x80 ;  /* 0x000000000080781c */ /* 0x000fe40003fae170 */
[----:B------:R-:W-:Y:S02]  /*0770*/  PLOP3.LUT P4, PT, PT, PT, PT, 0x80, 0x8 ;  /* 0x000000000008781c */ /* 0x000fe40003f8f070 */
[----:B------:R-:W-:Y:S01]  /*0780*/  PLOP3.LUT P3, PT, PT, PT, PT, 0x80, 0x8 ;  /* 0x000000000008781c */ /* 0x000fe20003f6f070 */
[----:B-1----:R-:W-:-:S04]  /*0790*/  UIADD3 UR4, UP0, UPT, UR4, 0x400, URZ ;  /* 0x0000040004047890 */ /* 0x002fc8000ff1e0ff */
[----:B------:R-:W-:-:S09]  /*07a0*/  UIADD3.X UR5, UPT, UPT, URZ, UR5, URZ, UP0, !UPT ;  /* 0x00000005ff057290 */ /* 0x000fd200087fe4ff */
[----:B------:R1:W-:Y:S02]  /*07b0*/  UTMACCTL.PF [UR4] ;  /* 0x00000000040079b9 */ /* 0x0003e40008040000 */
[----:B-1----:R-:W-:Y:S05]  /*07c0*/  BRA `(.L_x_9) ;  /* 0x0000000000407947 */ /* 0x002fea0003800000 */
.L_x_8:
[----:B------:R-:W-:-:S13]  /*07d0*/  ISETP.NE.AND P1, PT, R0, 0x3, PT ;  /* 0x000000030000780c */ /* 0x000fda0003f25270 */
[----:B------:R-:W-:Y:S05]  /*07e0*/  @!P1 BRA `(.L_x_10) ;  /* 0x0000000000289947 */ /* 0x000fea0003800000 */
[----:B------:R-:W-:Y:S02]  /*07f0*/  ISETP.NE.AND P1, PT, R0, 0x4, PT ;  /* 0x000000040000780c */ /* 0x000fe40003f25270 */
[----:B------:R-:W-:Y:S02]  /*0800*/  PLOP3.LUT P4, PT, PT, PT, PT, 0x80, 0x8 ;  /* 0x000000000008781c */ /* 0x000fe40003f8f070 */
[----:B------:R-:W-:Y:S02]  /*0810*/  PLOP3.LUT P5, PT, PT, PT, PT, 0x8, 0x80 ;  /* 0x000000000080781c */ /* 0x000fe40003fae170 */
[----:B------:R-:W-:Y:S02]  /*0820*/  PLOP3.LUT P6, PT, PT, PT, PT, 0x80, 0x8 ;  /* 0x000000000008781c */ /* 0x000fe40003fcf070 */
[----:B------:R-:W-:-:S05]  /*0830*/  PLOP3.LUT P3, PT, PT, PT, PT, 0x80, 0x8 ;  /* 0x000000000008781c */ /* 0x000fca0003f6f070 */
[----:B------:R-:W-:Y:S08]  /*0840*/  @P1 BRA `(.L_x_9) ;  /* 0x0000000000201947 */ /* 0x000ff00003800000 */
[----:B------:R-:W-:Y:S02]  /*0850*/  PLOP3.LUT P5, PT, PT, PT, PT, 0x8, 0x80 ;  /* 0x000000000080781c */ /* 0x000fe40003fae170 */
[----:B------:R-:W-:Y:S02]  /*0860*/  PLOP3.LUT P6, PT, PT, PT, PT, 0x8, 0x80 ;  /* 0x000000000080781c */ /* 0x000fe40003fce170 */
[----:B------:R-:W-:Y:S01]  /*0870*/  PLOP3.LUT P3, PT, PT, PT, PT, 0x8, 0x80 ;  /* 0x000000000080781c */ /* 0x000fe20003f6e170 */
[----:B------:R-:W-:-:S12]  /*0880*/  BRA `(.L_x_9) ;  /* 0x0000000000107947 */ /* 0x000fd80003800000 */
.L_x_10:
[----:B------:R-:W-:Y:S02]  /*0890*/  PLOP3.LUT P6, PT, PT, PT, PT, 0x8, 0x80 ;  /* 0x000000000080781c */ /* 0x000fe40003fce170 */
[----:B------:R-:W-:Y:S02]  /*08a0*/  PLOP3.LUT P5, PT, PT, PT, PT, 0x80, 0x8 ;  /* 0x000000000008781c */ /* 0x000fe40003faf070 */
[----:B------:R-:W-:Y:S02]  /*08b0*/  PLOP3.LUT P4, PT, PT, PT, PT, 0x8, 0x80 ;  /* 0x000000000080781c */ /* 0x000fe40003f8e170 */
[----:B------:R-:W-:-:S13]  /*08c0*/  PLOP3.LUT P3, PT, PT, PT, PT, 0x80, 0x8 ;  /* 0x000000000008781c */ /* 0x000fda0003f6f070 */
.L_x_9:
[----:B------:R-:W-:Y:S05]  /*08d0*/  BSYNC.RECONVERGENT B0 ;  /* 0x0000000000007941 */ /* 0x000fea0003800200 */
.L_x_7:
[----:B------:R-:W1:Y:S01]  /*08e0*/  SHFL.IDX PT, R2, R3, RZ, 0x1f ;  /* 0x00001fff03027589 */ /* 0x000e6200000e0000 */
[----:B------:R-:W-:Y:S02]  /*08f0*/  ISETP.NE.AND P1, PT, R0, 0x3, PT ;  /* 0x000000030000780c */ /* 0x000fe40003f25270 */
[----:B------:R-:W-:Y:S02]  /*0900*/  PLOP3.LUT P0, PT, P0, PT, UP1, 0xae, 0xea ;  /* 0x0000000000ea781c */ /* 0x000fe4000070f51e */
[----:B-1----:R-:W-:-:S13]  /*0910*/  ISETP.NE.AND P2, PT, R2, RZ, PT ;  /* 0x000000ff0200720c */ /* 0x002fda0003f45270 */
[----:B------:R-:W-:Y:S05]  /*0920*/  @P2 BRA `(.L_x_11) ;  /* 0x0000000000382947 */ /* 0x000fea0003800000 */
[----:B------:R-:W1:Y:S01]  /*0930*/  S2UR UR5, SR_CgaCtaId ;  /* 0x00000000000579c3 */ /* 0x000e620000008800 */
[----:B------:R-:W-:Y:S01]  /*0940*/  UMOV UR6, 0x400 ;  /* 0x0000040000067882 */ /* 0x000fe20000000000 */
[----:B------:R-:W-:Y:S01]  /*0950*/  UMOV UR4, 0x1 ;  /* 0x0000000100047882 */ /* 0x000fe20000000000 */
[----:B------:R-:W-:Y:S01]  /*0960*/  ELECT P2, URZ, PT ;  /* 0x0000000000ff782f */ /* 0x000fe20003840000 */
[----:B-1----:R-:W-:Y:S02]  /*0970*/  ULEA UR5, UR5, UR6, 0x18 ;  /* 0x0000000605057291 */ /* 0x002fe4000f8ec0ff */
[----:B------:R-:W-:-:S04]  /*0980*/  UIADD3 UR6, UPT, UPT, -UR4, 0x100000, URZ ;  /* 0x0010000004067890 */ /* 0x000fc8000fffe1ff */
[----:B------:R-:W-:Y:S02]  /*0990*/  USHF.L.U32 UR7, UR6, 0xb, URZ ;  /* 0x0000000b06077899 */ /* 0x000fe400080006ff */
[----:B------:R-:W-:Y:S01]  /*09a0*/  USHF.L.U32 UR6, UR6, 0x1, URZ ;  /* 0x0000000106067899 */ /* 0x000fe200080006ff */
[----:B------:R-:W1:Y:S11]  /*09b0*/  FENCE.VIEW.ASYNC.S ;  /* 0x00000000000073c6 */ /* 0x000e760000000000 */
[----:B-1----:R1:W2:Y:S01]  /*09c0*/  SYNCS.EXCH.64 URZ, [UR5+0x1c000], UR6 ;  /* 0x01c0000605ff75b2 */ /* 0x0022a20008000100 */
[----:B------:R1:W3:Y:S01]  /*09d0*/  SYNCS.EXCH.64 URZ, [UR5+0x1c010], UR6 ;  /* 0x01c0100605ff75b2 */ /* 0x0002e20008000100 */
[----:B------:R1:W4:Y:S01]  /*09e0*/  SYNCS.EXCH.64 URZ, [UR5+0x1c008], UR6 ;  /* 0x01c0080605ff75b2 */ /* 0x0003220008000100 */
[----:B------:R1:W1:Y:S01]  /*09f0*/  SYNCS.EXCH.64 URZ, [UR5+0x1c018], UR6 ;  /* 0x01c0180605ff75b2 */ /* 0x0002620008000100 */
[----:B------:R-:W-:Y:S01]  /*0a00*/  NOP ;  /* 0x0000000000007918 */ /* 0x000fe20000000000 */
.L_x_11:
[----:B------:R-:W-:Y:S01]  /*0a10*/  NOP ;  /* 0x0000000000007918 */ /* 0x000fe20000000000 */
[----:B------:R-:W-:Y:S05]  /*0a20*/  @!P1 BRA `(.L_x_12) ;  /* 0x0000000000289947 */ /* 0x000fea0003800000 */
[----:B------:R-:W-:Y:S01]  /*0a30*/  ISETP.NE.AND P1, PT, R0, 0x4, PT ;  /* 0x000000040000780c */ /* 0x000fe20003f25270 */
[----:B------:R-:W-:Y:S02]  /*0a40*/  UPLOP3.LUT UP3, UPT, UPT, UPT, UPT, 0x80, 0x8 ;  /* 0x000000000008789c */ /* 0x000fe40003f6f070 */
[----:B------:R-:W-:Y:S02]  /*0a50*/  UPLOP3.LUT UP2, UPT, UPT, UPT, UPT, 0x40, 0x4 ;  /* 0x000000000004789c */ /* 0x000fe40003f4e870 */
[----:B------:R-:W-:Y:S02]  /*0a60*/  UPLOP3.LUT UP1, UPT, UPT, UPT, UPT, 0x80, 0x8 ;  /* 0x000000000008789c */ /* 0x000fe40003f2f070 */
[----:B------:R-:W-:-:S06]  /*0a70*/  UPLOP3.LUT UP0, UPT, UPT, UPT, UPT, 0x80, 0x8 ;  /* 0x000000000008789c */ /* 0x000fcc0003f0f070 */
[----:B------:R-:W-:Y:S05]  /*0a80*/  @P1 BRA `(.L_x_13) ;  /* 0x0000000000201947 */ /* 0x000fea0003800000 */
[----:B------:R-:W-:Y:S02]  /*0a90*/  UPLOP3.LUT UP2, UPT, UPT, UPT, UPT, 0x40, 0x4 ;  /* 0x000000000004789c */ /* 0x000fe40003f4e870 */
[----:B------:R-:W-:Y:S02]  /*0aa0*/  UPLOP3.LUT UP3, UPT, UPT, UPT, UPT, 0x40, 0x4 ;  /* 0x000000000004789c */ /* 0x000fe40003f6e870 */
[----:B------:R-:W-:Y:S01]  /*0ab0*/  UPLOP3.LUT UP0, UPT, UPT, UPT, UPT, 0x40, 0x4 ;  /* 0x000000000004789c */ /* 0x000fe20003f0e870 */
[----:B------:R-:W-:Y:S05]  /*0ac0*/  BRA `(.L_x_13) ;  /* 0x0000000000107947 */ /* 0x000fea0003800000 */
.L_x_12:
[----:B------:R-:W-:Y:S02]  /*0ad0*/  UPLOP3.LUT UP3, UPT, UPT, UPT, UPT, 0x40, 0x4 ;  /* 0x000000000004789c */ /* 0x000fe40003f6e870 */
[----:B------:R-:W-:Y:S02]  /*0ae0*/  UPLOP3.LUT UP2, UPT, UPT, UPT, UPT, 0x80, 0x8 ;  /* 0x000000000008789c */ /* 0x000fe40003f4f070 */
[----:B------:R-:W-:Y:S02]  /*0af0*/  UPLOP3.LUT UP1, UPT, UPT, UPT, UPT, 0x40, 0x4 ;  /* 0x000000000004789c */ /* 0x000fe40003f2e870 */
[----:B------:R-:W-:Y:S02]  /*0b00*/  UPLOP3.LUT UP0, UPT, UPT, UPT, UPT, 0x80, 0x8 ;  /* 0x000000000008789c */ /* 0x000fe40003f0f070 */
.L_x_13:
[----:B------:R-:W5:Y:S02]  /*0b10*/  SHFL.IDX PT, R2, R3, RZ, 0x1f ;  /* 0x00001fff03027589 */ /* 0x000f6400000e0000 */
[----:B-----5:R-:W-:-:S13]  /*0b20*/  ISETP.NE.AND P1, PT, R2, RZ, PT ;  /* 0x000000ff0200720c */ /* 0x020fda0003f25270 */
[----:B------:R-:W-:Y:S05]  /*0b30*/  @P1 BRA `(.L_x_14) ;  /* 0x0000000000401947 */ /* 0x000fea0003800000 */
[----:B-1----:R-:W1:Y:S01]  /*0b40*/  S2UR UR5, SR_CgaCtaId ;  /* 0x00000000000579c3 */ /* 0x002e620000008800 */
        /* <DEDUP_REMOVED lines=8> */
[----:B-1----:R1:W1:Y:S01]  /*0bd0*/  SYNCS.EXCH.64 URZ, [UR5+0x1c020], UR6 ;  /* 0x01c0200605ff75b2 */ /* 0x0022620008000100 */
[----:B------:R1:W1:Y:S01]  /*0be0*/  SYNCS.EXCH.64 URZ, [UR5+0x1c038], UR6 ;  /* 0x01c0380605ff75b2 */ /* 0x0002620008000100 */
[----:B------:R1:W1:Y:S01]  /*0bf0*/  SYNCS.EXCH.64 URZ, [UR5+0x1c028], UR6 ;  /* 0x01c0280605ff75b2 */ /* 0x0002620008000100 */
[----:B------:R1:W1:Y:S01]  /*0c00*/  SYNCS.EXCH.64 URZ, [UR5+0x1c040], UR6 ;  /* 0x01c0400605ff75b2 */ /* 0x0002620008000100 */
[----:B------:R1:W1:Y:S01]  /*0c10*/  SYNCS.EXCH.64 URZ, [UR5+0x1c030], UR6 ;  /* 0x01c0300605ff75b2 */ /* 0x0002620008000100 */
[----:B------:R1:W1:Y:S01]  /*0c20*/  SYNCS.EXCH.64 URZ, [UR5+0x1c048], UR6 ;  /* 0x01c0480605ff75b2 */ /* 0x0002620008000100 */
[----:B------:R-:W-:Y:S01]  /*0c30*/  NOP ;  /* 0x0000000000007918 */ /* 0x000fe20000000000 */
.L_x_14:
[----:B------:R-:W5:Y:S01]  /*0c40*/  SHFL.IDX PT, R2, R3, RZ, 0x1f ;  /* 0x00001fff03027589 */ /* 0x000f6200000e0000 */
[----:B------:R-:W-:Y:S01]  /*0c50*/  NOP ;  /* 0x0000000000007918 */ /* 0x000fe20000000000 */
[----:B-----5:R-:W-:-:S13]  /*0c60*/  ISETP.NE.AND P1, PT, R2, RZ, PT ;  /* 0x000000ff0200720c */ /* 0x020fda0003f25270 */
[----:B------:R-:W-:Y:S05]  /*0c70*/  @P1 BRA `(.L_x_15) ;  /* 0x0000000000401947 */ /* 0x000fea0003800000 */
[----:B-1----:R-:W1:Y:S01]  /*0c80*/  S2UR UR6, SR_CgaCtaId ;  /* 0x00000000000679c3 */ /* 0x002e620000008800 */
[----:B------:R-:W-:Y:S01]  /*0c90*/  UMOV UR7, 0x400 ;  /* 0x0000040000077882 */ /* 0x000fe20000000000 */
[----:B------:R-:W-:Y:S01]  /*0ca0*/  UMOV UR5, 0x1 ;  /* 0x0000000100057882 */ /* 0x000fe20000000000 */
[----:B------:R-:W-:Y:S01]  /*0cb0*/  UMOV UR4, 0x80 ;  /* 0x0000008000047882 */ /* 0x000fe20000000000 */
[----:B------:R-:W-:-:S04]  /*0cc0*/  UIADD3 UR8, UPT, UPT, -UR5, 0x100000, URZ ;  /* 0x0010000005087890 */ /* 0x000fc8000fffe1ff */
[----:B------:R-:W-:Y:S02]  /*0cd0*/  USHF.L.U32 UR9, UR8, 0xb, URZ ;  /* 0x0000000b08097899 */ /* 0x000fe400080006ff */
[----:B------:R-:W-:Y:S02]  /*0ce0*/  USHF.L.U32 UR8, UR8, 0x1, URZ ;  /* 0x0000000108087899 */ /* 0x000fe400080006ff */
[----:B------:R-:W-:-:S04]  /*0cf0*/  UIADD3 UR4, UPT, UPT, -UR4, 0x100000, URZ ;  /* 0x0010000004047890 */ /* 0x000fc8000fffe1ff */
[----:B------:R-:W-:Y:S02]  /*0d00*/  USHF.L.U32 UR5, UR4, 0xb, URZ ;  /* 0x0000000b04057899 */ /* 0x000fe400080006ff */
[----:B------:R-:W-:Y:S01]  /*0d10*/  USHF.L.U32 UR4, UR4, 0x1, URZ ;  /* 0x0000000104047899 */ /* 0x000fe200080006ff */
[----:B------:R-:W-:Y:S01]  /*0d20*/  ELECT P1, URZ, PT ;  /* 0x0000000000ff782f */ /* 0x000fe20003820000 */
[----:B-1----:R-:W-:Y:S01]  /*0d30*/  ULEA UR6, UR6, UR7, 0x18 ;  /* 0x0000000706067291 */ /* 0x002fe2000f8ec0ff */
[----:B------:R-:W1:Y:S11]  /*0d40*/  FENCE.VIEW.ASYNC.S ;  /* 0x00000000000073c6 */ /* 0x000e760000000000 */
[----:B-1----:R1:W1:Y:S01]  /*0d50*/  SYNCS.EXCH.64 URZ, [UR6+0x1c050], UR8 ;  /* 0x01c0500806ff75b2 */ /* 0x0022620008000100 */
[----:B------:R1:W1:Y:S01]  /*0d60*/  SYNCS.EXCH.64 URZ, [UR6+0x1c058], UR4 ;  /* 0x01c0580406ff75b2 */ /* 0x0002620008000100 */
[----:B------:R-:W-:Y:S01]  /*0d70*/  NOP ;  /* 0x0000000000007918 */ /* 0x000fe20000000000 */
.L_x_15:
[----:B------:R-:W5:Y:S01]  /*0d80*/  SHFL.IDX PT, R2, R3, RZ, 0x1f ;  /* 0x00001fff03027589 */ /* 0x000f6200000e0000 */
[----:B-1----:R-:W-:Y:S01]  /*0d90*/  UP2UR UR4, UPR, URZ, 0x1 ;  /* 0x00000001ff047883 */ /* 0x002fe20008000000 */
[----:B------:R-:W-:Y:S01]  /*0da0*/  ISETP.NE.AND P2, PT, R0, 0x2, PT ;  /* 0x000000020000780c */ /* 0x000fe20003f45270 */
[----:B------:R-:W-:Y:S01]  /*0db0*/  UISETP.NE.AND UP0, UPT, UR51, URZ, UPT ;  /* 0x000000ff3300728c */ /* 0x000fe2000bf05270 */
[----:B------:R-:W-:Y:S01]  /*0dc0*/  NOP ;  /* 0x0000000000007918 */ /* 0x000fe20000000000 */
[----:B------:R-:W-:Y:S02]  /*0dd0*/  USEL UR5, URZ, 0x2, !UP4 ;  /* 0x00000002ff057887 */ /* 0x000fe4000e000000 */
[----:B------:R-:W-:Y:S02]  /*0de0*/  USEL UR6, URZ, 0x2, !UP0 ;  /* 0x00000002ff067887 */ /* 0x000fe4000c000000 */
[----:B------:R-:W-:Y:S02]  /*0df0*/  UISETP.NE.AND UP0, UPT, UR4, URZ, UPT ;  /* 0x000000ff0400728c */ /* 0x000fe4000bf05270 */
[----:B------:R-:W-:-:S02]  /*0e00*/  USEL UR6, UR6, 0x1, !UP5 ;  /* 0x0000000106067887 */ /* 0x000fc4000e800000 */
[----:B------:R-:W-:Y:S01]  /*0e10*/  USEL UR5, UR5, 0x1, !UP5 ;  /* 0x0000000105057887 */ /* 0x000fe2000e800000 */
[----:B-----5:R-:W-:-:S13]  /*0e20*/  ISETP.NE.AND P1, PT, R2, RZ, PT ;  /* 0x000000ff0200720c */ /* 0x020fda0003f25270 */
[----:B------:R-:W-:Y:S05]  /*0e30*/  @P1 BRA `(.L_x_16) ;  /* 0x0000000000401947 */ /* 0x000fea0003800000 */
[----:B------:R-:W1:Y:S01]  /*0e40*/  S2UR UR8, SR_CgaCtaId ;  /* 0x00000000000879c3 */ /* 0x000e620000008800 */
        /* <DEDUP_REMOVED lines=15> */
.L_x_16:
[----:B------:R-:W-:Y:S01]  /*0f40*/  NOP ;  /* 0x0000000000007918 */ /* 0x000fe20000000000 */
[----:B------:R-:W-:Y:S05]  /*0f50*/  @!P2 BRA `(.L_x_17) ;  /* 0x000000000024a947 */ /* 0x000fea0003800000 */
[----:B------:R-:W-:Y:S01]  /*0f60*/  ISETP.NE.AND P1, PT, R0, RZ, PT ;  /* 0x000000ff0000720c */ /* 0x000fe20003f25270 */
[----:B------:R-:W-:Y:S02]  /*0f70*/  UP2UR UR4, UPR, URZ, 0x1 ;  /* 0x00000001ff047883 */ /* 0x000fe40008000000 */
[----:B------:R-:W-:Y:S01]  /*0f80*/  UPLOP3.LUT UP0, UPT, UPT, UPT, UPT, 0x80, 0x8 ;  /* 0x000000000008789c */ /* 0x000fe20003f0f070 */
[----:B------:R-:W-:-:S03]  /*0f90*/  UMOV UR7, URZ ;  /* 0x000000ff00077c82 */ /* 0x000fc60008000000 */
[----:B------:R-:W-:Y:S02]  /*0fa0*/  UP2UR UR40, UPR, URZ, 0x1 ;  /* 0x00000001ff287883 */ /* 0x000fe40008000000 */
[----:B------:R-:W-:-:S04]  /*0fb0*/  UISETP.NE.AND UP0, UPT, UR4, URZ, UPT ;  /* 0x000000ff0400728c */ /* 0x000fc8000bf05270 */
[----:B------:R-:W-:Y:S07]  /*0fc0*/  @P1 BRA `(.L_x_18) ;  /* 0x00000000001c1947 */ /* 0x000fee0003800000 */
[----:B------:R-:W-:Y:S01]  /*0fd0*/  UMOV UR7, 0x1 ;  /* 0x0000000100077882 */ /* 0x000fe20000000000 */
[----:B------:R-:W-:Y:S05]  /*0fe0*/  BRA `(.L_x_18) ;  /* 0x0000000000147947 */ /* 0x000fea0003800000 */
.L_x_17:
[----:B------:R-:W-:Y:S02]  /*0ff0*/  UP2UR UR4, UPR, URZ, 0x1 ;  /* 0x00000001ff047883 */ /* 0x000fe40008000000 */
[----:B------:R-:W-:Y:S01]  /*1000*/  UPLOP3.LUT UP0, UPT, UPT, UPT, UPT, 0x40, 0x4 ;  /* 0x000000000004789c */ /* 0x000fe20003f0e870 */
[----:B------:R-:W-:-:S03]  /*1010*/  UMOV UR7, 0x2 ;  /* 0x0000000200077882 */ /* 0x000fc60000000000 */
[----:B------:R-:W-:Y:S02]  /*1020*/  UP2UR UR40, UPR, URZ, 0x1 ;  /* 0x00000001ff287883 */ /* 0x000fe40008000000 */
[----:B------:R-:W-:Y:S02]  /*1030*/  UISETP.NE.AND UP0, UPT, UR4, URZ, UPT ;  /* 0x000000ff0400728c */ /* 0x000fe4000bf05270 */
.L_x_18:
[----:B------:R-:W5:Y:S02]  /*1040*/  SHFL.IDX PT, R2, R3, RZ, 0x1f ;  /* 0x00001fff03027589 */ /* 0x000f6400000e0000 */
[----:B-----5:R-:W-:-:S13]  /*1050*/  ISETP.NE.AND P1, PT, R2, RZ, PT ;  /* 0x000000ff0200720c */ /* 0x020fda0003f25270 */
[----:B------:R-:W-:Y:S05]  /*1060*/  @P1 BRA `(.L_x_19) ;  /* 0x0000000000301947 */ /* 0x000fea0003800000 */
[----:B-1----:R-:W1:Y:S01]  /*1070*/  S2UR UR8, SR_CgaCtaId ;  /* 0x00000000000879c3 */ /* 0x002e620000008800 */
[----:B------:R-:W-:Y:S01]  /*1080*/  UMOV UR9, 0x400 ;  /* 0x0000040000097882 */ /* 0x000fe20000000000 */
[----:B------:R-:W-:Y:S01]  /*1090*/  UMOV UR4, 0x80 ;  /* 0x0000008000047882 */ /* 0x000fe20000000000 */
[----:B------:R-:W-:Y:S01]  /*10a0*/  ELECT P1, URZ, PT ;  /* 0x0000000000ff782f */ /* 0x000fe20003820000 */
[----:B------:R-:W-:-:S04]  /*10b0*/  UIADD3 UR10, UPT, UPT, -UR4, 0x100000, URZ ;  /* 0x00100000040a7890 */ /* 0x000fc8000fffe1ff */
[----:B------:R-:W-:Y:S02]  /*10c0*/  USHF.L.U32 UR11, UR10, 0xb, URZ ;  /* 0x0000000b0a0b7899 */ /* 0x000fe400080006ff */
[----:B------:R-:W-:Y:S02]  /*10d0*/  USHF.L.U32 UR10, UR10, 0x1, URZ ;  /* 0x000000010a0a7899 */ /* 0x000fe400080006ff */
[----:B-1----:R-:W-:Y:S01]  /*10e0*/  ULEA UR8, UR8, UR9, 0x18 ;  /* 0x0000000908087291 */ /* 0x002fe2000f8ec0ff */
[----:B------:R-:W1:Y:S11]  /*10f0*/  FENCE.VIEW.ASYNC.S ;  /* 0x00000000000073c6 */ /* 0x000e760000000000 */
[----:B-1----:R1:W1:Y:S01]  /*1100*/  SYNCS.EXCH.64 URZ, [UR8+0x1c070], UR10 ;  /* 0x01c0700a08ff75b2 */ /* 0x0022620008000100 */
[----:B------:R1:W1:Y:S01]  /*1110*/  SYNCS.EXCH.64 URZ, [UR8+0x1c078], UR10 ;  /* 0x01c0780a08ff75b2 */ /* 0x0002620008000100 */
[----:B------:R-:W-:Y:S01]  /*1120*/  NOP ;  /* 0x0000000000007918 */ /* 0x000fe20000000000 */
.L_x_19:
[----:B------:R-:W-:Y:S01]  /*1130*/  NOP ;  /* 0x0000000000007918 */ /* 0x000fe20000000000 */
[----:B------:R-:W-:Y:S05]  /*1140*/  @!P2 BRA `(.L_x_20) ;  /* 0x000000000024a947 */ /* 0x000fea0003800000 */
[----:B------:R-:W-:Y:S01]  /*1150*/  ISETP.NE.AND P1, PT, R0, 0x1, PT ;  /* 0x000000010000780c */ /* 0x000fe20003f25270 */
[----:B-1----:R-:W-:Y:S02]  /*1160*/  UP2UR UR8, UPR, URZ, 0x1 ;  /* 0x00000001ff087883 */ /* 0x002fe40008000000 */
[----:B------:R-:W-:Y:S01]  /*1170*/  UPLOP3.LUT UP0, UPT, UPT, UPT, UPT, 0x80, 0x8 ;  /* 0x000000000008789c */ /* 0x000fe20003f0f070 */
[----:B------:R-:W-:-:S03]  /*1180*/  UMOV UR4, URZ ;  /* 0x000000ff00047c82 */ /* 0x000fc60008000000 */
[----:B------:R-:W-:Y:S02]  /*1190*/  UP2UR UR39, UPR, URZ, 0x1 ;  /* 0x00000001ff277883 */ /* 0x000fe40008000000 */
[----:B------:R-:W-:-:S04]  /*11a0*/  UISETP.NE.AND UP0, UPT, UR8, URZ, UPT ;  /* 0x000000ff0800728c */ /* 0x000fc8000bf05270 */
[----:B------:R-:W-:Y:S07]  /*11b0*/  @P1 BRA `(.L_x_21) ;  /* 0x00000000001c1947 */ /* 0x000fee0003800000 */
[----:B------:R-:W-:Y:S01]  /*11c0*/  UMOV UR4, 0x1 ;  /* 0x0000000100047882 */ /* 0x000fe20000000000 */
[----:B------:R-:W-:Y:S05]  /*11d0*/  BRA `(.L_x_21) ;  /* 0x0000000000147947 */ /* 0x000fea0003800000 */
.L_x_20:
[----:B-1----:R-:W-:Y:S02]  /*11e0*/  UP2UR UR8, UPR, URZ, 0x1 ;  /* 0x00000001ff087883 */ /* 0x002fe40008000000 */
[----:B------:R-:W-:Y:S01]  /*11f0*/  UPLOP3.LUT UP0, UPT, UPT, UPT, UPT, 0x40, 0x4 ;  /* 0x000000000004789c */ /* 0x000fe20003f0e870 */
[----:B------:R-:W-:-:S03]  /*1200*/  UMOV UR4, 0x2 ;  /* 0x0000000200047882 */ /* 0x000fc60000000000 */
[----:B------:R-:W-:Y:S02]  /*1210*/  UP2UR UR39, UPR, URZ, 0x1 ;  /* 0x00000001ff277883 */ /* 0x000fe40008000000 */
[----:B------:R-:W-:Y:S02]  /*1220*/  UISETP.NE.AND UP0, UPT, UR8, URZ, UPT ;  /* 0x000000ff0800728c */ /* 0x000fe4000bf05270 */
.L_x_21:
[----:B------:R-:W1:Y:S02]  /*1230*/  SHFL.IDX PT, R2, R3, RZ, 0x1f ;  /* 0x00001fff03027589 */ /* 0x000e6400000e0000 */
        /* <DEDUP_REMOVED lines=13> */
[----:B------:R-:W-:Y:S01]  /*1310*/  NOP ;  /* 0x0000000000007918 */ /* 0x000fe20000000000 */
.L_x_22:
        /* <DEDUP_REMOVED lines=19> */
[----:B------:R1:W1:Y:S01]  /*1450*/  SYNCS.EXCH.64 URZ, [UR10+0x1c098], UR12 ;  /* 0x01c0980c0aff75b2 */ /* 0x0002620008000100 */
[----:B------:R1:W1:Y:S01]  /*1460*/  SYNCS.EXCH.64 URZ, [UR10+0x1c0a8], UR8 ;  /* 0x01c0a8080aff75b2 */ /* 0x0002620008000100 */
[----:B------:R-:W-:Y:S01]  /*1470*/  NOP ;  /* 0x0000000000007918 */ /* 0x000fe20000000000 */
.L_x_23:
        /* <DEDUP_REMOVED lines=22> */
.L_x_24:
[----:B------:R-:W5:Y:S01]  /*15e0*/  SHFL.IDX PT, R2, R3, RZ, 0x1f ;  /* 0x00001fff03027589 */ /* 0x000f6200000e0000 */
[----:B------:R-:W1:Y:S01]  /*15f0*/  S2UR UR36, SR_CTAID.X ;  /* 0x00000000002479c3 */ /* 0x000e620000002500 */
[----:B------:R-:W-:Y:S01]  /*1600*/  NOP ;  /* 0x0000000000007918 */ /* 0x000fe20000000000 */
[----:B-----5:R-:W-:-:S13]  /*1610*/  ISETP.NE.AND P1, PT, R2, RZ, PT ;  /* 0x000000ff0200720c */ /* 0x020fda0003f25270 */
[----:B-1----:R-:W-:Y:S05]  /*1620*/  @P1 BRA `(.L_x_25) ;  /* 0x0000000000301947 */ /* 0x002fea0003800000 */
        /* <DEDUP_REMOVED lines=12> */
.L_x_25:
[----:B------:R-:W-:Y:S01]  /*16f0*/  ISETP.GT.AND P1, PT, R0, 0x3, PT ;  /* 0x000000030000780c */ /* 0x000fe20003f24270 */
[----:B------:R-:W-:Y:S01]  /*1700*/  NOP ;  /* 0x0000000000007918 */ /* 0x000fe20000000000 */
[----:B-1234-:R-:W-:Y:S11]  /*1710*/  BAR.SYNC.DEFER_BLOCKING 0x0 ;  /* 0x0000000000007b1d */ /* 0x01eff60000010000 */
[----:B------:R-:W-:Y:S05]  /*1720*/  @P1 BRA `(.L_x_26) ;  /* 0x0000010000901947 */ /* 0x000fea0003800000 */
[----:B------:R-:W-:-:S13]  /*1730*/  ISETP.GE.U32.AND P0, PT, R0, 0x2, PT ;  /* 0x000000020000780c */ /* 0x000fda0003f06070 */
[----:B------:R-:W-:Y:S05]  /*1740*/  @!P0 BRA `(.L_x_27) ;  /* 0x000000b400648947 */ /* 0x000fea0003800000 */
[----:B------:R-:W-:Y:S05]  /*1750*/  @!P2 BRA `(.L_x_28) ;  /* 0x0000002c0098a947 */ /* 0x000fea0003800000 */
[----:B------:R-:W-:-:S08]  /*1760*/  NOP ;  /* 0x0000000000007918 */ /* 0x000fd00000000000 */
[----:B------:R-:W1:-:S00]  /*1770*/  USETMAXREG.DEALLOC.CTAPOOL 0x20 ;  /* 0x00000020000079c8 */ /* 0x000e4000080e0500 */
[----:B-1----:R-:W1:Y:S02]  /*1780*/  LDC R0, c[0x0][0x900] ;  /* 0x00024000ff007b82 */ /* 0x002e640000000800 */
[----:B-1----:R-:W-:-:S13]  /*1790*/  ISETP.LE.AND P0, PT, R0, UR36, PT ;  /* 0x0000002400007c0c */ /* 0x002fda000bf03270 */
[----:B------:R-:W-:Y:S05]  /*17a0*/  @P0 EXIT ;  /* 0x000000000000094d */ /* 0x000fea0003800000 */
[----:B------:R-:W1:Y:S01]  /*17b0*/  S2UR UR4, SR_CgaCtaId ;  /* 0x00000000000479c3 */ /* 0x000e620000008800 */
[----:B------:R-:W-:Y:S01]  /*17c0*/  UMOV UR7, 0x400 ;  /* 0x0000040000077882 */ /* 0x000fe20000000000 */
[----:B------:R-:W-:Y:S01]  /*17d0*/  HFMA2 R4, -RZ, RZ, 0, 0 ;  /* 0x00000000ff047431 */ /* 0x000fe200000001ff */
[----:B------:R-:W-:Y:S01]  /*17e0*/  PRMT R3, RZ, 0x7610, R3 ;  /* 0x00007610ff037816 */ /* 0x000fe20000000003 */
[----:B------:R-:W-:Y:S02]  /*17f0*/  ULOP3.LUT UR23, UR6, 0x1, URZ, 0xc0, !UPT ;  /* 0x0000000106177892 */ /* 0x000fe4000f8ec0ff */
[----:B------:R-:W-:Y:S01]  /*1800*/  ULOP3.LUT UR22, UR5, 0x1, URZ, 0xc0, !UPT ;  /* 0x0000000105167892 */ /* 0x000fe2000f8ec0ff */
[----:B------:R-:W-:Y:S01]  /*1810*/  UMOV UR31, URZ ;  /* 0x000000ff001f7c82 */ /* 0x000fe20008000000 */
[----:B------:R-:W-:Y:S01]  /*1820*/  UMOV UR30, 0x1 ;  /* 0x00000001001e7882 */ /* 0x000fe20000000000 */
[----:B------:R-:W-:Y:S01]  /*1830*/  UMOV UR29, 0x1 ;  /* 0x00000001001d7882 */ /* 0x000fe20000000000 */
[----:B------:R-:W-:Y:S01]  /*1840*/  UMOV UR28, 0x1 ;  /* 0x00000001001c7882 */ /* 0x000fe20000000000 */
[----:B------:R-:W-:Y:S01]  /*1850*/  UMOV UR21, URZ ;  /* 0x000000ff00157c82 */ /* 0x000fe20008000000 */
[----:B-1----:R-:W-:-:S04]  /*1860*/  ULEA UR4, UR4, UR7, 0x18 ;  /* 0x0000000704047291 */ /* 0x002fc8000f8ec0ff */
[----:B------:R-:W-:-:S04]  /*1870*/  UIADD3 UR4, UPT, UPT, UR4, 0x8000, URZ ;  /* 0x0000800004047890 */ /* 0x000fc8000fffe0ff */
[----:B------:R-:W-:-:S03]  /*1880*/  USHF.R.U32.HI UR32, URZ, 0x4, UR4 ;  /* 0x00000004ff207899 */ /* 0x000fc60008011604 */
[----:B------:R-:W-:Y:S01]  /*1890*/  UMOV UR4, URZ ;  /* 0x000000ff00047c82 */ /* 0x000fe20008000000 */
[----:B------:R-:W-:-:S04]  /*18a0*/  ULOP3.LUT UR32, UR32, 0x3fff, URZ, 0xc0, !UPT ;  /* 0x00003fff20207892 */ /* 0x000fc8000f8ec0ff */
[----:B------:R-:W-:-:S12]  /*18b0*/  ULOP3.LUT UR24, UR32, 0x10000, URZ, 0xfc, !UPT ;  /* 0x0001000020187892 */ /* 0x000fd8000f8efcff */
.L_x_89:
[----:B------:R-:W1:Y:S01]  /*18c0*/  LDCU.64 UR6, c[0x0][0x908] ;  /* 0x00012100ff0677ac */ /* 0x000e620008000a00 */
[----:B--2---:R-:W2:Y:S01]  /*18d0*/  LDCU UR5, c[0x0][0x904] ;  /* 0x00012080ff0577ac */ /* 0x004ea20008000800 */
[----:B-1----:R-:W-:Y:S01]  /*18e0*/  UIMAD.WIDE.U32 UR8, UR36, UR6, URZ ;  /* 0x00000006240872a5 */ /* 0x002fe2000f8e00ff */
[----:B------:R-:W1:Y:S01]  /*18f0*/  LDCU UR6, c[0x0][0x380] ;  /* 0x00007000ff0677ac */ /* 0x000e620008000800 */
[----:B--2---:R-:W-:Y:S02]  /*1900*/  UISETP.NE.AND UP0, UPT, UR5, 0x1, UPT ;  /* 0x000000010500788c */ /* 0x004fe4000bf05270 */
[----:B------:R-:W-:-:S04]  /*1910*/  USHF.R.U32.HI UR7, URZ, UR7, UR9 ;  /* 0x00000007ff077299 */ /* 0x000fc80008011609 */
[----:B------:R-:W-:-:S04]  /*1920*/  USEL UR7, UR36, UR7, !UP0 ;  /* 0x0000000724077287 */ /* 0x000fc8000c000000 */
[----:B------:R-:W-:-:S04]  /*1930*/  UIADD3 UR7, UPT, UPT, -UR7, URZ, URZ ;  /* 0x000000ff07077290 */ /* 0x000fc8000fffe1ff */
[----:B------:R-:W-:-:S04]  /*1940*/  UIMAD UR5, UR5, UR7, UR36 ;  /* 0x00000007050572a4 */ /* 0x000fc8000f8e0224 */
[----:B------:R-:W-:-:S04]  /*1950*/  USHF.L.U32 UR5, UR5, 0x8, URZ ;  /* 0x0000000805057899 */ /* 0x000fc800080006ff */
[----:B-1----:R-:W-:-:S09]  /*1960*/  UISETP.GE.AND UP0, UPT, UR5, UR6, UPT ;  /* 0x000000060500728c */ /* 0x002fd2000bf06270 */
[----:B------:R-:W-:Y:S05]  /*1970*/  BRA.U UP0, `(.L_x_29) ;  /* 0x0000002900f87547 */ /* 0x000fea000b800000 */
[----:B------:R-:W-:-:S13]  /*1980*/  LOP3.LUT P0, RZ, R3, 0xff, RZ, 0xc0, !PT ;  /* 0x000000ff03ff7812 */ /* 0x000fda000780c0ff */
[----:B------:R-:W-:Y:S05]  /*1990*/  @P0 BRA `(.L_x_30) ;  /* 0x0000000000940947 */ /* 0x000fea0003800000 */
[----:B------:R-:W1:Y:S01]  /*19a0*/  S2UR UR6, SR_CgaCtaId ;  /* 0x00000000000679c3 */ /* 0x000e620000008800 */
[----:B------:R-:W-:Y:S01]  /*19b0*/  UMOV UR7, 0x40 ;  /* 0x0000004000077882 */ /* 0x000fe20000000000 */
[----:B------:R-:W-:Y:S01]  /*19c0*/  NOP ;  /* 0x0000000000007918 */ /* 0x000fe20000000000 */
[----:B------:R-:W-:Y:S01]  /*19d0*/  UMOV UR5, 0x400 ;  /* 0x0000040000057882 */ /* 0x000fe20000000000 */
[----:B-1----:R-:W-:Y:S02]  /*19e0*/  ULEA UR7, UR6, UR7, 0x18 ;  /* 0x0000000706077291 */ /* 0x002fe4000f8ec0ff */
[----:B------:R-:W-:-:S07]  /*19f0*/  ULEA UR6, UR6, UR5, 0x18 ;  /* 0x0000000506067291 */ /* 0x000fce000f8ec0ff */
[----:B------:R-:W1:Y:S02]  /*1a00*/  LDS.U8 R0, [UR7+0x1c] ;  /* 0x00001c07ff007984 */ /* 0x000e640008000000 */
[----:B-1----:R-:W-:-:S13]  /*1a10*/  ISETP.NE.AND P0, PT, R0, RZ, PT ;  /* 0x000000ff0000720c */ /* 0x002fda0003f05270 */
[----:B------:R-:W-:Y:S05]  /*1a20*/  @P0 BRA `(.L_x_31) ;  /* 0x0000000000580947 */ /* 0x000fea0003800000 */
[----:B------:R-:W-:-:S13]  /*1a30*/  ELECT P0, URZ, PT ;  /* 0x0000000000ff782f */ /* 0x000fda0003800000 */
[----:B------:R-:W-:Y:S05]  /*1a40*/  @!P0 BRA `(.L_x_32) ;  /* 0x0000000000608947 */ /* 0x000fea0003800000 */
[----:B------:R-:W-:Y:S01]  /*1a50*/  UMOV UR5, 0x10 ;  /* 0x0000001000057882 */ /* 0x000fe20000000000 */
[----:B------:R-:W-:Y:S01]  /*1a60*/  HFMA2 R2, -RZ, RZ, 0, 5.9604644775390625e-08 ;  /* 0x00000001ff027431 */ /* 0x000fe200000001ff */
[----:B------:R-:W-:-:S03]  /*1a70*/  MOV R3, 0xffff ;  /* 0x0000ffff00037802 */ /* 0x000fc60000000f00 */
[----:B------:R-:W-:Y:S04]  /*1a80*/  DEPBAR.LE SB1, 0x36 ;  /* 0x00009d800000791a */ /* 0x000fe80000000000 */
[----:B------:R-:W1:Y:S02]  /*1a90*/  UTCATOMSWS.FIND_AND_SET.ALIGN UP0, UR5, UR5 ;  /* 0x00000005000575e3 */ /* 0x000e640008000800 */
[----:B-1----:R-:W-:Y:S01]  /*1aa0*/  MOV R0, UR5 ;  /* 0x0000000500007c02 */ /* 0x002fe20008000f00 */
[----:B------:R-:W-:Y:S06]  /*1ab0*/  BRA.U UP0, `(.L_x_33) ;  /* 0x0000000100187547 */ /* 0x000fec000b800000 */
.L_x_34:
[----:B------:R-:W-:Y:S05]  /*1ac0*/  NANOSLEEP 0x64 ;  /* 0x000000640000795d */ /* 0x000fea0003800000 */
[----:B------:R-:W-:-:S05]  /*1ad0*/  UMOV UR5, 0x10 ;  /* 0x0000001000057882 */ /* 0x000fca0000000000 */
[----:B------:R-:W-:Y:S04]  /*1ae0*/  DEPBAR.LE SB1, 0x36 ;  /* 0x00009d800000791a */ /* 0x000fe80000000000 */
[----:B------:R-:W1:Y:S02]  /*1af0*/  UTCATOMSWS.FIND_AND_SET.ALIGN UP0, UR5, UR5 ;  /* 0x00000005000575e3 */ /* 0x000e640008000800 */
[----:B-1----:R-:W-:Y:S01]  /*1b00*/  MOV R0, UR5 ;  /* 0x0000000500007c02 */ /* 0x002fe20008000f00 */
[----:B------:R-:W-:Y:S05]  /*1b10*/  BRA.U !UP0, `(.L_x_34) ;  /* 0xfffffffd08e87547 */ /* 0x000fea000b83ffff */
.L_x_33:
[-C--:B------:R-:W-:Y:S02]  /*1b20*/  SHF.L.U32 R3, R3, R0.reuse, RZ ;  /* 0x0000000003037219 */ /* 0x080fe400000006ff */
[----:B------:R-:W-:Y:S01]  /*1b30*/  SHF.L.U32 R2, R2, R0, RZ ;  /* 0x0000000002027219 */ /* 0x000fe200000006ff */
[----:B------:R-:W-:Y:S02]  /*1b40*/  IMAD.SHL.U32 R0, R0, 0x20, RZ ;  /* 0x0000002000007824 */ /* 0x000fe400078e00ff */
[----:B------:R1:W-:Y:S04]  /*1b50*/  ATOMS.OR RZ, [UR7+0x14], R3 ;  /* 0x00001403ffff798c */ /* 0x0003e8000b000007 */
[----:B------:R1:W-:Y:S04]  /*1b60*/  ATOMS.OR RZ, [UR7+0x18], R2 ;  /* 0x00001802ffff798c */ /* 0x0003e8000b000007 */
[----:B------:R1:W-:Y:S01]  /*1b70*/  STS [UR6+0x1c0e0], R0 ;  /* 0x01c0e000ff007988 */ /* 0x0003e20008000806 */
[----:B------:R-:W-:Y:S05]  /*1b80*/  BRA `(.L_x_32) ;  /* 0x0000000000107947 */ /* 0x000fea0003800000 */
.L_x_31:
[----:B------:R-:W-:Y:S02]  /*1b90*/  MOV R0, 0xffffffff ;  /* 0xffffffff00007802 */ /* 0x000fe40000000f00 */
[----:B------:R-:W-:-:S03]  /*1ba0*/  MOV R2, 0x1bd0 ;  /* 0x00001bd000027802 */ /* 0x000fc60000000f00 */
[----:B------:R1:W-:Y:S04]  /*1bb0*/  STS [UR6+0x1c0e0], R0 ;  /* 0x01c0e000ff007988 */ /* 0x0003e80008000806 */
[----:B-1----:R-:W-:Y:S05]  /*1bc0*/  CALL.REL.NOINC `($__internal_1_$__cuda_sm10x_tcgen05_guardrail_trap_phase_invalid_during_alloc) ;  /* 0x0000014400d87944 */ /* 0x002fea0003c00000 */
.L_x_32:
[----:B------:R-:W-:Y:S05]  /*1bd0*/  WARPSYNC.ALL ;  /* 0x0000000000007948 */ /* 0x000fea0003800000 */
[----:B------:R-:W-:Y:S01]  /*1be0*/  NOP ;  /* 0x0000000000007918 */ /* 0x000fe20000000000 */
.L_x_30:
[----:B------:R-:W2:Y:S01]  /*1bf0*/  LDCU UR5, c[0x0][0x384] ;  /* 0x00007080ff0577ac */ /* 0x000ea20008000800 */
[----:B-1----:R-:W-:Y:S01]  /*1c00*/  HFMA2 R3, -RZ, RZ, 0, 5.9604644775390625e-08 ;  /* 0x00000001ff037431 */ /* 0x002fe200000001ff */
[----:B--2---:R-:W-:-:S09]  /*1c10*/  UISETP.NE.AND UP0, UPT, UR5, URZ, UPT ;  /* 0x000000ff0500728c */ /* 0x004fd2000bf05270 */
[----:B------:R-:W-:Y:S05]  /*1c20*/  BRA.U !UP0, `(.L_x_29) ;  /* 0x00000029084c7547 */ /* 0x000fea000b800000 */
[----:B------:R-:W-:Y:S04]  /*1c30*/  BSSY.RECONVERGENT B0, `(.L_x_35) ;  /* 0x0000003000007945 */ /* 0x000fe80003800200 */
[----:B------:R-:W-:Y:S05]  /*1c40*/  @!P4 BRA `(.L_x_36) ;  /* 0x000000000004c947 */ /* 0x000fea0003800000 */
[----:B------:R-:W-:Y:S05]  /*1c50*/  BPT.TRAP 0x1 ;  /* 0x000000040000795c */ /* 0x000fea0000300000 */
.L_x_36:
[----:B------:R-:W-:Y:S05]  /*1c60*/  BSYNC.RECONVERGENT B0 ;  /* 0x0000000000007941 */ /* 0x000fea0003800200 */
.L_x_35:
[----:B------:R-:W1:Y:S01]  /*1c70*/  S2UR UR20, SR_CgaCtaId ;  /* 0x00000000001479c3 */ /* 0x000e620000008800 */
[----:B------:R-:W-:Y:S01]  /*1c80*/  UMOV UR6, 0x400 ;  /* 0x0000040000067882 */ /* 0x000fe20000000000 */
[----:B------:R-:W-:Y:S01]  /*1c90*/  SHF.L.U32 R0, R4, 0x1f, RZ ;  /* 0x0000001f04007819 */ /* 0x000fe200000006ff */
[----:B-1----:R-:W-:-:S09]  /*1ca0*/  ULEA UR20, UR20, UR6, 0x18 ;  /* 0x0000000614147291 */ /* 0x002fd2000f8ec0ff */
[----:B------:R-:W1:Y:S02]  /*1cb0*/  SYNCS.PHASECHK.TRANS64.TRYWAIT P0, [UR20+0x1c000], R0 ;  /* 0x01c00000ff0075a7 */ /* 0x000e640008001114 */
[----:B-1----:R-:W-:Y:S05]  /*1cc0*/  @!P0 BRA `(.L_x_37) ;  /* 0x00000130007c8947 */ /* 0x002fea0003800000 */
.L_x_375:
[----:B------:R-:W-:Y:S05]  /*1cd0*/  BRA.U !UP1, `(.L_x_38) ;  /* 0x0000000109047547 */ /* 0x000fea000b800000 */
[----:B------:R-:W-:Y:S05]  /*1ce0*/  BPT.TRAP 0x1 ;  /* 0x000000040000795c */ /* 0x000fea0000300000 */
.L_x_38:
[----:B------:R-:W-:Y:S01]  /*1cf0*/  ULEA UR6, UR4, UR20, 0x3 ;  /* 0x0000001404067291 */ /* 0x000fe2000f8e18ff */
[----:B-1----:R-:W-:Y:S01]  /*1d00*/  MOV R2, UR21 ;  /* 0x0000001500027c02 */ /* 0x002fe20008000f00 */
[----:B------:R-:W-:-:S03]  /*1d10*/  UISETP.NE.AND UP4, UPT, UR23, URZ, UPT ;  /* 0x000000ff1700728c */ /* 0x000fc6000bf85270 */
[----:B------:R-:W-:-:S04]  /*1d20*/  SHF.L.U32 R2, R2, 0x1f, RZ ;  /* 0x0000001f02027819 */ /* 0x000fc800000006ff */
[----:B------:R-:W1:Y:S02]  /*1d30*/  SYNCS.PHASECHK.TRANS64.TRYWAIT P0, [UR6+0x1c020], R2 ;  /* 0x01c02002ff0075a7 */ /* 0x000e640008001106 */
[----:B-1----:R-:W-:Y:S05]  /*1d40*/  @!P0 BRA `(.L_x_39) ;  /* 0x0000013000748947 */ /* 0x002fea0003800000 */
.L_x_377:
[----:B------:R-:W-:-:S04]  /*1d50*/  UIADD3 UR27, UPT, UPT, UR4, 0x1, URZ ;  /* 0x00000001041b7890 */ /* 0x000fc8000fffe0ff */
[----:B------:R-:W-:-:S04]  /*1d60*/  UISETP.NE.AND UP0, UPT, UR27, 0x3, UPT ;  /* 0x000000031b00788c */ /* 0x000fc8000bf05270 */
[----:B------:R-:W-:Y:S02]  /*1d70*/  USEL UR7, URZ, 0x1, UP0 ;  /* 0x00000001ff077887 */ /* 0x000fe40008000000 */
[----:B------:R-:W-:Y:S02]  /*1d80*/  USEL UR27, UR27, URZ, UP0 ;  /* 0x000000ff1b1b7287 */ /* 0x000fe40008000000 */
[----:B------:R-:W-:Y:S01]  /*1d90*/  ULOP3.LUT UR21, UR21, UR7, URZ, 0x3c, !UPT ;  /* 0x0000000715157292 */ /* 0x000fe2000f8e3cff */
[----:B------:R-:W-:Y:S11]  /*1da0*/  BRA.U UP4, `(.L_x_40) ;  /* 0x0000000104047547 */ /* 0x000ff6000b800000 */
[----:B------:R-:W-:Y:S05]  /*1db0*/  BPT.TRAP 0x1 ;  /* 0x000000040000795c */ /* 0x000fea0000300000 */
.L_x_40:
[----:B-1----:R-:W-:Y:S01]  /*1dc0*/  IMAD.U32 R2, RZ, RZ, UR28 ;  /* 0x0000001cff027e24 */ /* 0x002fe2000f8e00ff */
[----:B------:R-:W-:Y:S01]  /*1dd0*/  USHF.R.U32.HI UR8, URZ, 0x4, UR20 ;  /* 0x00000004ff087899 */ /* 0x000fe20008011614 */
[----:B------:R-:W-:-:S03]  /*1de0*/  CS2R R6, SRZ ;  /* 0x0000000000067805 */ /* 0x000fc6000001ff00 */
[----:B------:R-:W-:Y:S01]  /*1df0*/  SHF.L.U32 R2, R2, 0x1f, RZ ;  /* 0x0000001f02027819 */ /* 0x000fe200000006ff */
[----:B------:R-:W-:-:S03]  /*1e00*/  ULOP3.LUT UR8, UR8, 0x3fff, URZ, 0xc0, !UPT ;  /* 0x00003fff08087892 */ /* 0x000fc6000f8ec0ff */
[----:B------:R-:W1:Y:S01]  /*1e10*/  SYNCS.PHASECHK.TRANS64.TRYWAIT P0, [UR20+0x1c058], R2 ;  /* 0x01c05802ff0075a7 */ /* 0x000e620008001114 */
[----:B------:R-:W-:Y:S01]  /*1e20*/  ULOP3.LUT UR8, UR8, 0x10000, URZ, 0xfc, !UPT ;  /* 0x0001000008087892 */ /* 0x000fe2000f8efcff */
[----:B-1----:R-:W-:Y:S11]  /*1e30*/  @!P0 BRA `(.L_x_41) ;  /* 0x0000013000508947 */ /* 0x002ff60003800000 */
.L_x_379:
[----:B-1----:R-:W-:Y:S01]  /*1e40*/  IMAD.MOV.U32 R5, RZ, RZ, RZ ;  /* 0x000000ffff057224 */ /* 0x002fe200078e00ff */
[----:B------:R-:W-:Y:S01]  /*1e50*/  R2UR UR9, R7 ;  /* 0x00000000070972ca */ /* 0x000fe200000e0000 */
[----:B------:R-:W-:Y:S01]  /*1e60*/  IMAD.MOV.U32 R2, RZ, RZ, RZ ;  /* 0x000000ffff027224 */ /* 0x000fe200078e00ff */
[----:B------:R-:W-:Y:S01]  /*1e70*/  R2UR UR7, R6 ;  /* 0x00000000060772ca */ /* 0x000fe200000e0000 */
[----:B------:R-:W-:Y:S01]  /*1e80*/  ULEA UR40, UR4, UR24, 0xa ;  /* 0x0000001804287291 */ /* 0x000fe2000f8e50ff */
[----:B------:R-:W-:Y:S01]  /*1e90*/  R2UR UR10, R5 ;  /* 0x00000000050a72ca */ /* 0x000fe200000e0000 */
[----:B------:R-:W-:Y:S01]  /*1ea0*/  UIADD3 UR48, UPT, UPT, UR8, 0x2, URZ ;  /* 0x0000000208307890 */ /* 0x000fe2000fffe0ff */
[----:B------:R-:W-:Y:S01]  /*1eb0*/  R2UR UR4, R2 ;  /* 0x00000000020472ca */ /* 0x000fe200000e0000 */
[----:B------:R-:W-:Y:S02]  /*1ec0*/  UIADD3 UR18, UPT, UPT, UR40, 0x2, URZ ;  /* 0x0000000228127890 */ /* 0x000fe4000fffe0ff */
[----:B------:R-:W-:-:S02]  /*1ed0*/  UIADD3 UR46, UPT, UPT, UR8, 0x4, URZ ;  /* 0x00000004082e7890 */ /* 0x000fc4000fffe0ff */
[----:B------:R-:W-:Y:S02]  /*1ee0*/  UIADD3 UR14, UPT, UPT, UR40, 0x4, URZ ;  /* 0x00000004280e7890 */ /* 0x000fe4000fffe0ff */
[----:B------:R-:W-:Y:S02]  /*1ef0*/  UIADD3 UR44, UPT, UPT, UR8, 0x6, URZ ;  /* 0x00000006082c7890 */ /* 0x000fe4000fffe0ff */
[----:B------:R-:W-:Y:S01]  /*1f00*/  UIADD3 UR50, UPT, UPT, UR40, 0x6, URZ ;  /* 0x0000000628327890 */ /* 0x000fe2000fffe0ff */
[----:B------:R-:W-:Y:S01]  /*1f10*/  UMOV UR38, 0x0 ;  /* 0x0000000000267882 */ /* 0x000fe20000000000 */
[----:B------:R-:W-:Y:S01]  /*1f20*/  UMOV UR39, 0x8200010 ;  /* 0x0820001000277882 */ /* 0x000fe20000000000 */
[----:B------:R-:W-:Y:S01]  /*1f30*/  UMOV UR42, UR8 ;  /* 0x00000008002a7c82 */ /* 0x000fe20008000000 */
[----:B------:R-:W-:Y:S01]  /*1f40*/  UMOV UR43, 0x40004040 ;  /* 0x40004040002b7882 */ /* 0x000fe20000000000 */
        /* <DEDUP_REMOVED lines=9> */
[----:B------:R1:W-:Y:S01]  /*1fe0*/  UTCHMMA gdesc[UR42], gdesc[UR40], tmem[UR9], tmem[UR38], idesc[UR39], !UPT ;  /* 0x00ff26282a0075ea */ /* 0x0003e2000f800009 */
[----:B------:R-:W-:Y:S01]  /*1ff0*/  UMOV UR12, 0x0 ;  /* 0x00000000000c7882 */ /* 0x000fe20000000000 */
[----:B------:R-:W-:Y:S01]  /*2000*/  UMOV UR13, 0x8200010 ;  /* 0x08200010000d7882 */ /* 0x000fe20000000000 */
[----:B------:R-:W-:Y:S01]  /*2010*/  UMOV UR45, 0x40004040 ;  /* 0x40004040002d7882 */ /* 0x000fe20000000000 */
[----:B------:R-:W-:Y:S01]  /*2020*/  UMOV UR51, 0x40004040 ;  /* 0x4000404000337882 */ /* 0x000fe20000000000 */
[----:B------:R1:W-:Y:S01]  /*2030*/  UTCHMMA gdesc[UR48], gdesc[UR18], tmem[UR7], tmem[UR34], idesc[UR35], UPT ;  /* 0x00ff2212300075ea */ /* 0x0003e2000b800007 */
[----:B------:R1:W-:Y:S01]  /*2040*/  UTCHMMA gdesc[UR46], gdesc[UR14], tmem[UR10], tmem[UR16], idesc[UR17], UPT ;  /* 0x00ff100e2e0075ea */ /* 0x0003e2000b80000a */
[----:B------:R1:W-:Y:S01]  /*2050*/  UTCHMMA gdesc[UR44], gdesc[UR50], tmem[UR4], tmem[UR12], idesc[UR13], UPT ;  /* 0x00ff0c322c0075ea */ /* 0x0003e2000b800004 */
[----:B------:R-:W-:Y:S05]  /*2060*/  BRA.U UP4, `(.L_x_42) ;  /* 0x0000000104047547 */ /* 0x000fea000b800000 */
[----:B-1----:R-:W-:Y:S05]  /*2070*/  BPT.TRAP 0x1 ;  /* 0x000000040000795c */ /* 0x002fea0000300000 */
.L_x_42:
[----:B-1----:R-:W-:Y:S01]  /*2080*/  UIADD3 UR4, UPT, UPT, UR20, 0x1c050, URZ ;  /* 0x0001c05014047890 */ /* 0x002fe2000fffe0ff */
[----:B------:R-:W-:Y:S01]  /*2090*/  BSSY.RECONVERGENT B0, `(.L_x_43) ;  /* 0x0000005000007945 */ /* 0x000fe20003800200 */
[----:B------:R-:W-:-:S07]  /*20a0*/  ULOP3.LUT UR34, UR28, 0x1, URZ, 0x3c, !UPT ;  /* 0x000000011c227892 */ /* 0x000fce000f8e3cff */
[----:B------:R1:W-:Y:S01]  /*20b0*/  UTCBAR [UR4], URZ ;  /* 0x000000ff040073e9 */ /* 0x0003e200080000ff */
[----:B------:R-:W-:Y:S05]  /*20c0*/  @!P4 BRA `(.L_x_44) ;  /* 0x000000000004c947 */ /* 0x000fea0003800000 */
[----:B-1----:R-:W-:Y:S05]  /*20d0*/  BPT.TRAP 0x1 ;  /* 0x000000040000795c */ /* 0x002fea0000300000 */
.L_x_44:
[----:B-1----:R-:W-:Y:S05]  /*20e0*/  BSYNC.RECONVERGENT B0 ;  /* 0x0000000000007941 */ /* 0x002fea0003800200 */
.L_x_43:
[----:B------:R-:W1:Y:S01]  /*20f0*/  SYNCS.PHASECHK.TRANS64.TRYWAIT P0, [UR20+0x1c008], R0 ;  /* 0x01c00800ff0075a7 */ /* 0x000e620008001114 */
[----:B------:R-:W-:Y:S01]  /*2100*/  UISETP.NE.AND UP3, UPT, UR22, URZ, UPT ;  /* 0x000000ff1600728c */ /* 0x000fe2000bf65270 */
[----:B-1----:R-:W-:Y:S10]  /*2110*/  @!P0 BRA `(.L_x_45) ;  /* 0x0000012c00b08947 */ /* 0x002ff40003800000 */
.L_x_381:
[----:B------:R-:W-:Y:S05]  /*2120*/  BRA.U UP3, `(.L_x_46) ;  /* 0x0000000103047547 */ /* 0x000fea000b800000 */
[----:B------:R-:W-:Y:S05]  /*2130*/  BPT.TRAP 0x1 ;  /* 0x000000040000795c */ /* 0x000fea0000300000 */
.L_x_46:
[----:B-1----:R-:W-:Y:S02]  /*2140*/  IMAD.U32 R0, RZ, RZ, UR29 ;  /* 0x0000001dff007e24 */ /* 0x002fe4000f8e00ff */
[----:B------:R-:W-:Y:S02]  /*2150*/  HFMA2 R6, -RZ, RZ, 0, 7.62939453125e-06 ;  /* 0x00000080ff067431 */ /* 0x000fe400000001ff */
[----:B------:R-:W-:Y:S01]  /*2160*/  IMAD.MOV.U32 R5, RZ, RZ, 0x80 ;  /* 0x00000080ff057424 */ /* 0x000fe200078e00ff */
[----:B------:R-:W-:-:S04]  /*2170*/  SHF.L.U32 R0, R0, 0x1f, RZ ;  /* 0x0000001f00007819 */ /* 0x000fc800000006ff */
[----:B------:R-:W1:Y:S02]  /*2180*/  SYNCS.PHASECHK.TRANS64.TRYWAIT P0, [UR20+0x1c068], R0 ;  /* 0x01c06800ff0075a7 */ /* 0x000e640008001114 */
[----:B-1----:R-:W-:Y:S05]  /*2190*/  @!P0 BRA `(.L_x_47) ;  /* 0x0000012c00a88947 */ /* 0x002fea0003800000 */
.L_x_383:
[----:B-1----:R-:W-:Y:S01]  /*21a0*/  IMAD.MOV.U32 R2, RZ, RZ, 0x80 ;  /* 0x00000080ff027424 */ /* 0x002fe200078e00ff */
[----:B------:R-:W-:Y:S01]  /*21b0*/  R2UR UR10, R6 ;  /* 0x00000000060a72ca */ /* 0x000fe200000e0000 */
[----:B------:R-:W-:Y:S01]  /*21c0*/  IMAD.MOV.U32 R0, RZ, RZ, 0x80 ;  /* 0x00000080ff007424 */ /* 0x000fe200078e00ff */
[----:B------:R-:W-:Y:S01]  /*21d0*/  R2UR UR9, R5 ;  /* 0x00000000050972ca */ /* 0x000fe200000e0000 */
[----:B------:R-:W-:Y:S01]  /*21e0*/  UIADD3 UR46, UPT, UPT, UR8, 0x400, URZ ;  /* 0x00000400082e7890 */ /* 0x000fe2000fffe0ff */
[----:B------:R-:W-:Y:S01]  /*21f0*/  R2UR UR7, R2 ;  /* 0x00000000020772ca */ /* 0x000fe200000e0000 */
[----:B------:R-:W-:Y:S01]  /*2200*/  UIADD3 UR44, UPT, UPT, UR8, 0x402, URZ ;  /* 0x00000402082c7890 */ /* 0x000fe2000fffe0ff */
[----:B------:R-:W-:Y:S01]  /*2210*/  R2UR UR4, R0 ;  /* 0x00000000000472ca */ /* 0x000fe200000e0000 */
[----:B------:R-:W-:Y:S02]  /*2220*/  UIADD3 UR42, UPT, UPT, UR8, 0x404, URZ ;  /* 0x00000404082a7890 */ /* 0x000fe4000fffe0ff */
[----:B------:R-:W-:Y:S01]  /*2230*/  UIADD3 UR52, UPT, UPT, UR8, 0x406, URZ ;  /* 0x0000040608347890 */ /* 0x000fe2000fffe0ff */
        /* <DEDUP_REMOVED lines=22> */
.L_x_48:
[----:B-1----:R-:W-:-:S09]  /*23a0*/  UIADD3 UR4, UPT, UPT, UR20, 0x1c060, URZ ;  /* 0x0001c06014047890 */ /* 0x002fd2000fffe0ff */
[----:B------:R1:W-:Y:S01]  /*23b0*/  UTCBAR [UR4], URZ ;  /* 0x000000ff040073e9 */ /* 0x0003e200080000ff */
[----:B------:R-:W-:Y:S05]  /*23c0*/  BRA.U !UP1, `(.L_x_49) ;  /* 0x0000000109047547 */ /* 0x000fea000b800000 */
[----:B-1----:R-:W-:Y:S05]  /*23d0*/  BPT.TRAP 0x1 ;  /* 0x000000040000795c */ /* 0x002fea0000300000 */
.L_x_49:
[----:B------:R-:W-:-:S09]  /*23e0*/  UIADD3 UR6, UPT, UPT, UR6, 0x1c038, URZ ;  /* 0x0001c03806067890 */ /* 0x000fd2000fffe0ff */
[----:B------:R2:W-:Y:S01]  /*23f0*/  UTCBAR [UR6], URZ ;  /* 0x000000ff060073e9 */ /* 0x0005e200080000ff */
[----:B------:R-:W-:Y:S05]  /*2400*/  BRA.U !UP1, `(.L_x_50) ;  /* 0x0000000109047547 */ /* 0x000fea000b800000 */
[----:B-12---:R-:W-:Y:S05]  /*2410*/  BPT.TRAP 0x1 ;  /* 0x000000040000795c */ /* 0x006fea0000300000 */
.L_x_50:
[----:B-1----:R-:W-:Y:S01]  /*2420*/  ULEA UR4, UR27, UR20, 0x3 ;  /* 0x000000141b047291 */ /* 0x002fe2000f8e18ff */
[----:B------:R-:W-:-:S04]  /*2430*/  MOV R0, UR21 ;  /* 0x0000001500007c02 */ /* 0x000fc80008000f00 */
[----:B------:R-:W-:-:S04]  /*2440*/  SHF.L.U32 R0, R0, 0x1f, RZ ;  /* 0x0000001f00007819 */ /* 0x000fc800000006ff */
[----:B------:R-:W1:Y:S02]  /*2450*/  SYNCS.PHASECHK.TRANS64.TRYWAIT P0, [UR4+0x1c020], R0 ;  /* 0x01c02000ff0075a7 */ /* 0x000e640008001104 */
[----:B-1----:R-:W-:Y:S05]  /*2460*/  @!P0 BRA `(.L_x_51) ;  /* 0x0000012c000c8947 */ /* 0x002fea0003800000 */
.L_x_385:
[----:B------:R-:W-:-:S04]  /*2470*/  UIADD3 UR4, UPT, UPT, UR27, 0x1, URZ ;  /* 0x000000011b047890 */ /* 0x000fc8000fffe0ff */
[----:B------:R-:W-:-:S04]  /*2480*/  UISETP.NE.AND UP0, UPT, UR4, 0x3, UPT ;  /* 0x000000030400788c */ /* 0x000fc8000bf05270 */
[----:B--2---:R-:W-:Y:S02]  /*2490*/  USEL UR6, URZ, 0x1, UP0 ;  /* 0x00000001ff067887 */ /* 0x004fe40008000000 */
[----:B------:R-:W-:Y:S02]  /*24a0*/  USEL UR4, UR4, URZ, UP0 ;  /* 0x000000ff04047287 */ /* 0x000fe40008000000 */
[----:B------:R-:W-:Y:S01]  /*24b0*/  ULOP3.LUT UR21, UR21, UR6, URZ, 0x3c, !UPT ;  /* 0x0000000615157292 */ /* 0x000fe2000f8e3cff */
[----:B------:R-:W-:Y:S11]  /*24c0*/  BRA.U UP5, `(.L_x_52) ;  /* 0x0000000105047547 */ /* 0x000ff6000b800000 */
[----:B------:R-:W-:Y:S05]  /*24d0*/  BPT.TRAP 0x1 ;  /* 0x000000040000795c */ /* 0x000fea0000300000 */
.L_x_52:
[----:B-1----:R-:W-:-:S04]  /*24e0*/  MOV R0, UR30 ;  /* 0x0000001e00007c02 */ /* 0x002fc80008000f00 */
[----:B------:R-:W-:-:S04]  /*24f0*/  SHF.L.U32 R0, R0, 0x1f, RZ ;  /* 0x0000001f00007819 */ /* 0x000fc800000006ff */
[----:B------:R-:W1:Y:S02]  /*2500*/  SYNCS.PHASECHK.TRANS64.TRYWAIT P0, [UR20+0x1c0a0], R0 ;  /* 0x01c0a000ff0075a7 */ /* 0x000e640008001114 */
[----:B-1----:R-:W-:Y:S05]  /*2510*/  @!P0 BRA `(.L_x_53) ;  /* 0x0000012800f88947 */ /* 0x002fea0003800000 */
.L_x_387:
[----:B------:R-:W-:Y:S05]  /*2520*/  BRA.U UP4, `(.L_x_54) ;  /* 0x0000000104047547 */ /* 0x000fea000b800000 */
[----:B------:R-:W-:Y:S05]  /*2530*/  BPT.TRAP 0x1 ;  /* 0x000000040000795c */ /* 0x000fea0000300000 */
.L_x_54:
[----:B-1----:R-:W-:Y:S01]  /*2540*/  IMAD.U32 R0, RZ, RZ, UR34 ;  /* 0x00000022ff007e24 */ /* 0x002fe2000f8e00ff */
[----:B------:R-:W-:Y:S01]  /*2550*/  MOV R6, 0x20 ;  /* 0x0000002000067802 */ /* 0x000fe20000000f00 */
[----:B------:R-:W-:-:S03]  /*2560*/  IMAD.MOV.U32 R5, RZ, RZ, 0x100 ;  /* 0x00000100ff057424 */ /* 0x000fc600078e00ff */
[----:B------:R-:W-:-:S04]  /*2570*/  SHF.L.U32 R0, R0, 0x1f, RZ ;  /* 0x0000001f00007819 */ /* 0x000fc800000006ff */
[----:B------:R-:W1:Y:S02]  /*2580*/  SYNCS.PHASECHK.TRANS64.TRYWAIT P0, [UR20+0x1c058], R0 ;  /* 0x01c05800ff0075a7 */ /* 0x000e640008001114 */
[----:B-1----:R-:W-:Y:S05]  /*2590*/  @!P0 BRA `(.L_x_55) ;  /* 0x0000012800f08947 */ /* 0x002fea0003800000 */
.L_x_389:
[----:B-1----:R-:W-:Y:S01]  /*25a0*/  IMAD.MOV.U32 R2, RZ, RZ, 0x28 ;  /* 0x00000028ff027424 */ /* 0x002fe200078e00ff */
[----:B------:R-:W-:Y:S01]  /*25b0*/  R2UR UR25, R6 ;  /* 0x00000000061972ca */ /* 0x000fe200000e0000 */
[----:B------:R-:W-:Y:S01]  /*25c0*/  IMAD.MOV.U32 R6, RZ, RZ, 0x30 ;  /* 0x00000030ff067424 */ /* 0x000fe200078e00ff */
        /* <DEDUP_REMOVED lines=10> */
[----:B------:R-:W-:Y:S01]  /*2670*/  ULEA UR68, UR27, UR32, 0xa ;  /* 0x000000201b447291 */ /* 0x000fe2000f8e50ff */
[C---:B------:R-:W-:Y:S01]  /*2680*/  R2UR UR17, R5.reuse ;  /* 0x00000000051172ca */ /* 0x040fe200000e0000 */
[----:B------:R-:W-:Y:S01]  /*2690*/  UMOV UR52, 0x0 ;  /* 0x0000000000347882 */ /* 0x000fe20000000000 */
[----:B------:R-:W-:Y:S01]  /*26a0*/  R2UR UR15, R0 ;  /* 0x00000000000f72ca */ /* 0x000fe200000e0000 */
[----:B------:R-:W-:Y:S01]  /*26b0*/  UIADD3 UR66, UPT, UPT, UR68, 0x80, URZ ;  /* 0x0000008044427890 */ /* 0x000fe2000fffe0ff */
[----:B------:R-:W-:Y:S01]  /*26c0*/  R2UR UR10, R2 ;  /* 0x00000000020a72ca */ /* 0x000fe200000e0000 */
[----:B------:R-:W-:Y:S01]  /*26d0*/  IMAD.MOV.U32 R2, RZ, RZ, 0x50 ;  /* 0x00000050ff027424 */ /* 0x000fe200078e00ff */
[----:B------:R-:W-:Y:S01]  /*26e0*/  R2UR UR12, R6 ;  /* 0x00000000060c72ca */ /* 0x000fe200000e0000 */
[----:B------:R-:W-:Y:S01]  /*26f0*/  UIADD3 UR64, UPT, UPT, UR68, 0x100, URZ ;  /* 0x0000010044407890 */ /* 0x000fe2000fffe0ff */
[----:B------:R-:W-:Y:S01]  /*2700*/  R2UR UR13, R5 ;  /* 0x00000000050d72ca */ /* 0x000fe200000e0000 */
[----:B------:R-:W-:Y:S01]  /*2710*/  UIADD3 UR62, UPT, UPT, UR68, 0x180, URZ ;  /* 0x00000180443e7890 */ /* 0x000fe2000fffe0ff */
[----:B------:R-:W-:Y:S01]  /*2720*/  R2UR UR8, R2 ;  /* 0x00000000020872ca */ /* 0x000fe200000e0000 */
[----:B------:R-:W-:Y:S01]  /*2730*/  IMAD.MOV.U32 R2, RZ, RZ, 0x58 ;  /* 0x00000058ff027424 */ /* 0x000fe200078e00ff */
[C---:B------:R-:W-:Y:S01]  /*2740*/  R2UR UR11, R0.reuse ;  /* 0x00000000000b72ca */ /* 0x040fe200000e0000 */
[----:B------:R-:W-:Y:S01]  /*2750*/  UIADD3 UR60, UPT, UPT, UR68, 0x200, URZ ;  /* 0x00000200443c7890 */ /* 0x000fe2000fffe0ff */
[----:B------:R-:W-:Y:S01]  /*2760*/  R2UR UR9, R0 ;  /* 0x00000000000972ca */ /* 0x000fe200000e0000 */
[----:B------:R-:W-:Y:S01]  /*2770*/  UIADD3 UR58, UPT, UPT, UR68, 0x280, URZ ;  /* 0x00000280443a7890 */ /* 0x000fe2000fffe0ff */
[----:B------:R-:W-:Y:S01]  /*2780*/  R2UR UR6, R2 ;  /* 0x00000000020672ca */ /* 0x000fe200000e0000 */
[----:B------:R-:W-:Y:S01]  /*2790*/  UIADD3 UR56, UPT, UPT, UR68, 0x300, URZ ;  /* 0x0000030044387890 */ /* 0x000fe2000fffe0ff */
[----:B------:R-:W-:Y:S01]  /*27a0*/  R2UR UR7, R0 ;  /* 0x00000000000772ca */ /* 0x000fe200000e0000 */
[----:B------:R-:W-:Y:S01]  /*27b0*/  UMOV UR53, 0x8110010 ;  /* 0x0811001000357882 */ /* 0x000fe20000000000 */
[----:B------:R-:W-:Y:S01]  /*27c0*/  UMOV UR69, 0x40004040 ;  /* 0x4000404000457882 */ /* 0x000fe20000000000 */
[----:B------:R-:W-:Y:S01]  /*27d0*/  UIADD3 UR54, UPT, UPT, UR68, 0x380, URZ ;  /* 0x0000038044367890 */ /* 0x000fe2000fffe0ff */
[----:B------:R1:W-:Y:S01]  /*27e0*/  UTCHMMA tmem[UR25], gdesc[UR68], tmem[UR26], tmem[UR52], idesc[UR53], !UPT ;  /* 0x00ff3444190079ea */ /* 0x0003e2000f80001a */
        /* <DEDUP_REMOVED lines=9> */
[----:B------:R1:W-:Y:S01]  /*2880*/  UTCHMMA tmem[UR18], gdesc[UR66], tmem[UR19], tmem[UR50], idesc[UR51], UPT ;  /* 0x00ff3242120079ea */ /* 0x0003e2000b800013 */
        /* <DEDUP_REMOVED lines=16> */
[----:B------:R1:W-:Y:S01]  /*2990*/  UTCHMMA tmem[UR8], gdesc[UR56], tmem[UR9], tmem[UR40], idesc[UR41], UPT ;  /* 0x00ff2838080079ea */ /* 0x0003e2000b800009 */
[----:B------:R1:W-:Y:S01]  /*29a0*/  UTCHMMA tmem[UR6], gdesc[UR54], tmem[UR7], tmem[UR38], idesc[UR39], UPT ;  /* 0x00ff2636060079ea */ /* 0x0003e2000b800007 */
[----:B------:R-:W-:Y:S05]  /*29b0*/  BRA.U UP5, `(.L_x_56) ;  /* 0x0000000105047547 */ /* 0x000fea000b800000 */
[----:B-1----:R-:W-:Y:S05]  /*29c0*/  BPT.TRAP 0x1 ;  /* 0x000000040000795c */ /* 0x002fea0000300000 */
.L_x_56:
[----:B-1----:R-:W-:Y:S02]  /*29d0*/  UIADD3 UR8, UPT, UPT, UR20, 0x1c090, URZ ;  /* 0x0001c09014087890 */ /* 0x002fe4000fffe0ff */
[----:B------:R-:W-:Y:S02]  /*29e0*/  UISETP.GE.AND UP0, UPT, UR5, 0x81, UPT ;  /* 0x000000810500788c */ /* 0x000fe4000bf06270 */
[----:B------:R-:W-:Y:S01]  /*29f0*/  ULOP3.LUT UR7, UR29, 0x1, URZ, 0x3c, !UPT ;  /* 0x000000011d077892 */ /* 0x000fe2000f8e3cff */
[----:B------:R-:W-:Y:S01]  /*2a00*/  UMOV UR6, URZ ;  /* 0x000000ff00067c82 */ /* 0x000fe20008000000 */
[----:B------:R-:W-:Y:S01]  /*2a10*/  UMOV UR26, UR31 ;  /* 0x0000001f001a7c82 */ /* 0x000fe20008000000 */
[----:B------:R-:W-:Y:S02]  /*2a20*/  UMOV UR25, UR27 ;  /* 0x0000001b00197c82 */ /* 0x000fe40008000000 */
[----:B------:R1:W-:Y:S02]  /*2a30*/  UTCBAR [UR8], URZ ;  /* 0x000000ff080073e9 */ /* 0x0003e400080000ff */
[----:B------:R-:W-:Y:S05]  /*2a40*/  BRA.U !UP0, `(.L_x_57) ;  /* 0x0000001508007547 */ /* 0x000fea000b800000 */
[----:B------:R-:W-:Y:S01]  /*2a50*/  UIADD3 UR6, UPT, UPT, UR5, 0x7f, URZ ;  /* 0x0000007f05067890 */ /* 0x000fe2000fffe0ff */
[----:B------:R-:W-:-:S03]  /*2a60*/  UMOV UR25, UR27 ;  /* 0x0000001b00197c82 */ /* 0x000fc60008000000 */
[----:B------:R-:W-:-:S04]  /*2a70*/  USHF.R.S32.HI UR5, URZ, 0x1f, UR6 ;  /* 0x0000001fff057899 */ /* 0x000fc80008011406 */
[----:B------:R-:W-:-:S04]  /*2a80*/  ULEA.HI UR6, UR5, UR6, URZ, 0x7 ;  /* 0x0000000605067291 */ /* 0x000fc8000f8f38ff */
[----:B------:R-:W-:-:S04]  /*2a90*/  USHF.R.S32.HI UR6, URZ, 0x7, UR6 ;  /* 0x00000007ff067899 */ /* 0x000fc80008011406 */
[----:B------:R-:W-:-:S04]  /*2aa0*/  UISETP.LT.AND UP0, UPT, UR6, 0x2, UPT ;  /* 0x000000020600788c */ /* 0x000fc8000bf01270 */
[----:B------:R-:W-:-:S04]  /*2ab0*/  USEL UR5, UR6, 0x2, UP0 ;  /* 0x0000000206057887 */ /* 0x000fc80008000000 */
[----:B------:R-:W-:-:S03]  /*2ac0*/  UIADD3 UR5, UPT, UPT, -UR5, UR31, UR6 ;  /* 0x0000001f05057290 */ /* 0x000fc6000fffe106 */
[----:B------:R-:W-:Y:S01]  /*2ad0*/  UMOV UR6, URZ ;  /* 0x000000ff00067c82 */ /* 0x000fe20008000000 */
[----:B------:R-:W-:-:S03]  /*2ae0*/  UIADD3 UR26, UPT, UPT, UR5, 0x1, URZ ;  /* 0x00000001051a7890 */ /* 0x000fc6000fffe0ff */
[----:B------:R-:W-:-:S09]  /*2af0*/  UMOV UR5, UR27 ;  /* 0x0000001b00057c82 */ /* 0x000fd20008000000 */
.L_x_76:
[----:B------:R-:W-:Y:S01]  /*2b00*/  UIADD3 UR31, UPT, UPT, UR31, 0x1, URZ ;  /* 0x000000011f1f7890 */ /* 0x000fe2000fffe0ff */
[----:B------:R-:W-:Y:S01]  /*2b10*/  UMOV UR28, UR34 ;  /* 0x00000022001c7c82 */ /* 0x000fe20008000000 */
[----:B------:R-:W-:Y:S02]  /*2b20*/  UMOV UR29, UR7 ;  /* 0x00000007001d7c82 */ /* 0x000fe40008000000 */
[----:B------:R-:W-:Y:S01]  /*2b30*/  UISETP.NE.AND UP2, UPT, UR31, UR26, UPT ;  /* 0x0000001a1f00728c */ /* 0x000fe2000bf45270 */
[----:B--2---:R-:W-:Y:S10]  /*2b40*/  BRA.U !UP1, `(.L_x_58) ;  /* 0x0000000109047547 */ /* 0x004ff4000b800000 */
[----:B-1----:R-:W-:Y:S05]  /*2b50*/  BPT.TRAP 0x1 ;  /* 0x000000040000795c */ /* 0x002fea0000300000 */
.L_x_58:
[----:B------:R-:W2:Y:S01]  /*2b60*/  S2UR UR20, SR_CgaCtaId ;  /* 0x00000000001479c3 */ /* 0x000ea20000008800 */
[----:B------:R-:W-:Y:S01]  /*2b70*/  UMOV UR7, 0x400 ;  /* 0x0000040000077882 */ /* 0x000fe20000000000 */
[----:B------:R-:W-:Y:S04]  /*2b80*/  MOV R0, UR21 ;  /* 0x0000001500007c02 */ /* 0x000fe80008000f00 */
[----:B------:R-:W-:Y:S01]  /*2b90*/  SHF.L.U32 R0, R0, 0x1f, RZ ;  /* 0x0000001f00007819 */ /* 0x000fe200000006ff */
[----:B--2---:R-:W-:Y:S04]  /*2ba0*/  ULEA UR20, UR20, UR7, 0x18 ;  /* 0x0000000714147291 */ /* 0x004fe8000f8ec0ff */
[----:B------:R-:W-:Y:S09]  /*2bb0*/  ULEA UR7, UR4, UR20, 0x3 ;  /* 0x0000001404077291 */ /* 0x000ff2000f8e18ff */
[----:B------:R-:W2:Y:S02]  /*2bc0*/  SYNCS.PHASECHK.TRANS64.TRYWAIT P0, [UR7+0x1c020], R0 ;  /* 0x01c02000ff0075a7 */ /* 0x000ea40008001107 */
[----:B--2---:R-:W-:Y:S05]  /*2bd0*/  @!P0 BRA `(.L_x_59) ;  /* 0x0000012400788947 */ /* 0x004fea0003800000 */
.L_x_391:
[----:B------:R-:W-:Y:S01]  /*2be0*/  USHF.R.U32.HI UR7, URZ, 0x4, UR20 ;  /* 0x00000004ff077899 */ /* 0x000fe20008011614 */
[----:B--2---:R-:W-:Y:S01]  /*2bf0*/  IMAD.MOV.U32 R2, RZ, RZ, RZ ;  /* 0x000000ffff027224 */ /* 0x004fe200078e00ff */
[----:B------:R-:W-:Y:S01]  /*2c00*/  USHF.R.U32.HI UR12, URZ, 0x4, UR20 ;  /* 0x00000004ff0c7899 */ /* 0x000fe20008011614 */
[----:B------:R-:W-:Y:S01]  /*2c10*/  IMAD.MOV.U32 R0, RZ, RZ, RZ ;  /* 0x000000ffff007224 */ /* 0x000fe200078e00ff */
[----:B------:R-:W-:Y:S02]  /*2c20*/  USHF.R.U32.HI UR11, URZ, 0x4, UR20 ;  /* 0x00000004ff0b7899 */ /* 0x000fe40008011614 */
[----:B------:R-:W-:Y:S01]  /*2c30*/  USHF.R.U32.HI UR10, URZ, 0x4, UR20 ;  /* 0x00000004ff0a7899 */ /* 0x000fe20008011614 */
[----:B------:R-:W-:Y:S01]  /*2c40*/  R2UR UR9, R2 ;  /* 0x00000000020972ca */ /* 0x000fe200000e0000 */
[----:B------:R-:W-:Y:S01]  /*2c50*/  ULEA UR74, UR4, UR24, 0xa ;  /* 0x00000018044a7291 */ /* 0x000fe2000f8e50ff */
[----:B-1----:R-:W-:Y:S01]  /*2c60*/  R2UR UR8, R0 ;  /* 0x00000000000872ca */ /* 0x002fe200000e0000 */
[----:B------:R-:W-:Y:S02]  /*2c70*/  UIADD3 UR27, UPT, UPT, UR4, 0x1, URZ ;  /* 0x00000001041b7890 */ /* 0x000fe4000fffe0ff */
[----:B------:R-:W-:Y:S01]  /*2c80*/  ULOP3.LUT UR4, UR7, 0x3fff, URZ, 0xc0, !UPT ;  /* 0x00003fff07047892 */ /* 0x000fe2000f8ec0ff */
[----:B------:R-:W-:Y:S01]  /*2c90*/  R2UR UR7, R2 ;  /* 0x00000000020772ca */ /* 0x000fe200000e0000 */
[----:B------:R-:W-:Y:S02]  /*2ca0*/  ULOP3.LUT UR12, UR12, 0x3fff, URZ, 0xc0, !UPT ;  /* 0x00003fff0c0c7892 */ /* 0x000fe4000f8ec0ff */
[----:B------:R-:W-:Y:S02]  /*2cb0*/  ULOP3.LUT UR11, UR11, 0x3fff, URZ, 0xc0, !UPT ;  /* 0x00003fff0b0b7892 */ /* 0x000fe4000f8ec0ff */
[----:B------:R-:W-:Y:S02]  /*2cc0*/  ULOP3.LUT UR10, UR10, 0x3fff, URZ, 0xc0, !UPT ;  /* 0x00003fff0a0a7892 */ /* 0x000fe4000f8ec0ff */
[----:B------:R-:W-:Y:S02]  /*2cd0*/  ULOP3.LUT UR12, UR12, 0x10000, URZ, 0xfc, !UPT ;  /* 0x000100000c0c7892 */ /* 0x000fe4000f8efcff */
[----:B------:R-:W-:Y:S02]  /*2ce0*/  ULOP3.LUT UR11, UR11, 0x10000, URZ, 0xfc, !UPT ;  /* 0x000100000b0b7892 */ /* 0x000fe4000f8efcff */
[----:B------:R-:W-:Y:S01]  /*2cf0*/  ULOP3.LUT UR38, UR4, 0x10000, URZ, 0xfc, !UPT ;  /* 0x0001000004267892 */ /* 0x000fe2000f8efcff */
[----:B------:R-:W-:Y:S01]  /*2d00*/  R2UR UR4, R0 ;  /* 0x00000000000472ca */ /* 0x000fe200000e0000 */
[----:B------:R-:W-:Y:S02]  /*2d10*/  ULOP3.LUT UR10, UR10, 0x10000, URZ, 0xfc, !UPT ;  /* 0x000100000a0a7892 */ /* 0x000fe4000f8efcff */
[----:B------:R-:W-:Y:S02]  /*2d20*/  UIADD3 UR72, UPT, UPT, UR74, 0x2, URZ ;  /* 0x000000024a487890 */ /* 0x000fe4000fffe0ff */
[----:B------:R-:W-:Y:S02]  /*2d30*/  UIADD3 UR12, UPT, UPT, UR12, 0x2, URZ ;  /* 0x000000020c0c7890 */ /* 0x000fe4000fffe0ff */
[----:B------:R-:W-:Y:S02]  /*2d40*/  UIADD3 UR70, UPT, UPT, UR74, 0x4, URZ ;  /* 0x000000044a467890 */ /* 0x000fe4000fffe0ff */
[----:B------:R-:W-:Y:S02]  /*2d50*/  UIADD3 UR40, UPT, UPT, UR11, 0x4, URZ ;  /* 0x000000040b287890 */ /* 0x000fe4000fffe0ff */
[----:B------:R-:W-:Y:S02]  /*2d60*/  UIADD3 UR68, UPT, UPT, UR74, 0x6, URZ ;  /* 0x000000064a447890 */ /* 0x000fe4000fffe0ff */
[----:B------:R-:W-:Y:S02]  /*2d70*/  UIADD3 UR10, UPT, UPT, UR10, 0x6, URZ ;  /* 0x000000060a0a7890 */ /* 0x000fe4000fffe0ff */
[----:B------:R-:W-:Y:S02]  /*2d80*/  UISETP.NE.AND UP4, UPT, UR23, URZ, UPT ;  /* 0x000000ff1700728c */ /* 0x000fe4000bf85270 */
[----:B------:R-:W-:Y:S01]  /*2d90*/  UISETP.NE.AND UP0, UPT, UR27, 0x3, UPT ;  /* 0x000000031b00788c */ /* 0x000fe2000bf05270 */
[----:B------:R-:W-:Y:S01]  /*2da0*/  UMOV UR34, 0x0 ;  /* 0x0000000000227882 */ /* 0x000fe20000000000 */
[----:B------:R-:W-:Y:S02]  /*2db0*/  UMOV UR35, 0x8200010 ;  /* 0x0820001000237882 */ /* 0x000fe40000000000 */
[----:B------:R-:W-:Y:S02]  /*2dc0*/  USEL UR33, URZ, 0x1, UP0 ;  /* 0x00000001ff217887 */ /* 0x000fe40008000000 */
[----:B------:R-:W-:Y:S02]  /*2dd0*/  USEL UR27, UR27, URZ, UP0 ;  /* 0x000000ff1b1b7287 */ /* 0x000fe40008000000 */
[----:B------:R-:W-:Y:S01]  /*2de0*/  ULOP3.LUT UR21, UR21, UR33, URZ, 0x3c, !UPT ;  /* 0x0000002115157292 */ /* 0x000fe2000f8e3cff */
        /* <DEDUP_REMOVED lines=9> */
[----:B------:R-:W-:Y:S01]  /*2e80*/  UMOV UR17, 0x8200010 ;  /* 0x0820001000117882 */ /* 0x000fe20000000000 */
[----:B------:R-:W-:Y:S01]  /*2e90*/  UMOV UR71, 0x40004040 ;  /* 0x4000404000477882 */ /* 0x000fe20000000000 */
[----:B------:R-:W-:Y:S01]  /*2ea0*/  UMOV UR41, 0x40004040 ;  /* 0x4000404000297882 */ /* 0x000fe20000000000 */
[----:B------:R-:W-:Y:S01]  /*2eb0*/  UMOV UR14, 0x0 ;  /* 0x00000000000e7882 */ /* 0x000fe20000000000 */
[----:B------:R1:W-:Y:S01]  /*2ec0*/  UTCHMMA gdesc[UR40], gdesc[UR70], tmem[UR7], tmem[UR16], idesc[UR17], UPT ;  /* 0x00ff1046280075ea */ /* 0x0003e2000b800007 */
[----:B------:R-:W-:Y:S01]  /*2ed0*/  UMOV UR15, 0x8200010 ;  /* 0x08200010000f7882 */ /* 0x000fe20000000000 */
[----:B------:R-:W-:Y:S01]  /*2ee0*/  UMOV UR69, 0x40004040 ;  /* 0x4000404000457882 */ /* 0x000fe20000000000 */
[----:B------:R-:W-:Y:S02]  /*2ef0*/  UMOV UR11, 0x40004040 ;  /* 0x40004040000b7882 */ /* 0x000fe40000000000 */
[----:B------:R1:W-:Y:S01]  /*2f00*/  UTCHMMA gdesc[UR10], gdesc[UR68], tmem[UR4], tmem[UR14], idesc[UR15], UPT ;  /* 0x00ff0e440a0075ea */ /* 0x0003e2000b800004 */
[----:B------:R-:W-:Y:S05]  /*2f10*/  BRA.U UP4, `(.L_x_60) ;  /* 0x0000000104047547 */ /* 0x000fea000b800000 */
[----:B-1----:R-:W-:Y:S05]  /*2f20*/  BPT.TRAP 0x1 ;  /* 0x000000040000795c */ /* 0x002fea0000300000 */
.L_x_60:
[----:B-1----:R-:W-:Y:S09]  /*2f30*/  UIADD3 UR4, UPT, UPT, UR20, 0x1c050, URZ ;  /* 0x0001c05014047890 */ /* 0x002ff2000fffe0ff */
[----:B------:R1:W-:Y:S01]  /*2f40*/  UTCBAR [UR4], URZ ;  /* 0x000000ff040073e9 */ /* 0x0003e200080000ff */
[----:B------:R-:W-:Y:S05]  /*2f50*/  BRA.U UP5, `(.L_x_61) ;  /* 0x0000000105047547 */ /* 0x000fea000b800000 */
[----:B-1----:R-:W-:Y:S05]  /*2f60*/  BPT.TRAP 0x1 ;  /* 0x000000040000795c */ /* 0x002fea0000300000 */
.L_x_61:
[----:B------:R-:W-:Y:S01]  /*2f70*/  MOV R0, UR30 ;  /* 0x0000001e00007c02 */ /* 0x000fe20008000f00 */
[----:B------:R-:W-:Y:S03]  /*2f80*/  UISETP.NE.AND UP3, UPT, UR22, URZ, UPT ;  /* 0x000000ff1600728c */ /* 0x000fe6000bf65270 */
[----:B------:R-:W-:Y:S04]  /*2f90*/  SHF.L.U32 R0, R0, 0x1f, RZ ;  /* 0x0000001f00007819 */ /* 0x000fe800000006ff */
[----:B------:R-:W2:Y:S02]  /*2fa0*/  SYNCS.PHASECHK.TRANS64.TRYWAIT P0, [UR20+0x1c0a8], R0 ;  /* 0x01c0a800ff0075a7 */ /* 0x000ea40008001114 */
[----:B--2---:R-:W-:Y:S05]  /*2fb0*/  @!P0 BRA `(.L_x_62) ;  /* 0x0000012000988947 */ /* 0x004fea0003800000 */
.L_x_393:
[----:B------:R-:W-:Y:S05]  /*2fc0*/  BRA.U UP3, `(.L_x_63) ;  /* 0x0000000103047547 */ /* 0x000fea000b800000 */
[----:B-1----:R-:W-:Y:S05]  /*2fd0*/  BPT.TRAP 0x1 ;  /* 0x000000040000795c */ /* 0x002fea0000300000 */
.L_x_63:
[----:B--2---:R-:W-:Y:S02]  /*2fe0*/  IMAD.U32 R0, RZ, RZ, UR29 ;  /* 0x0000001dff007e24 */ /* 0x004fe4000f8e00ff */
[----:B------:R-:W-:Y:S02]  /*2ff0*/  HFMA2 R6, -RZ, RZ, 0, 9.5367431640625e-06 ;  /* 0x000000a0ff067431 */ /* 0x000fe400000001ff */
[----:B------:R-:W-:Y:S01]  /*3000*/  IMAD.MOV.U32 R5, RZ, RZ, 0x180 ;  /* 0x00000180ff057424 */ /* 0x000fe200078e00ff */
[----:B------:R-:W-:Y:S04]  /*3010*/  SHF.L.U32 R0, R0, 0x1f, RZ ;  /* 0x0000001f00007819 */ /* 0x000fe800000006ff */
[----:B------:R-:W2:Y:S02]  /*3020*/  SYNCS.PHASECHK.TRANS64.TRYWAIT P0, [UR20+0x1c068], R0 ;  /* 0x01c06800ff0075a7 */ /* 0x000ea40008001114 */
[----:B--2---:R-:W-:Y:S05]  /*3030*/  @!P0 BRA `(.L_x_64) ;  /* 0x0000012000908947 */ /* 0x004fea0003800000 */
.L_x_395:
[----:B------:R-:W-:Y:S01]  /*3040*/  UISETP.NE.U32.AND UP0, UPT, UR6, URZ, UPT ;  /* 0x000000ff0600728c */ /* 0x000fe2000bf05070 */
[----:B--2---:R-:W-:Y:S01]  /*3050*/  IMAD.MOV.U32 R2, RZ, RZ, 0xa8 ;  /* 0x000000a8ff027424 */ /* 0x004fe200078e00ff */
[----:B------:R-:W-:Y:S01]  /*3060*/  ULEA UR66, UR5, UR32, 0xa ;  /* 0x0000002005427291 */ /* 0x000fe2000f8e50ff */
[----:B------:R-:W-:Y:S01]  /*3070*/  R2UR UR18, R6 ;  /* 0x00000000061272ca */ /* 0x000fe200000e0000 */
[----:B------:R-:W-:Y:S01]  /*3080*/  IMAD.MOV.U32 R6, RZ, RZ, 0xb0 ;  /* 0x000000b0ff067424 */ /* 0x000fe200078e00ff */
[----:B------:R-:W-:Y:S01]  /*3090*/  R2UR UR19, R5 ;  /* 0x00000000051372ca */ /* 0x000fe200000e0000 */
[----:B------:R-:W-:Y:S01]  /*30a0*/  UIADD3 UR64, UPT, UPT, UR66, 0x80, URZ ;  /* 0x0000008042407890 */ /* 0x000fe2000fffe0ff */
[----:B------:R-:W-:Y:S01]  /*30b0*/  R2UR UR16, R2 ;  /* 0x00000000021072ca */ /* 0x000fe200000e0000 */
[----:B------:R-:W-:Y:S01]  /*30c0*/  UIADD3 UR62, UPT, UPT, UR66, 0x100, URZ ;  /* 0x00000100423e7890 */ /* 0x000fe2000fffe0ff */
[----:B------:R-:W-:Y:S01]  /*30d0*/  IMAD.MOV.U32 R2, RZ, RZ, 0xb8 ;  /* 0x000000b8ff027424 */ /* 0x000fe200078e00ff */
[----:B------:R-:W-:Y:S01]  /*30e0*/  UIADD3 UR60, UPT, UPT, UR66, 0x180, URZ ;  /* 0x00000180423c7890 */ /* 0x000fe2000fffe0ff */
[----:B------:R-:W-:Y:S01]  /*30f0*/  IMAD.MOV.U32 R0, RZ, RZ, 0x180 ;  /* 0x00000180ff007424 */ /* 0x000fe200078e00ff */
[----:B------:R-:W-:Y:S01]  /*3100*/  UIADD3 UR58, UPT, UPT, UR66, 0x200, URZ ;  /* 0x00000200423a7890 */ /* 0x000fe2000fffe0ff */
[----:B------:R-:W-:Y:S01]  /*3110*/  IMAD.MOV.U32 R5, RZ, RZ, 0x180 ;  /* 0x00000180ff057424 */ /* 0x000fe200078e00ff */
[----:B------:R-:W-:Y:S01]  /*3120*/  UIADD3 UR56, UPT, UPT, UR66, 0x280, URZ ;  /* 0x0000028042387890 */ /* 0x000fe2000fffe0ff */
[----:B------:R-:W-:Y:S01]  /*3130*/  R2UR UR12, R2 ;  /* 0x00000000020c72ca */ /* 0x000fe200000e0000 */
[----:B------:R-:W-:Y:S01]  /*3140*/  UIADD3 UR54, UPT, UPT, UR66, 0x300, URZ ;  /* 0x0000030042367890 */ /* 0x000fe2000fffe0ff */
[----:B------:R-:W-:Y:S01]  /*3150*/  IMAD.MOV.U32 R2, RZ, RZ, 0xc8 ;  /* 0x000000c8ff027424 */ /* 0x000fe200078e00ff */
[----:B------:R-:W-:Y:S01]  /*3160*/  UIADD3 UR52, UPT, UPT, UR66, 0x380, URZ ;  /* 0x0000038042347890 */ /* 0x000fe2000fffe0ff */
[----:B------:R-:W-:Y:S01]  /*3170*/  R2UR UR14, R6 ;  /* 0x00000000060e72ca */ /* 0x000fe200000e0000 */
[----:B------:R-:W-:Y:S01]  /*3180*/  IMAD.MOV.U32 R6, RZ, RZ, 0xc0 ;  /* 0x000000c0ff067424 */ /* 0x000fe200078e00ff */
[----:B------:R-:W-:Y:S01]  /*3190*/  R2UR UR17, R0 ;  /* 0x00000000001172ca */ /* 0x000fe200000e0000 */
[----:B------:R-:W-:Y:S01]  /*31a0*/  UMOV UR50, 0x0 ;  /* 0x0000000000327882 */ /* 0x000fe20000000000 */
[----:B------:R-:W-:Y:S01]  /*31b0*/  R2UR UR8, R2 ;  /* 0x00000000020872ca */ /* 0x000fe200000e0000 */
[----:B------:R-:W-:Y:S01]  /*31c0*/  IMAD.MOV.U32 R2, RZ, RZ, 0xd0 ;  /* 0x000000d0ff027424 */ /* 0x000fe200078e00ff */
[C---:B------:R-:W-:Y:S01]  /*31d0*/  R2UR UR15, R5.reuse ;  /* 0x00000000050f72ca */ /* 0x040fe200000e0000 */
[----:B------:R-:W-:Y:S01]  /*31e0*/  UMOV UR51, 0x8110010 ;  /* 0x0811001000337882 */ /* 0x000fe20000000000 */
[----:B------:R-:W-:Y:S01]  /*31f0*/  R2UR UR13, R0 ;  /* 0x00000000000d72ca */ /* 0x000fe200000e0000 */
[----:B------:R-:W-:Y:S01]  /*3200*/  UMOV UR67, 0x40004040 ;  /* 0x4000404000437882 */ /* 0x000fe20000000000 */
[----:B------:R-:W-:Y:S01]  /*3210*/  R2UR UR6, R2 ;  /* 0x00000000020672ca */ /* 0x000fe200000e0000 */
[----:B------:R-:W-:Y:S01]  /*3220*/  IMAD.MOV.U32 R2, RZ, RZ, 0xd8 ;  /* 0x000000d8ff027424 */ /* 0x000fe200078e00ff */
[----:B------:R-:W-:Y:S01]  /*3230*/  R2UR UR10, R6 ;  /* 0x00000000060a72ca */ /* 0x000fe200000e0000 */
[----:B------:R2:W-:Y:S01]  /*3240*/  UTCHMMA tmem[UR18], gdesc[UR66], tmem[UR19], tmem[UR50], idesc[UR51], UP0 ;  /* 0x00ff3242120079ea */ /* 0x0005e20008000013 */
[----:B------:R-:W-:Y:S01]  /*3250*/  R2UR UR11, R5 ;  /* 0x00000000050b72ca */ /* 0x000fe200000e0000 */
[----:B------:R-:W-:Y:S01]  /*3260*/  UMOV UR48, 0x0 ;  /* 0x0000000000307882 */ /* 0x000fe20000000000 */
[C---:B------:R-:W-:Y:S01]  /*3270*/  R2UR UR9, R0.reuse ;  /* 0x00000000000972ca */ /* 0x040fe200000e0000 */
[----:B------:R-:W-:Y:S01]  /*3280*/  UMOV UR49, 0x8110010 ;  /* 0x0811001000317882 */ /* 0x000fe20000000000 */
[----:B------:R-:W-:Y:S01]  /*3290*/  R2UR UR7, R0 ;  /* 0x00000000000772ca */ /* 0x000fe200000e0000 */
[----:B------:R-:W-:Y:S01]  /*32a0*/  UMOV UR65, 0x40004040 ;  /* 0x4000404000417882 */ /* 0x000fe20000000000 */
[----:B-1----:R-:W-:Y:S01]  /*32b0*/  R2UR UR4, R2 ;  /* 0x00000000020472ca */ /* 0x002fe200000e0000 */
[----:B------:R2:W-:Y:S01]  /*32c0*/  UTCHMMA tmem[UR16], gdesc[UR64], tmem[UR17], tmem[UR48], idesc[UR49], UPT ;  /* 0x00ff3040100079ea */ /* 0x0005e2000b800011 */
[----:B------:R-:W-:Y:S01]  /*32d0*/  R2UR UR5, R0 ;  /* 0x00000000000572ca */ /* 0x000fe200000e0000 */
        /* <DEDUP_REMOVED lines=22> */
[----:B------:R-:W-:Y:S02]  /*3440*/  UMOV UR53, 0x40004040 ;  /* 0x4000404000357882 */ /* 0x000fe40000000000 */
[----:B------:R2:W-:Y:S01]  /*3450*/  UTCHMMA tmem[UR4], gdesc[UR52], tmem[UR5], tmem[UR34], idesc[UR35], UPT ;  /* 0x00ff2234040079ea */ /* 0x0005e2000b800005 */
[----:B------:R-:W-:Y:S05]  /*3460*/  BRA.U UP5, `(.L_x_65) ;  /* 0x0000000105047547 */ /* 0x000fea000b800000 */
[----:B--2---:R-:W-:Y:S05]  /*3470*/  BPT.TRAP 0x1 ;  /* 0x000000040000795c */ /* 0x004fea0000300000 */
.L_x_65:
[----:B--2---:R-:W-:Y:S02]  /*3480*/  UIADD3 UR4, UPT, UPT, UR20, 0x1c098, URZ ;  /* 0x0001c09814047890 */ /* 0x004fe4000fffe0ff */
[----:B------:R-:W-:Y:S07]  /*3490*/  ULOP3.LUT UR30, UR30, 0x1, URZ, 0x3c, !UPT ;  /* 0x000000011e1e7892 */ /* 0x000fee000f8e3cff */
[----:B------:R1:W-:Y:S01]  /*34a0*/  UTCBAR [UR4], URZ ;  /* 0x000000ff040073e9 */ /* 0x0003e200080000ff */
[----:B------:R-:W-:Y:S05]  /*34b0*/  BRA.U !UP1, `(.L_x_66) ;  /* 0x0000000109047547 */ /* 0x000fea000b800000 */
[----:B-1----:R-:W-:Y:S05]  /*34c0*/  BPT.TRAP 0x1 ;  /* 0x000000040000795c */ /* 0x002fea0000300000 */
.L_x_66:
[----:B------:R-:W-:Y:S01]  /*34d0*/  USHF.R.U32.HI UR8, URZ, 0x4, UR20 ;  /* 0x00000004ff087899 */ /* 0x000fe20008011614 */
[----:B------:R-:W-:Y:S01]  /*34e0*/  IMAD.MOV.U32 R2, RZ, RZ, 0x80 ;  /* 0x00000080ff027424 */ /* 0x000fe200078e00ff */
[----:B------:R-:W-:Y:S01]  /*34f0*/  ULEA UR9, UR25, UR20, 0x3 ;  /* 0x0000001419097291 */ /* 0x000fe2000f8e18ff */
[----:B------:R-:W-:Y:S01]  /*3500*/  IMAD.MOV.U32 R0, RZ, RZ, 0x80 ;  /* 0x00000080ff007424 */ /* 0x000fe200078e00ff */
[----:B------:R-:W-:Y:S02]  /*3510*/  ULOP3.LUT UR8, UR8, 0x3fff, URZ, 0xc0, !UPT ;  /* 0x00003fff08087892 */ /* 0x000fe4000f8ec0ff */
[----:B------:R-:W-:Y:S01]  /*3520*/  UIADD3 UR9, UPT, UPT, UR9, 0x1c038, URZ ;  /* 0x0001c03809097890 */ /* 0x000fe2000fffe0ff */
[----:B------:R-:W-:Y:S01]  /*3530*/  R2UR UR7, R2 ;  /* 0x00000000020772ca */ /* 0x000fe200000e0000 */
[----:B------:R-:W-:Y:S01]  /*3540*/  ULOP3.LUT UR8, UR8, 0x10000, URZ, 0xfc, !UPT ;  /* 0x0001000008087892 */ /* 0x000fe2000f8efcff */
[----:B------:R-:W-:Y:S01]  /*3550*/  R2UR UR6, R0 ;  /* 0x00000000000672ca */ /* 0x000fe200000e0000 */
[----:B------:R-:W-:Y:S01]  /*3560*/  UMOV UR14, 0x0 ;  /* 0x00000000000e7882 */ /* 0x000fe20000000000 */
[----:B------:R-:W-:Y:S01]  /*3570*/  R2UR UR5, R2 ;  /* 0x00000000020572ca */ /* 0x000fe200000e0000 */
[----:B------:R-:W-:Y:S01]  /*3580*/  UIADD3 UR16, UPT, UPT, UR8, 0x400, URZ ;  /* 0x0000040008107890 */ /* 0x000fe2000fffe0ff */
[----:B-1----:R-:W-:Y:S01]  /*3590*/  R2UR UR4, R0 ;  /* 0x00000000000472ca */ /* 0x002fe200000e0000 */
[----:B------:R-:W-:Y:S01]  /*35a0*/  UIADD3 UR18, UPT, UPT, UR8, 0x402, URZ ;  /* 0x0000040208127890 */ /* 0x000fe2000fffe0ff */
[----:B------:R1:W-:Y:S01]  /*35b0*/  UTCBAR [UR9], URZ ;  /* 0x000000ff090073e9 */ /* 0x0003e200080000ff */
[----:B------:R-:W-:Y:S02]  /*35c0*/  UIADD3 UR34, UPT, UPT, UR8, 0x404, URZ ;  /* 0x0000040408227890 */ /* 0x000fe4000fffe0ff */
[----:B------:R-:W-:Y:S02]  /*35d0*/  UIADD3 UR40, UPT, UPT, UR8, 0x406, URZ ;  /* 0x0000040608287890 */ /* 0x000fe4000fffe0ff */
[----:B------:R-:W-:Y:S01]  /*35e0*/  UIADD3 UR8, UPT, UPT, UR25, 0x1, URZ ;  /* 0x0000000119087890 */ /* 0x000fe2000fffe0ff */
[----:B------:R-:W-:Y:S01]  /*35f0*/  UMOV UR15, 0x8200010 ;  /* 0x08200010000f7882 */ /* 0x000fe20000000000 */
[----:B------:R-:W-:Y:S02]  /*3600*/  UMOV UR75, 0x40004040 ;  /* 0x40004040004b7882 */ /* 0x000fe40000000000 */
[----:B------:R-:W-:Y:S01]  /*3610*/  UISETP.NE.AND UP0, UPT, UR8, 0x3, UPT ;  /* 0x000000030800788c */ /* 0x000fe2000bf05270 */
[----:B------:R-:W-:Y:S01]  /*3620*/  UMOV UR17, 0x40004040 ;  /* 0x4000404000117882 */ /* 0x000fe20000000000 */
[----:B------:R-:W-:Y:S02]  /*3630*/  UMOV UR12, 0x0 ;  /* 0x00000000000c7882 */ /* 0x000fe40000000000 */
[----:B------:R-:W-:Y:S01]  /*3640*/  USEL UR8, UR8, URZ, UP0 ;  /* 0x000000ff08087287 */ /* 0x000fe20008000000 */
        /* <DEDUP_REMOVED lines=17> */
.L_x_67:
[----:B-1----:R-:W-:Y:S09]  /*3760*/  UIADD3 UR4, UPT, UPT, UR20, 0x1c060, URZ ;  /* 0x0001c06014047890 */ /* 0x002ff2000fffe0ff */
[----:B------:R1:W-:Y:S01]  /*3770*/  UTCBAR [UR4], URZ ;  /* 0x000000ff040073e9 */ /* 0x0003e200080000ff */
[----:B------:R-:W-:Y:S05]  /*3780*/  BRA.U !UP1, `(.L_x_68) ;  /* 0x0000000109047547 */ /* 0x000fea000b800000 */
[----:B-1----:R-:W-:Y:S05]  /*3790*/  BPT.TRAP 0x1 ;  /* 0x000000040000795c */ /* 0x002fea0000300000 */
.L_x_68:
[----:B------:R-:W-:Y:S02]  /*37a0*/  ULEA UR5, UR8, UR20, 0x3 ;  /* 0x0000001408057291 */ /* 0x000fe4000f8e18ff */
[----:B------:R-:W-:Y:S02]  /*37b0*/  UIADD3 UR8, UPT, UPT, UR8, 0x1, URZ ;  /* 0x0000000108087890 */ /* 0x000fe4000fffe0ff */
[----:B-1----:R-:W-:Y:S02]  /*37c0*/  UIADD3 UR4, UPT, UPT, UR5, 0x1c038, URZ ;  /* 0x0001c03805047890 */ /* 0x002fe4000fffe0ff */
[----:B------:R-:W-:Y:S04]  /*37d0*/  UISETP.NE.AND UP0, UPT, UR8, 0x3, UPT ;  /* 0x000000030800788c */ /* 0x000fe8000bf05270 */
[----:B------:R-:W-:Y:S03]  /*37e0*/  USEL UR25, UR8, URZ, UP0 ;  /* 0x000000ff08197287 */ /* 0x000fe60008000000 */
[----:B------:R1:W-:Y:S01]  /*37f0*/  UTCBAR [UR4], URZ ;  /* 0x000000ff040073e9 */ /* 0x0003e200080000ff */
[----:B------:R-:W-:Y:S08]  /*3800*/  BRA.U !UP1, `(.L_x_69) ;  /* 0x0000000109047547 */ /* 0x000ff0000b800000 */
[----:B-1----:R-:W-:Y:S05]  /*3810*/  BPT.TRAP 0x1 ;  /* 0x000000040000795c */ /* 0x002fea0000300000 */
.L_x_69:
[----:B-1----:R-:W-:Y:S01]  /*3820*/  ULEA UR4, UR27, UR20, 0x3 ;  /* 0x000000141b047291 */ /* 0x002fe2000f8e18ff */
[----:B------:R-:W-:Y:S04]  /*3830*/  MOV R0, UR21 ;  /* 0x0000001500007c02 */ /* 0x000fe80008000f00 */
[----:B------:R-:W-:Y:S04]  /*3840*/  SHF.L.U32 R0, R0, 0x1f, RZ ;  /* 0x0000001f00007819 */ /* 0x000fe800000006ff */
[----:B------:R-:W1:Y:S02]  /*3850*/  SYNCS.PHASECHK.TRANS64.TRYWAIT P0, [UR4+0x1c020], R0 ;  /* 0x01c02000ff0075a7 */ /* 0x000e640008001104 */
[----:B-1----:R-:W-:Y:S05]  /*3860*/  @!P0 BRA `(.L_x_70) ;  /* 0x00000118009c8947 */ /* 0x002fea0003800000 */
.L_x_397:
[----:B------:R-:W-:Y:S04]  /*3870*/  UIADD3 UR4, UPT, UPT, UR27, 0x1, URZ ;  /* 0x000000011b047890 */ /* 0x000fe8000fffe0ff */
[----:B------:R-:W-:Y:S04]  /*3880*/  UISETP.NE.AND UP0, UPT, UR4, 0x3, UPT ;  /* 0x000000030400788c */ /* 0x000fe8000bf05270 */
[----:B------:R-:W-:Y:S02]  /*3890*/  USEL UR5, URZ, 0x1, UP0 ;  /* 0x00000001ff057887 */ /* 0x000fe40008000000 */
[----:B------:R-:W-:Y:S02]  /*38a0*/  USEL UR4, UR4, URZ, UP0 ;  /* 0x000000ff04047287 */ /* 0x000fe40008000000 */
[----:B------:R-:W-:Y:S01]  /*38b0*/  ULOP3.LUT UR21, UR21, UR5, URZ, 0x3c, !UPT ;  /* 0x0000000515157292 */ /* 0x000fe2000f8e3cff */
[----:B------:R-:W-:Y:S11]  /*38c0*/  BRA.U UP5, `(.L_x_71) ;  /* 0x0000000105047547 */ /* 0x000ff6000b800000 */
[----:B------:R-:W-:Y:S05]  /*38d0*/  BPT.TRAP 0x1 ;  /* 0x000000040000795c */ /* 0x000fea0000300000 */
.L_x_71:
[----:B-1----:R-:W-:Y:S04]  /*38e0*/  MOV R0, UR30 ;  /* 0x0000001e00007c02 */ /* 0x002fe80008000f00 */
[----:B------:R-:W-:Y:S04]  /*38f0*/  SHF.L.U32 R0, R0, 0x1f, RZ ;  /* 0x0000001f00007819 */ /* 0x000fe800000006ff */
[----:B------:R-:W1:Y:S02]  /*3900*/  SYNCS.PHASECHK.TRANS64.TRYWAIT P0, [UR20+0x1c0a0], R0 ;  /* 0x01c0a000ff0075a7 */ /* 0x000e640008001114 */
[----:B-1----:R-:W-:Y:S05]  /*3910*/  @!P0 BRA `(.L_x_72) ;  /* 0x0000011800888947 */ /* 0x002fea0003800000 */
.L_x_399:
[----:B------:R-:W-:Y:S05]  /*3920*/  BRA.U UP4, `(.L_x_73) ;  /* 0x0000000104047547 */ /* 0x000fea000b800000 */
[----:B------:R-:W-:Y:S05]  /*3930*/  BPT.TRAP 0x1 ;  /* 0x000000040000795c */ /* 0x000fea0000300000 */
.L_x_73:
[----:B------:R-:W-:Y:S01]  /*3940*/  ULOP3.LUT UR34, UR28, 0x1, URZ, 0x3c, !UPT ;  /* 0x000000011c227892 */ /* 0x000fe2000f8e3cff */
[----:B------:R-:W-:Y:S02]  /*3950*/  HFMA2 R8, -RZ, RZ, 0, 1.9073486328125e-06 ;  /* 0x00000020ff087431 */ /* 0x000fe400000001ff */
[----:B------:R-:W-:Y:S01]  /*3960*/  IMAD.MOV.U32 R7, RZ, RZ, 0x100 ;  /* 0x00000100ff077424 */ /* 0x000fe200078e00ff */
[----:B------:R-:W-:Y:S01]  /*3970*/  MOV R6, 0x28 ;  /* 0x0000002800067802 */ /* 0x000fe20000000f00 */
[----:B------:R-:W-:Y:S02]  /*3980*/  IMAD.MOV.U32 R5, RZ, RZ, 0x100 ;  /* 0x00000100ff057424 */ /* 0x000fe400078e00ff */
[----:B-1----:R-:W-:Y:S05]  /*3990*/  IMAD.U32 R0, RZ, RZ, UR34 ;  /* 0x00000022ff007e24 */ /* 0x002fea000f8e00ff */
[----:B------:R-:W-:Y:S04]  /*39a0*/  SHF.L.U32 R0, R0, 0x1f, RZ ;  /* 0x0000001f00007819 */ /* 0x000fe800000006ff */
[----:B------:R-:W1:Y:S02]  /*39b0*/  SYNCS.PHASECHK.TRANS64.TRYWAIT P0, [UR20+0x1c058], R0 ;  /* 0x01c05800ff0075a7 */ /* 0x000e640008001114 */
[----:B-1----:R-:W-:Y:S05]  /*39c0*/  @!P0 BRA `(.L_x_74) ;  /* 0x0000011800748947 */ /* 0x002fea0003800000 */
.L_x_401:
[----:B------:R-:W-:Y:S01]  /*39d0*/  ULEA UR68, UR27, UR32, 0xa ;  /* 0x000000201b447291 */ /* 0x000fe2000f8e50ff */
[----:B-1----:R-:W-:Y:S01]  /*39e0*/  IMAD.MOV.U32 R2, RZ, RZ, 0x38 ;  /* 0x00000038ff027424 */ /* 0x002fe200078e00ff */
[----:B------:R-:W-:Y:S01]  /*39f0*/  R2UR UR17, R6 ;  /* 0x00000000061172ca */ /* 0x000fe200000e0000 */
[----:B------:R-:W-:Y:S01]  /*3a00*/  IMAD.MOV.U32 R6, RZ, RZ, 0x30 ;  /* 0x00000030ff067424 */ /* 0x000fe200078e00ff */
[----:B------:R-:W-:Y:S01]  /*3a10*/  UIADD3 UR66, UPT, UPT, UR68, 0x80, URZ ;  /* 0x0000008044427890 */ /* 0x000fe2000fffe0ff */
        /* <DEDUP_REMOVED lines=8> */
[----:B------:R-:W-:Y:S01]  /*3aa0*/  R2UR UR15, R6 ;  /* 0x00000000060f72ca */ /* 0x000fe200000e0000 */
[----:B------:R-:W-:Y:S01]  /*3ab0*/  UIADD3 UR56, UPT, UPT, UR68, 0x300, URZ ;  /* 0x0000030044387890 */ /* 0x000fe2000fffe0ff */
[----:B------:R-:W-:Y:S01]  /*3ac0*/  R2UR UR9, R2 ;  /* 0x00000000020972ca */ /* 0x000fe200000e0000 */
[----:B------:R-:W-:Y:S01]  /*3ad0*/  UIADD3 UR54, UPT, UPT, UR68, 0x380, URZ ;  /* 0x0000038044367890 */ /* 0x000fe2000fffe0ff */
[----:B------:R-:W-:Y:S01]  /*3ae0*/  IMAD.MOV.U32 R2, RZ, RZ, 0x50 ;  /* 0x00000050ff027424 */ /* 0x000fe200078e00ff */
[----:B------:R-:W-:Y:S01]  /*3af0*/  R2UR UR19, R8 ;  /* 0x00000000081372ca */ /* 0x000fe200000e0000 */
[----:B------:R-:W-:Y:S01]  /*3b00*/  IMAD.MOV.U32 R0, RZ, RZ, 0x100 ;  /* 0x00000100ff007424 */ /* 0x000fe200078e00ff */
[----:B------:R-:W-:Y:S01]  /*3b10*/  R2UR UR33, R7 ;  /* 0x00000000072172ca */ /* 0x000fe200000e0000 */
[----:B------:R-:W-:Y:S01]  /*3b20*/  IMAD.MOV.U32 R6, RZ, RZ, 0x40 ;  /* 0x00000040ff067424 */ /* 0x000fe200078e00ff */
[----:B------:R-:W-:Y:S01]  /*3b30*/  R2UR UR7, R2 ;  /* 0x00000000020772ca */ /* 0x000fe200000e0000 */
[----:B------:R-:W-:Y:S01]  /*3b40*/  IMAD.MOV.U32 R2, RZ, RZ, 0x58 ;  /* 0x00000058ff027424 */ /* 0x000fe200078e00ff */
[C---:B------:R-:W-:Y:S01]  /*3b50*/  R2UR UR16, R5.reuse ;  /* 0x00000000051072ca */ /* 0x040fe200000e0000 */
[----:B------:R-:W-:Y:S01]  /*3b60*/  UMOV UR52, 0x0 ;  /* 0x0000000000347882 */ /* 0x000fe20000000000 */
[----:B------:R-:W-:Y:S01]  /*3b70*/  R2UR UR14, R0 ;  /* 0x00000000000e72ca */ /* 0x000fe200000e0000 */
[----:B------:R-:W-:Y:S01]  /*3b80*/  UMOV UR53, 0x8110010 ;  /* 0x0811001000357882 */ /* 0x000fe20000000000 */
[----:B------:R-:W-:Y:S01]  /*3b90*/  R2UR UR11, R6 ;  /* 0x00000000060b72ca */ /* 0x000fe200000e0000 */
[----:B------:R-:W-:Y:S01]  /*3ba0*/  UMOV UR69, 0x40004040 ;  /* 0x4000404000457882 */ /* 0x000fe20000000000 */
[----:B------:R-:W-:Y:S01]  /*3bb0*/  R2UR UR12, R5 ;  /* 0x00000000050c72ca */ /* 0x000fe200000e0000 */
[----:B------:R-:W-:Y:S01]  /*3bc0*/  UMOV UR50, 0x0 ;  /* 0x0000000000327882 */ /* 0x000fe20000000000 */
[C---:B------:R-:W-:Y:S01]  /*3bd0*/  R2UR UR10, R0.reuse ;  /* 0x00000000000a72ca */ /* 0x040fe200000e0000 */
[----:B------:R1:W-:Y:S01]  /*3be0*/  UTCHMMA tmem[UR19], gdesc[UR68], tmem[UR33], tmem[UR52], idesc[UR53], UPT ;  /* 0x00ff3444130079ea */ /* 0x0003e2000b800021 */
[----:B------:R-:W-:Y:S01]  /*3bf0*/  R2UR UR8, R0 ;  /* 0x00000000000872ca */ /* 0x000fe200000e0000 */
[----:B------:R-:W-:Y:S01]  /*3c00*/  UMOV UR51, 0x8110010 ;  /* 0x0811001000337882 */ /* 0x000fe20000000000 */
[----:B------:R-:W-:Y:S01]  /*3c10*/  R2UR UR5, R2 ;  /* 0x00000000020572ca */ /* 0x000fe200000e0000 */
[----:B------:R-:W-:Y:S01]  /*3c20*/  UMOV UR67, 0x40004040 ;  /* 0x4000404000437882 */ /* 0x000fe20000000000 */
[----:B------:R-:W-:Y:S01]  /*3c30*/  R2UR UR6, R0 ;  /* 0x00000000000672ca */ /* 0x000fe200000e0000 */
[----:B------:R1:W-:Y:S01]  /*3c40*/  UTCHMMA tmem[UR17], gdesc[UR66], tmem[UR18], tmem[UR50], idesc[UR51], UPT ;  /* 0x00ff3242110079ea */ /* 0x0003e2000b800012 */
        /* <DEDUP_REMOVED lines=25> */
[----:B-1----:R-:W-:Y:S05]  /*3de0*/  BPT.TRAP 0x1 ;  /* 0x000000040000795c */ /* 0x002fea0000300000 */
.L_x_75:
[----:B-1----:R-:W-:Y:S02]  /*3df0*/  UIADD3 UR8, UPT, UPT, UR20, 0x1c090, URZ ;  /* 0x0001c09014087890 */ /* 0x002fe4000fffe0ff */
[----:B------:R-:W-:Y:S01]  /*3e00*/  ULOP3.LUT UR7, UR29, 0x1, URZ, 0x3c, !UPT ;  /* 0x000000011d077892 */ /* 0x000fe2000f8e3cff */
[----:B------:R-:W-:Y:S01]  /*3e10*/  UMOV UR6, 0x1 ;  /* 0x0000000100067882 */ /* 0x000fe20000000000 */
[----:B------:R-:W-:Y:S05]  /*3e20*/  UMOV UR5, UR27 ;  /* 0x0000001b00057c82 */ /* 0x000fea0008000000 */
[----:B------:R2:W-:Y:S01]  /*3e30*/  UTCBAR [UR8], URZ ;  /* 0x000000ff080073e9 */ /* 0x0005e200080000ff */
[----:B------:R-:W-:Y:S05]  /*3e40*/  BRA.U UP2, `(.L_x_76) ;  /* 0xffffffed022c7547 */ /* 0x000fea000b83ffff */
.L_x_57:
[----:B------:R-:W-:Y:S04]  /*3e50*/  BSSY.RECONVERGENT B0, `(.L_x_77) ;  /* 0x0000003000007945 */ /* 0x000fe80003800200 */
[----:B------:R-:W-:Y:S05]  /*3e60*/  @!P4 BRA `(.L_x_78) ;  /* 0x000000000004c947 */ /* 0x000fea0003800000 */
[----:B-12---:R-:W-:Y:S05]  /*3e70*/  BPT.TRAP 0x1 ;  /* 0x000000040000795c */ /* 0x006fea0000300000 */
.L_x_78:
[----:B-12---:R-:W-:Y:S05]  /*3e80*/  BSYNC.RECONVERGENT B0 ;  /* 0x0000000000007941 */ /* 0x006fea0003800200 */
.L_x_77:
[----:B------:R-:W-:Y:S01]  /*3e90*/  UIADD3 UR5, UPT, UPT, UR20, 0x1c010, URZ ;  /* 0x0001c01014057890 */ /* 0x000fe2000fffe0ff */
[----:B------:R-:W-:Y:S08]  /*3ea0*/  BSSY.RECONVERGENT B0, `(.L_x_79) ;  /* 0x0000004000007945 */ /* 0x000ff00003800200 */
[----:B------:R1:W-:Y:S01]  /*3eb0*/  UTCBAR [UR5], URZ ;  /* 0x000000ff050073e9 */ /* 0x0003e200080000ff */
[----:B------:R-:W-:Y:S05]  /*3ec0*/  @!P4 BRA `(.L_x_80) ;  /* 0x000000000004c947 */ /* 0x000fea0003800000 */
[----:B-1----:R-:W-:Y:S05]  /*3ed0*/  BPT.TRAP 0x1 ;  /* 0x000000040000795c */ /* 0x002fea0000300000 */
.L_x_80:
[----:B-1----:R-:W-:Y:S05]  /*3ee0*/  BSYNC.RECONVERGENT B0 ;  /* 0x0000000000007941 */ /* 0x002fea0003800200 */
.L_x_79:
[----:B------:R-:W-:-:S09]  /*3ef0*/  UIADD3 UR5, UPT, UPT, UR20, 0x1c018, URZ ;  /* 0x0001c01814057890 */ /* 0x000fd2000fffe0ff */
[----:B------:R1:W-:Y:S01]  /*3f00*/  UTCBAR [UR5], URZ ;  /* 0x000000ff050073e9 */ /* 0x0003e200080000ff */
[----:B------:R-:W-:Y:S05]  /*3f10*/  BRA.U UP5, `(.L_x_81) ;  /* 0x0000000105047547 */ /* 0x000fea000b800000 */
[----:B-1----:R-:W-:Y:S05]  /*3f20*/  BPT.TRAP 0x1 ;  /* 0x000000040000795c */ /* 0x002fea0000300000 */
.L_x_81:
[----:B------:R-:W-:-:S04]  /*3f30*/  MOV R0, UR30 ;  /* 0x0000001e00007c02 */ /* 0x000fc80008000f00 */
[----:B------:R-:W-:-:S04]  /*3f40*/  SHF.L.U32 R0, R0, 0x1f, RZ ;  /* 0x0000001f00007819 */ /* 0x000fc800000006ff */
[----:B------:R-:W2:Y:S02]  /*3f50*/  SYNCS.PHASECHK.TRANS64.TRYWAIT P0, [UR20+0x1c0a8], R0 ;  /* 0x01c0a800ff0075a7 */ /* 0x000ea40008001114 */
[----:B--2---:R-:W-:Y:S05]  /*3f60*/  @!P0 BRA `(.L_x_82) ;  /* 0x00000114002c8947 */ /* 0x004fea0003800000 */
.L_x_403:
[----:B------:R-:W-:Y:S05]  /*3f70*/  BRA.U UP3, `(.L_x_83) ;  /* 0x0000000103047547 */ /* 0x000fea000b800000 */
[----:B-1----:R-:W-:Y:S05]  /*3f80*/  BPT.TRAP 0x1 ;  /* 0x000000040000795c */ /* 0x002fea0000300000 */
.L_x_83:
[----:B--2---:R-:W-:Y:S02]  /*3f90*/  IMAD.U32 R0, RZ, RZ, UR7 ;  /* 0x00000007ff007e24 */ /* 0x004fe4000f8e00ff */
[----:B------:R-:W-:Y:S02]  /*3fa0*/  HFMA2 R6, -RZ, RZ, 0, 9.5367431640625e-06 ;  /* 0x000000a0ff067431 */ /* 0x000fe400000001ff */
[----:B------:R-:W-:Y:S01]  /*3fb0*/  IMAD.MOV.U32 R5, RZ, RZ, 0x180 ;  /* 0x00000180ff057424 */ /* 0x000fe200078e00ff */
[----:B------:R-:W-:-:S04]  /*3fc0*/  SHF.L.U32 R0, R0, 0x1f, RZ ;  /* 0x0000001f00007819 */ /* 0x000fc800000006ff */
[----:B------:R-:W2:Y:S02]  /*3fd0*/  SYNCS.PHASECHK.TRANS64.TRYWAIT P0, [UR20+0x1c068], R0 ;  /* 0x01c06800ff0075a7 */ /* 0x000ea40008001114 */
[----:B--2---:R-:W-:Y:S05]  /*3fe0*/  @!P0 BRA `(.L_x_84) ;  /* 0x0000011400248947 */ /* 0x004fea0003800000 */
.L_x_405:
[----:B--2---:R-:W-:Y:S01]  /*3ff0*/  IMAD.MOV.U32 R2, RZ, RZ, 0xa8 ;  /* 0x000000a8ff027424 */ /* 0x004fe200078e00ff */
        /* <DEDUP_REMOVED lines=14> */
[----:B------:R-:W-:Y:S01]  /*40e0*/  UISETP.NE.U32.AND UP0, UPT, UR6, URZ, UPT ;  /* 0x000000ff0600728c */ /* 0x000fe2000bf05070 */
[----:B------:R-:W-:Y:S01]  /*40f0*/  R2UR UR11, R0 ;  /* 0x00000000000b72ca */ /* 0x000fe200000e0000 */
[----:B------:R-:W-:Y:S01]  /*4100*/  UIADD3 UR66, UPT, UPT, UR34, 0x80, URZ ;  /* 0x0000008022427890 */ /* 0x000fe2000fffe0ff */
[----:B-1----:R-:W-:Y:S01]  /*4110*/  R2UR UR5, R2 ;  /* 0x00000000020572ca */ /* 0x002fe200000e0000 */
        /* <DEDUP_REMOVED lines=16> */
[----:B------:R-:W-:Y:S01]  /*4220*/  UMOV UR35, 0x40004040 ;  /* 0x4000404000237882 */ /* 0x000fe20000000000 */
[----:B------:R-:W-:Y:S01]  /*4230*/  UIADD3 UR54, UPT, UPT, UR34, 0x380, URZ ;  /* 0x0000038022367890 */ /* 0x000fe2000fffe0ff */
[----:B------:R1:W-:Y:S01]  /*4240*/  UTCHMMA tmem[UR16], gdesc[UR34], tmem[UR17], tmem[UR52], idesc[UR53], UP0 ;  /* 0x00ff3422100079ea */ /* 0x0003e20008000011 */
        /* <DEDUP_REMOVED lines=30> */
.L_x_85:
[----:B-1----:R-:W-:-:S09]  /*4430*/  UIADD3 UR5, UPT, UPT, UR20, 0x1c098, URZ ;  /* 0x0001c09814057890 */ /* 0x002fd2000fffe0ff */
[----:B------:R1:W-:Y:S01]  /*4440*/  UTCBAR [UR5], URZ ;  /* 0x000000ff050073e9 */ /* 0x0003e200080000ff */
[----:B------:R-:W-:Y:S05]  /*4450*/  BRA.U !UP1, `(.L_x_86) ;  /* 0x0000000109047547 */ /* 0x000fea000b800000 */
[----:B-1----:R-:W-:Y:S05]  /*4460*/  BPT.TRAP 0x1 ;  /* 0x000000040000795c */ /* 0x002fea0000300000 */
.L_x_86:
[----:B-1----:R-:W-:-:S04]  /*4470*/  ULEA UR5, UR25, UR20, 0x3 ;  /* 0x0000001419057291 */ /* 0x002fc8000f8e18ff */
[----:B------:R-:W-:-:S09]  /*4480*/  UIADD3 UR5, UPT, UPT, UR5, 0x1c038, URZ ;  /* 0x0001c03805057890 */ /* 0x000fd2000fffe0ff */
[----:B------:R1:W-:Y:S01]  /*4490*/  UTCBAR [UR5], URZ ;  /* 0x000000ff050073e9 */ /* 0x0003e200080000ff */
[----:B------:R-:W-:Y:S05]  /*44a0*/  BRA.U UP4, `(.L_x_87) ;  /* 0x0000000104047547 */ /* 0x000fea000b800000 */
[----:B-1----:R-:W-:Y:S05]  /*44b0*/  BPT.TRAP 0x1 ;  /* 0x000000040000795c */ /* 0x002fea0000300000 */
.L_x_87:
[----:B-1----:R-:W-:-:S09]  /*44c0*/  UIADD3 UR5, UPT, UPT, UR20, 0x1c050, URZ ;  /* 0x0001c05014057890 */ /* 0x002fd2000fffe0ff */
[----:B------:R1:W-:Y:S01]  /*44d0*/  UTCBAR [UR5], URZ ;  /* 0x000000ff050073e9 */ /* 0x0003e200080000ff */
[----:B------:R-:W-:Y:S05]  /*44e0*/  BRA.U UP3, `(.L_x_88) ;  /* 0x0000000103047547 */ /* 0x000fea000b800000 */
[----:B-1----:R-:W-:Y:S05]  /*44f0*/  BPT.TRAP 0x1 ;  /* 0x000000040000795c */ /* 0x002fea0000300000 */
.L_x_88:
[----:B------:R-:W-:Y:S01]  /*4500*/  UIADD3 UR20, UPT, UPT, UR20, 0x1c060, URZ ;  /* 0x0001c06014147890 */ /* 0x000fe2000fffe0ff */
[----:B------:R-:W-:Y:S01]  /*4510*/  LOP3.LUT R4, R4, 0x1, RZ, 0x3c, !PT ;  /* 0x0000000104047812 */ /* 0x000fe200078e3cff */
[----:B------:R-:W-:Y:S02]  /*4520*/  UIADD3 UR31, UPT, UPT, UR26, 0x2, URZ ;  /* 0x000000021a1f7890 */ /* 0x000fe4000fffe0ff */
[----:B------:R-:W-:-:S05]  /*4530*/  ULOP3.LUT UR30, UR30, 0x1, URZ, 0x3c, !UPT ;  /* 0x000000011e1e7892 */ /* 0x000fca000f8e3cff */
[----:B------:R2:W-:Y:S01]  /*4540*/  UTCBAR [UR20], URZ ;  /* 0x000000ff140073e9 */ /* 0x0005e200080000ff */
[----:B------:R-:W-:Y:S02]  /*4550*/  NOP ;  /* 0x0000000000007918 */ /* 0x000fe40000000000 */
.L_x_29:
[----:B------:R-:W3:Y:S01]  /*4560*/  LDCU UR6, c[0x0][0x370] ;  /* 0x00006e00ff0677ac */ /* 0x000ee20008000800 */
[----:B-1----:R-:W1:Y:S01]  /*4570*/  LDCU UR5, c[0x0][0x900] ;  /* 0x00012000ff0577ac */ /* 0x002e620008000800 */
[----:B---3--:R-:W-:-:S04]  /*4580*/  UIADD3 UR36, UPT, UPT, UR6, UR36, URZ ;  /* 0x0000002406247290 */ /* 0x008fc8000fffe0ff */
[----:B-1----:R-:W-:-:S09]  /*4590*/  UISETP.GE.AND UP0, UPT, UR36, UR5, UPT ;  /* 0x000000052400728c */ /* 0x002fd2000bf06270 */
[----:B------:R-:W-:Y:S05]  /*45a0*/  BRA.U !UP0, `(.L_x_89) ;  /* 0xffffffd108c47547 */ /* 0x000fea000b83ffff */
[----:B--2---:R-:W-:Y:S05]  /*45b0*/  EXIT ;  /* 0x000000000000794d */ /* 0x004fea0003800000 */
.L_x_28:
[----:B------:R-:W-:-:S08]  /*45c0*/  NOP ;  /* 0x0000000000007918 */ /* 0x000fd00000000000 */
[----:B------:R-:W1:-:S00]  /*45d0*/  USETMAXREG.DEALLOC.CTAPOOL 0x60 ;  /* 0x00000060000079c8 */ /* 0x000e4000080e0500 */
[----:B-1----:R-:W1:Y:S01]  /*45e0*/  LDC R0, c[0x0][0x900] ;  /* 0x00024000ff007b82 */ /* 0x002e620000000800 */
[----:B------:R-:W-:Y:S02]  /*45f0*/  MOV R72, UR36 ;  /* 0x0000002400487c02 */ /* 0x000fe40008000f00 */
[----:B-1----:R-:W-:-:S13]  /*4600*/  ISETP.LE.AND P0, PT, R0, UR36, PT ;  /* 0x0000002400007c0c */ /* 0x002fda000bf03270 */
[----:B------:R-:W-:Y:S05]  /*4610*/  @P0 EXIT ;  /* 0x000000000000094d */ /* 0x000fea0003800000 */
[----:B------:R-:W1:Y:S01]  /*4620*/  S2UR UR4, SR_CTAID.Z ;  /* 0x00000000000479c3 */ /* 0x000e620000002700 */
[----:B------:R-:W2:Y:S01]  /*4630*/  S2R R0, SR_CTAID.Y ;  /* 0x0000000000007919 */ /* 0x000ea20000002600 */
[----:B------:R-:W1:Y:S01]  /*4640*/  LDCU UR36, c[0x0][0x370] ;  /* 0x00006e00ff2477ac */ /* 0x000e620008000800 */
[----:B------:R-:W-:Y:S01]  /*4650*/  LOP3.LUT P0, R78, R79, 0x7f, RZ, 0xc0, !PT ;  /* 0x0000007f4f4e7812 */ /* 0x000fe2000780c0ff */
[----:B------:R-:W-:Y:S01]  /*4660*/  BSSY B8, `(.L_x_90) ;  /* 0x0000866000087945 */ /* 0x000fe20003800000 */
[----:B------:R-:W-:Y:S01]  /*4670*/  IMAD.MOV.U32 R75, RZ, RZ, 0x1 ;  /* 0x00000001ff4b7424 */ /* 0x000fe200078e00ff */
[----:B------:R-:W3:Y:S01]  /*4680*/  LDCU UR5, c[0x0][0x374] ;  /* 0x00006e80ff0577ac */ /* 0x000ee20008000800 */
[----:B------:R-:W-:Y:S01]  /*4690*/  MOV R59, RZ ;  /* 0x000000ff003b7202 */ /* 0x000fe20000000f00 */
[----:B------:R-:W-:Y:S01]  /*46a0*/  IMAD.MOV.U32 R56, RZ, RZ, RZ ;  /* 0x000000ffff387224 */ /* 0x000fe200078e00ff */
[----:B------:R-:W4:Y:S01]  /*46b0*/  LDCU.64 UR44, c[0x0][0x358] ;  /* 0x00006b00ff2c77ac */ /* 0x000f220008000a00 */
[----:B------:R-:W-:Y:S01]  /*46c0*/  UMOV UR43, URZ ;  /* 0x000000ff002b7c82 */ /* 0x000fe20008000000 */
[----:B------:R-:W-:Y:S01]  /*46d0*/  UMOV UR42, URZ ;  /* 0x000000ff002a7c82 */ /* 0x000fe20008000000 */
[----:B-1----:R-:W-:-:S04]  /*46e0*/  UIMAD UR4, UR36, UR4, URZ ;  /* 0x00000004240472a4 */ /* 0x002fc8000f8e02ff */
[----:B------:R-:W-:-:S04]  /*46f0*/  UIADD3 UR4, UPT, UPT, URZ, -UR4, URZ ;  /* 0x80000004ff047290 */ /* 0x000fc8000fffe0ff */
[----:B---3--:R-:W-:Y:S01]  /*4700*/  UIMAD UR4, UR4, UR5, URZ ;  /* 0x00000005040472a4 */ /* 0x008fe2000f8e02ff */
[----:B--2---:R-:W-:-:S05]  /*4710*/  IMAD R0, R0, UR36, R72 ;  /* 0x0000002400007c24 */ /* 0x004fca000f8e0248 */
[----:B------:R-:W-:-:S04]  /*4720*/  ISETP.NE.OR P0, PT, R0, UR4, P0 ;  /* 0x0000000400007c0c */ /* 0x000fc80008705670 */
[----:B----4-:R-:W-:-:S09]  /*4730*/  P2R R80, PR, RZ, 0x1 ;  /* 0x00000001ff507803 */ /* 0x010fd20000000000 */
.L_x_234:
[----:B------:R-:W-:Y:S05]  /*4740*/  YIELD ;  /* 0x0000000000007946 */ /* 0x000fea0003800000 */
[----:B-1----:R-:W1:Y:S01]  /*4750*/  LDC R8, c[0x0][0x904] ;  /* 0x00024100ff087b82 */ /* 0x002e620000000800 */
[----:B--2---:R-:W2:Y:S01]  /*4760*/  LDCU.64 UR4, c[0x0][0x908] ;  /* 0x00012100ff0477ac */ /* 0x004ea20008000a00 */
[----:B------:R-:W-:Y:S01]  /*4770*/  BSSY B7, `(.L_x_91) ;  /* 0x0000850000077945 */ /* 0x000fe20003800000 */
[----:B---3--:R-:W3:Y:S05]  /*4780*/  LDCU.64 UR6, c[0x0][0x920] ;  /* 0x00012400ff0677ac */ /* 0x008eea0008000a00 */
[----:B----4-:R-:W4:Y:S08]  /*4790*/  LDC.64 R4, c[0x0][0x918] ;  /* 0x00024600ff047b82 */ /* 0x010f300000000a00 */
[----:B------:R-:W5:Y:S01]  /*47a0*/  LDC.64 R6, c[0x0][0x910] ;  /* 0x00024400ff067b82 */ /* 0x000f620000000a00 */
[----:B--2---:R-:W-:Y:S01]  /*47b0*/  IMAD.HI.U32 R0, R72, UR4, RZ ;  /* 0x0000000448007c27 */ /* 0x004fe2000f8e00ff */
[----:B------:R-:W2:Y:S04]  /*47c0*/  LDCU UR4, c[0x0][0x380] ;  /* 0x00007000ff0477ac */ /* 0x000ea80008000800 */
[----:B------:R-:W-:-:S02]  /*47d0*/  SHF.R.U32.HI R0, RZ, UR5, R0 ;  /* 0x00000005ff007c19 */ /* 0x000fc40008011600 */
[----:B-1----:R-:W-:-:S04]  /*47e0*/  ISETP.NE.AND P0, PT, R8, 0x1, PT ;  /* 0x000000010800780c */ /* 0x002fc80003f05270 */
[----:B------:R-:W-:Y:S02]  /*47f0*/  SEL R2, R72, R0, !P0 ;  /* 0x0000000048027207 */ /* 0x000fe40004000000 */
[----:B----4-:R-:W-:-:S03]  /*4800*/  ISETP.NE.AND P0, PT, R5, 0x1, PT ;  /* 0x000000010500780c */ /* 0x010fc60003f05270 */
[----:B---3--:R-:W-:-:S04]  /*4810*/  IMAD.HI.U32 R0, R2, UR6, RZ ;  /* 0x0000000602007c27 */ /* 0x008fc8000f8e00ff */
[----:B------:R-:W-:Y:S01]  /*4820*/  IMAD.MOV R3, RZ, RZ, -R2 ;  /* 0x000000ffff037224 */ /* 0x000fe200078e0a02 */
[----:B------:R-:W-:-:S03]  /*4830*/  SHF.R.U32.HI R0, RZ, UR7, R0 ;  /* 0x00000007ff007c19 */ /* 0x000fc60008011600 */
[----:B------:R-:W-:Y:S01]  /*4840*/  IMAD R3, R8, R3, R72 ;  /* 0x0000000308037224 */ /* 0x000fe200078e0248 */
[----:B------:R-:W-:Y:S02]  /*4850*/  SEL R0, R2, R0, !P0 ;  /* 0x0000000002007207 */ /* 0x000fe40004000000 */
[----:B-----5:R-:W-:Y:S01]  /*4860*/  ISETP.NE.AND P0, PT, R6, 0x1, PT ;  /* 0x000000010600780c */ /* 0x020fe20003f05270 */
[----:B------:R-:W-:Y:S02]  /*4870*/  IMAD.SHL.U32 R3, R3, 0x100, RZ ;  /* 0x0000010003037824 */ /* 0x000fe400078e00ff */
[----:B------:R-:W-:-:S05]  /*4880*/  IMAD.HI.U32 R7, R0, R7, RZ ;  /* 0x0000000700077227 */ /* 0x000fca00078e00ff */
[----:B------:R-:W-:-:S04]  /*4890*/  SHF.R.U32.HI R4, RZ, R4, R7 ;  /* 0x00000004ff047219 */ /* 0x000fc80000011607 */
[----:B------:R-:W-:Y:S01]  /*48a0*/  SEL R7, R0, R4, !P0 ;  /* 0x0000000400077207 */ /* 0x000fe20004000000 */
[----:B------:R-:W-:Y:S01]  /*48b0*/  IMAD.MOV R4, RZ, RZ, -R0 ;  /* 0x000000ffff047224 */ /* 0x000fe200078e0a00 */
[----:B--2---:R-:W-:-:S03]  /*48c0*/  ISETP.GE.AND P0, PT, R3, UR4, PT ;  /* 0x0000000403007c0c */ /* 0x004fc6000bf06270 */
[----:B------:R-:W-:Y:S02]  /*48d0*/  IMAD.MOV R3, RZ, RZ, -R7 ;  /* 0x000000ffff037224 */ /* 0x000fe400078e0a07 */
[----:B------:R-:W-:Y:S02]  /*48e0*/  IMAD R77, R5, R4, R2 ;  /* 0x00000004054d7224 */ /* 0x000fe400078e0202 */
[----:B------:R-:W-:-:S06]  /*48f0*/  IMAD R74, R6, R3, R0 ;  /* 0x00000003064a7224 */ /* 0x000fcc00078e0200 */
[----:B------:R-:W-:Y:S05]  /*4900*/  @P0 BRA `(.L_x_92) ;  /* 0x0000008000d80947 */ /* 0x000fea0003800000 */
[----:B------:R-:W1:Y:S02]  /*4910*/  LDC R3, c[0x0][0x384] ;  /* 0x0000e100ff037b82 */ /* 0x000e640000000800 */
[----:B-1----:R-:W-:-:S13]  /*4920*/  ISETP.NE.AND P0, PT, R3, RZ, PT ;  /* 0x000000ff0300720c */ /* 0x002fda0003f05270 */
[----:B------:R-:W-:Y:S05]  /*4930*/  @P0 BRA `(.L_x_93) ;  /* 0x0000004000340947 */ /* 0x000fea0003800000 */
[----:B------:R-:W-:-:S09]  /*4940*/  UISETP.NE.AND UP0, UPT, UR41, URZ, UPT ;  /* 0x000000ff2900728c */ /* 0x000fd2000bf05270 */
[----:B------:R-:W-:Y:S05]  /*4950*/  BRA.U UP0, `(.L_x_94) ;  /* 0x0000000100047547 */ /* 0x000fea000b800000 */
[----:B------:R-:W-:Y:S05]  /*4960*/  BPT.TRAP 0x1 ;  /* 0x000000040000795c */ /* 0x000fea0000300000 */
.L_x_94:
[----:B------:R-:W1:Y:S01]  /*4970*/  S2R R76, SR_CgaCtaId ;  /* 0x00000000004c7919 */ /* 0x000e620000008800 */
[----:B------:R-:W-:Y:S01]  /*4980*/  MOV R2, 0x400 ;  /* 0x0000040000027802 */ /* 0x000fe20000000f00 */
[----:B------:R-:W-:Y:S01]  /*4990*/  BSSY B0, `(.L_x_95) ;  /* 0x0000005000007945 */ /* 0x000fe20003800000 */
[----:B------:R-:W-:Y:S02]  /*49a0*/  SHF.L.U32 R0, R75, 0x1f, RZ ;  /* 0x0000001f4b007819 */ /* 0x000fe400000006ff */
[----:B-1----:R-:W-:-:S04]  /*49b0*/  LEA R76, R76, R2, 0x18 ;  /* 0x000000024c4c7211 */ /* 0x002fc800078ec0ff */
[----:B------:R-:W1:Y:S02]  /*49c0*/  SYNCS.PHASECHK.TRANS64.TRYWAIT P0, [R76+URZ+0x1c0c0], R0 ;  /* 0x01c0c0004c0075a7 */ /* 0x000e6400080011ff */
[----:B-1----:R-:W-:Y:S05]  /*49d0*/  @!P0 BRA `(.L_x_96) ;  /* 0x0000010800c08947 */ /* 0x002fea0003800000 */
.L_x_406:
[----:B------:R-:W-:Y:S05]  /*49e0*/  BSYNC B0 ;  /* 0x0000000000007941 */ /* 0x000fea0003800000 */
.L_x_95:
[----:B------:R-:W-:Y:S01]  /*49f0*/  ISETP.NE.AND P0, PT, R80, RZ, PT ;  /* 0x000000ff5000720c */ /* 0x000fe20003f05270 */
[----:B------:R-:W-:-:S12]  /*4a00*/  BSSY.RECONVERGENT B6, `(.L_x_97) ;  /* 0x0000232000067945 */ /* 0x000fd80003800200 */
[----:B------:R-:W-:Y:S05]  /*4a10*/  @P0 BRA `(.L_x_98) ;  /* 0x0000002000c00947 */ /* 0x000fea0003800000 */
[----:B------:R-:W2:Y:S01]  /*4a20*/  LDC.64 R2, c[0x4][0xa0] ;  /* 0x01002800ff027b82 */ /* 0x000ea20000000a00 */
[----:B------:R-:W-:Y:S01]  /*4a30*/  MOV R16, 0x0 ;  /* 0x0000000000107802 */ /* 0x000fe20000000f00 */
[----:B------:R-:W3:Y:S01]  /*4a40*/  LDCU.64 UR4, c[0x4][0xd0] ;  /* 0x01001a00ff0477ac */ /* 0x000ee20008000a00 */
[----:B------:R-:W-:Y:S02]  /*4a50*/  MOV R6, UR38 ;  /* 0x0000002600067c02 */ /* 0x000fe40008000f00 */
[----:B------:R-:W-:Y:S01]  /*4a60*/  MOV R7, UR37 ;  /* 0x0000002500077c02 */ /* 0x000fe20008000f00 */
[----:B---3--:R-:W-:Y:S02]  /*4a70*/  IMAD.U32 R4, RZ, RZ, UR4 ;  /* 0x00000004ff047e24 */ /* 0x008fe4000f8e00ff */
[----:B------:R-:W-:Y:S01]  /*4a80*/  IMAD.U32 R5, RZ, RZ, UR5 ;  /* 0x00000005ff057e24 */ /* 0x000fe2000f8e00ff */
[----:B--2---:R2:W-:Y:S02]  /*4a90*/  STL.64 [R1], R2 ;  /* 0x0000000201007387 */ /* 0x0045e40000100a00 */
[----:B--2---:R2:W3:Y:S04]  /*4aa0*/  LDC.64 R2, c[0x4][R16] ;  /* 0x0100000010027b82 */ /* 0x0044e80000000a00 */
[----:B------:R-:W-:-:S07]  /*4ab0*/  LEPC R20, `(.L_x_99) ;  /* 0x000000001014794e */ /* 0x000fce0000000000 */
[----:B-123--:R-:W-:Y:S05]  /*4ac0*/  CALL.ABS.NOINC R2 ;  /* 0x0000000002007343 */ /* 0x00efea0003c00000 */
.L_x_99:
[----:B------:R-:W-:Y:S01]  /*4ad0*/  IMAD.MOV.U32 R2, RZ, RZ, 0x3 ;  /* 0x00000003ff027424 */ /* 0x000fe200078e00ff */
[----:B------:R-:W1:Y:S01]  /*4ae0*/  LDCU.64 UR4, c[0x4][0xe8] ;  /* 0x01001d00ff0477ac */ /* 0x000e620008000a00 */
[----:B------:R-:W-:Y:S01]  /*4af0*/  IMAD.MOV.U32 R3, RZ, RZ, 0x4 ;  /* 0x00000004ff037424 */ /* 0x000fe200078e00ff */
[----:B------:R-:W-:Y:S02]  /*4b00*/  MOV R6, UR38 ;  /* 0x0000002600067c02 */ /* 0x000fe40008000f00 */
[----:B------:R-:W-:Y:S01]  /*4b10*/  STL [R1+0x8], R2 ;  /* 0x0000080201007387 */ /* 0x000fe20000100800 */
[----:B------:R-:W-:-:S03]  /*4b20*/  MOV R7, UR37 ;  /* 0x0000002500077c02 */ /* 0x000fc60008000f00 */
[----:B------:R2:W-:Y:S01]  /*4b30*/  STL.64 [R1], R2 ;  /* 0x0000000201007387 */ /* 0x0005e20000100a00 */
[----:B-1----:R-:W-:Y:S01]  /*4b40*/  MOV R4, UR4 ;  /* 0x0000000400047c02 */ /* 0x002fe20008000f00 */
[----:B------:R-:W-:Y:S01]  /*4b50*/  IMAD.U32 R5, RZ, RZ, UR5 ;  /* 0x00000005ff057e24 */ /* 0x000fe2000f8e00ff */
[----:B--2---:R1:W2:Y:S06]  /*4b60*/  LDC.64 R2, c[0x4][R16] ;  /* 0x0100000010027b82 */ /* 0x0042ac0000000a00 */
[----:B------:R-:W-:-:S07]  /*4b70*/  LEPC R20, `(.L_x_100) ;  /* 0x000000001014794e */ /* 0x000fce0000000000 */
[----:B-12---:R-:W-:Y:S05]  /*4b80*/  CALL.ABS.NOINC R2 ;  /* 0x0000000002007343 */ /* 0x006fea0003c00000 */
.L_x_100:
[----:B------:R1:W2:Y:S01]  /*4b90*/  LDC.64 R2, c[0x4][R16] ;  /* 0x0100000010027b82 */ /* 0x0002a20000000a00 */
[----:B------:R-:W3:Y:S01]  /*4ba0*/  LDCU.64 UR4, c[0x4][0xe0] ;  /* 0x01001c00ff0477ac */ /* 0x000ee20008000a00 */
[----:B------:R-:W-:Y:S01]  /*4bb0*/  CS2R R6, SRZ ;  /* 0x0000000000067805 */ /* 0x000fe2000001ff00 */
[----:B---3--:R-:W-:Y:S01]  /*4bc0*/  IMAD.U32 R4, RZ, RZ, UR4 ;  /* 0x00000004ff047e24 */ /* 0x008fe2000f8e00ff */
[----:B------:R-:W-:-:S04]  /*4bd0*/  MOV R5, UR5 ;  /* 0x0000000500057c02 */ /* 0x000fc80008000f00 */
[----:B------:R-:W-:-:S07]  /*4be0*/  LEPC R20, `(.L_x_101) ;  /* 0x000000001014794e */ /* 0x000fce0000000000 */
[----:B-12---:R-:W-:Y:S05]  /*4bf0*/  CALL.ABS.NOINC R2 ;  /* 0x0000000002007343 */ /* 0x006fea0003c00000 */
.L_x_101:
[----:B------:R1:W2:Y:S01]  /*4c00*/  LDC.64 R2, c[0x4][R16] ;  /* 0x0100000010027b82 */ /* 0x0002a20000000a00 */
[----:B------:R-:W3:Y:S01]  /*4c10*/  LDCU.64 UR4, c[0x4][0xf0] ;  /* 0x01001e00ff0477ac */ /* 0x000ee20008000a00 */
[----:B------:R-:W-:Y:S01]  /*4c20*/  CS2R R6, SRZ ;  /* 0x0000000000067805 */ /* 0x000fe2000001ff00 */
[----:B---3--:R-:W-:Y:S01]  /*4c30*/  IMAD.U32 R4, RZ, RZ, UR4 ;  /* 0x00000004ff047e24 */ /* 0x008fe2000f8e00ff */
[----:B------:R-:W-:-:S04]  /*4c40*/  MOV R5, UR5 ;  /* 0x0000000500057c02 */ /* 0x000fc80008000f00 */
[----:B------:R-:W-:-:S07]  /*4c50*/  LEPC R20, `(.L_x_102) ;  /* 0x000000001014794e */ /* 0x000fce0000000000 */
[----:B-12---:R-:W-:Y:S05]  /*4c60*/  CALL.ABS.NOINC R2 ;  /* 0x0000000002007343 */ /* 0x006fea0003c00000 */
.L_x_102:
[----:B------:R1:W2:Y:S01]  /*4c70*/  LDC.64 R2, c[0x4][R16] ;  /* 0x0100000010027b82 */ /* 0x0002a20000000a00 */
[----:B------:R-:W3:Y:S01]  /*4c80*/  LDCU.64 UR4, c[0x4][0xf8] ;  /* 0x01001f00ff0477ac */ /* 0x000ee20008000a00 */
[----:B------:R-:W-:Y:S01]  /*4c90*/  CS2R R6, SRZ ;  /* 0x0000000000067805 */ /* 0x000fe2000001ff00 */
[----:B---3--:R-:W-:Y:S01]  /*4ca0*/  IMAD.U32 R4, RZ, RZ, UR4 ;  /* 0x00000004ff047e24 */ /* 0x008fe2000f8e00ff */
[----:B------:R-:W-:-:S04]  /*4cb0*/  MOV R5, UR5 ;  /* 0x0000000500057c02 */ /* 0x000fc80008000f00 */
[----:B------:R-:W-:-:S07]  /*4cc0*/  LEPC R20, `(.L_x_103) ;  /* 0x000000001014794e */ /* 0x000fce0000000000 */
[----:B-12---:R-:W-:Y:S05]  /*4cd0*/  CALL.ABS.NOINC R2 ;  /* 0x0000000002007343 */ /* 0x006fea0003c00000 */
.L_x_103:
[----:B------:R-:W-:Y:S01]  /*4ce0*/  HFMA2 R0, -RZ, RZ, 0, 9.5367431640625e-07 ;  /* 0x00000010ff007431 */ /* 0x000fe200000001ff */
[----:B------:R1:W2:Y:S01]  /*4cf0*/  LDC.64 R2, c[0x4][R16] ;  /* 0x0100000010027b82 */ /* 0x0002a20000000a00 */
[----:B------:R-:W3:Y:S01]  /*4d00*/  LDCU.64 UR4, c[0x4][0xc8] ;  /* 0x01001900ff0477ac */ /* 0x000ee20008000a00 */
[----:B------:R-:W-:Y:S01]  /*4d10*/  MOV R6, UR38 ;  /* 0x0000002600067c02 */ /* 0x000fe20008000f00 */
[----:B------:R-:W-:Y:S01]  /*4d20*/  IMAD.U32 R7, RZ, RZ, UR37 ;  /* 0x00000025ff077e24 */ /* 0x000fe2000f8e00ff */
[----:B------:R1:W-:Y:S01]  /*4d30*/  STL [R1], R0 ;  /* 0x0000000001007387 */ /* 0x0003e20000100800 */
[----:B---3--:R-:W-:Y:S01]  /*4d40*/  MOV R4, UR4 ;  /* 0x0000000400047c02 */ /* 0x008fe20008000f00 */
[----:B------:R-:W-:-:S04]  /*4d50*/  IMAD.U32 R5, RZ, RZ, UR5 ;  /* 0x00000005ff057e24 */ /* 0x000fc8000f8e00ff */
[----:B------:R-:W-:-:S07]  /*4d60*/  LEPC R20, `(.L_x_104) ;  /* 0x000000001014794e */ /* 0x000fce0000000000 */
[----:B-12---:R-:W-:Y:S05]  /*4d70*/  CALL.ABS.NOINC R2 ;  /* 0x0000000002007343 */ /* 0x006fea0003c00000 */
.L_x_104:
[----:B------:R-:W1:Y:S01]  /*4d80*/  S2R R0, SR_SWINHI ;  /* 0x0000000000007919 */ /* 0x000e620000002f00 */
[----:B------:R2:W3:Y:S01]  /*4d90*/  LDC.64 R8, c[0x4][R16] ;  /* 0x0100000010087b82 */ /* 0x0004e20000000a00 */
[----:B------:R-:W4:Y:S01]  /*4da0*/  LDCU.64 UR4, c[0x4][0x100] ;  /* 0x01002000ff0477ac */ /* 0x000f220008000a00 */
[----:B------:R-:W-:Y:S01]  /*4db0*/  MOV R6, UR38 ;  /* 0x0000002600067c02 */ /* 0x000fe20008000f00 */
[----:B------:R-:W-:Y:S01]  /*4dc0*/  IMAD.U32 R7, RZ, RZ, UR37 ;  /* 0x00000025ff077e24 */ /* 0x000fe2000f8e00ff */
[----:B----4-:R-:W-:Y:S01]  /*4dd0*/  MOV R4, UR4 ;  /* 0x0000000400047c02 */ /* 0x010fe20008000f00 */
[----:B------:R-:W-:Y:S01]  /*4de0*/  IMAD.U32 R5, RZ, RZ, UR5 ;  /* 0x00000005ff057e24 */ /* 0x000fe2000f8e00ff */
[----:B------:R-:W-:Y:S02]  /*4df0*/  MOV R2, R76 ;  /* 0x0000004c00027202 */ /* 0x000fe40000000f00 */
[----:B-1----:R-:W-:Y:S02]  /*4e00*/  MOV R3, R0 ;  /* 0x0000000000037202 */ /* 0x002fe40000000f00 */
[----:B------:R-:W-:-:S05]  /*4e10*/  IADD3 R2, P0, PT, R2, 0x14000, RZ ;  /* 0x0001400002027810 */ /* 0x000fca0007f1e0ff */
[----:B------:R-:W-:-:S05]  /*4e20*/  IMAD.X R3, RZ, RZ, R3, P0 ;  /* 0x000000ffff037224 */ /* 0x000fca00000e0603 */
[----:B------:R2:W-:Y:S03]  /*4e30*/  STL.64 [R1], R2 ;  /* 0x0000000201007387 */ /* 0x0005e60000100a00 */
[----:B------:R-:W-:-:S07]  /*4e40*/  LEPC R20, `(.L_x_105) ;  /* 0x000000001014794e */ /* 0x000fce0000000000 */
[----:B--23--:R-:W-:Y:S05]  /*4e50*/  CALL.ABS.NOINC R8 ;  /* 0x0000000008007343 */ /* 0x00cfea0003c00000 */
.L_x_105:
[----:B------:R-:W1:Y:S01]  /*4e60*/  LDC.64 R4, c[0x4][0xd8] ;  /* 0x01003600ff047b82 */ /* 0x000e620000000a00 */
[----:B------:R-:W2:Y:S01]  /*4e70*/  LDCU.64 UR4, c[0x4][0xd0] ;  /* 0x01001a00ff0477ac */ /* 0x000ea20008000a00 */
[----:B------:R-:W-:Y:S02]  /*4e80*/  MOV R6, UR38 ;  /* 0x0000002600067c02 */ /* 0x000fe40008000f00 */
[----:B------:R-:W-:-:S04]  /*4e90*/  MOV R7, UR37 ;  /* 0x0000002500077c02 */ /* 0x000fc80008000f00 */
[----:B------:R3:W4:Y:S01]  /*4ea0*/  LDC.64 R2, c[0x4][R16] ;  /* 0x0100000010027b82 */ /* 0x0007220000000a00 */
[----:B-1----:R2:W-:Y:S02]  /*4eb0*/  STL.64 [R1], R4 ;  /* 0x0000000401007387 */ /* 0x0025e40000100a00 */
[----:B--2---:R-:W-:Y:S02]  /*4ec0*/  IMAD.U32 R4, RZ, RZ, UR4 ;  /* 0x00000004ff047e24 */ /* 0x004fe4000f8e00ff */
[----:B---34-:R-:W-:-:S03]  /*4ed0*/  IMAD.U32 R5, RZ, RZ, UR5 ;  /* 0x00000005ff057e24 */ /* 0x018fc6000f8e00ff */
[----:B------:R-:W-:-:S07]  /*4ee0*/  LEPC R20, `(.L_x_106) ;  /* 0x000000001014794e */ /* 0x000fce0000000000 */
[----:B------:R-:W-:Y:S05]  /*4ef0*/  CALL.ABS.NOINC R2 ;  /* 0x0000000002007343 */ /* 0x000fea0003c00000 */
.L_x_106:
[----:B------:R-:W-:Y:S01]  /*4f00*/  HFMA2 R0, -RZ, RZ, 0, 2.384185791015625e-06 ;  /* 0x00000028ff007431 */ /* 0x000fe200000001ff */
        /* <DEDUP_REMOVED lines=9> */
.L_x_107:
        /* <DEDUP_REMOVED lines=10> */
.L_x_108:
[----:B------:R1:W2:Y:S01]  /*5040*/  LDC.64 R2, c[0x4][R16] ;  /* 0x0100000010027b82 */ /* 0x0002a20000000a00 */
[----:B------:R-:W3:Y:S01]  /*5050*/  LDCU.64 UR4, c[0x4][0xe0] ;  /* 0x01001c00ff0477ac */ /* 0x000ee20008000a00 */
[----:B------:R-:W-:Y:S01]  /*5060*/  CS2R R6, SRZ ;  /* 0x0000000000067805 */ /* 0x000fe2000001ff00 */
[----:B---3--:R-:W-:Y:S01]  /*5070*/  IMAD.U32 R4, RZ, RZ, UR4 ;  /* 0x00000004ff047e24 */ /* 0x008fe2000f8e00ff */
[----:B------:R-:W-:-:S04]  /*5080*/  MOV R5, UR5 ;  /* 0x0000000500057c02 */ /* 0x000fc80008000f00 */
[----:B------:R-:W-:-:S07]  /*5090*/  LEPC R20, `(.L_x_109) ;  /* 0x000000001014794e */ /* 0x000fce0000000000 */
[----:B-12---:R-:W-:Y:S05]  /*50a0*/  CALL.ABS.NOINC R2 ;  /* 0x0000000002007343 */ /* 0x006fea0003c00000 */
.L_x_109:
[----:B------:R-:W-:Y:S01]  /*50b0*/  HFMA2 R0, -RZ, RZ, 0, 4.76837158203125e-07 ;  /* 0x00000008ff007431 */ /* 0x000fe200000001ff */
        /* <DEDUP_REMOVED lines=9> */
.L_x_110:
[----:B------:R-:W-:Y:S01]  /*5150*/  HFMA2 R0, -RZ, RZ, 0, 2.6226043701171875e-06 ;  /* 0x0000002cff007431 */ /* 0x000fe200000001ff */
        /* <DEDUP_REMOVED lines=9> */
.L_x_111:
[----:B------:R1:W2:Y:S01]  /*51f0*/  LDC.64 R2, c[0x4][R16] ;  /* 0x0100000010027b82 */ /* 0x0002a20000000a00 */
[----:B------:R-:W3:Y:S01]  /*5200*/  LDCU.64 UR4, c[0x4][0xe0] ;  /* 0x01001c00ff0477ac */ /* 0x000ee20008000a00 */
[----:B------:R-:W-:Y:S01]  /*5210*/  CS2R R6, SRZ ;  /* 0x0000000000067805 */ /* 0x000fe2000001ff00 */
[----:B---3--:R-:W-:Y:S01]  /*5220*/  IMAD.U32 R4, RZ, RZ, UR4 ;  /* 0x00000004ff047e24 */ /* 0x008fe2000f8e00ff */
[----:B------:R-:W-:-:S04]  /*5230*/  MOV R5, UR5 ;  /* 0x0000000500057c02 */ /* 0x000fc80008000f00 */
[----:B------:R-:W-:-:S07]  /*5240*/  LEPC R20, `(.L_x_112) ;  /* 0x000000001014794e */ /* 0x000fce0000000000 */
[----:B-12---:R-:W-:Y:S05]  /*5250*/  CALL.ABS.NOINC R2 ;  /* 0x0000000002007343 */ /* 0x006fea0003c00000 */
.L_x_112:
        /* <DEDUP_REMOVED lines=10> */
.L_x_113:
[----:B------:R-:W-:Y:S01]  /*5300*/  HFMA2 R0, -RZ, RZ, 0, 2.443790435791015625e-06 ;  /* 0x00000029ff007431 */ /* 0x000fe200000001ff */
        /* <DEDUP_REMOVED lines=9> */
.L_x_114:
        /* <DEDUP_REMOVED lines=10> */
.L_x_115:
        /* <DEDUP_REMOVED lines=10> */
.L_x_116:
[----:B------:R1:W2:Y:S01]  /*54e0*/  LDC.64 R2, c[0x4][R16] ;  /* 0x0100000010027b82 */ /* 0x0002a20000000a00 */
[----:B------:R-:W3:Y:S01]  /*54f0*/  LDCU.64 UR4, c[0x4][0xe0] ;  /* 0x01001c00ff0477ac */ /* 0x000ee20008000a00 */
[----:B------:R-:W-:Y:S01]  /*5500*/  CS2R R6, SRZ ;  /* 0x0000000000067805 */ /* 0x000fe2000001ff00 */
[----:B---3--:R-:W-:Y:S01]  /*5510*/  IMAD.U32 R4, RZ, RZ, UR4 ;  /* 0x00000004ff047e24 */ /* 0x008fe2000f8e00ff */
[----:B------:R-:W-:-:S04]  /*5520*/  MOV R5, UR5 ;  /* 0x0000000500057c02 */ /* 0x000fc80008000f00 */
[----:B------:R-:W-:-:S07]  /*5530*/  LEPC R20, `(.L_x_117) ;  /* 0x000000001014794e */ /* 0x000fce0000000000 */
[----:B-12---:R-:W-:Y:S05]  /*5540*/  CALL.ABS.NOINC R2 ;  /* 0x0000000002007343 */ /* 0x006fea0003c00000 */
.L_x_117:
[----:B------:R-:W-:Y:S01]  /*5550*/  HFMA2 R0, -RZ, RZ, 0, 3.814697265625e-06 ;  /* 0x00000040ff007431 */ /* 0x000fe200000001ff */
        /* <DEDUP_REMOVED lines=9> */
.L_x_118:
        /* <DEDUP_REMOVED lines=10> */
.L_x_119:
[----:B------:R1:W2:Y:S01]  /*5690*/  LDC.64 R2, c[0x4][R16] ;  /* 0x0100000010027b82 */ /* 0x0002a20000000a00 */
[----:B------:R-:W3:Y:S01]  /*56a0*/  LDCU.64 UR4, c[0x4][0xe0] ;  /* 0x01001c00ff0477ac */ /* 0x000ee20008000a00 */
[----:B------:R-:W-:Y:S01]  /*56b0*/  CS2R R6, SRZ ;  /* 0x0000000000067805 */ /* 0x000fe2000001ff00 */
[----:B---3--:R-:W-:Y:S01]  /*56c0*/  IMAD.U32 R4, RZ, RZ, UR4 ;  /* 0x00000004ff047e24 */ /* 0x008fe2000f8e00ff */
[----:B------:R-:W-:-:S04]  /*56d0*/  MOV R5, UR5 ;  /* 0x0000000500057c02 */ /* 0x000fc80008000f00 */
[----:B------:R-:W-:-:S07]  /*56e0*/  LEPC R20, `(.L_x_120) ;  /* 0x000000001014794e */ /* 0x000fce0000000000 */
[----:B-12---:R-:W-:Y:S05]  /*56f0*/  CALL.ABS.NOINC R2 ;  /* 0x0000000002007343 */ /* 0x006fea0003c00000 */
.L_x_120:
[----:B------:R-:W-:Y:S01]  /*5700*/  HFMA2 R0, -RZ, RZ, 0, 5.9604644775390625e-08 ;  /* 0x00000001ff007431 */ /* 0x000fe200000001ff */
        /* <DEDUP_REMOVED lines=9> */
.L_x_121:
        /* <DEDUP_REMOVED lines=10> */
.L_x_122:
        /* <DEDUP_REMOVED lines=10> */
.L_x_123:
        /* <DEDUP_REMOVED lines=10> */
.L_x_124:
[----:B------:R1:W2:Y:S01]  /*5980*/  LDC.64 R2, c[0x4][R16] ;  /* 0x0100000010027b82 */ /* 0x0002a20000000a00 */
[----:B------:R-:W3:Y:S01]  /*5990*/  LDCU.64 UR4, c[0x4][0xe0] ;  /* 0x01001c00ff0477ac */ /* 0x000ee20008000a00 */
[----:B------:R-:W-:Y:S01]  /*59a0*/  CS2R R6, SRZ ;  /* 0x0000000000067805 */ /* 0x000fe2000001ff00 */
[----:B---3--:R-:W-:Y:S01]  /*59b0*/  IMAD.U32 R4, RZ, RZ, UR4 ;  /* 0x00000004ff047e24 */ /* 0x008fe2000f8e00ff */
[----:B------:R-:W-:-:S04]  /*59c0*/  MOV R5, UR5 ;  /* 0x0000000500057c02 */ /* 0x000fc80008000f00 */
[----:B------:R-:W-:-:S07]  /*59d0*/  LEPC R20, `(.L_x_125) ;  /* 0x000000001014794e */ /* 0x000fce0000000000 */
[----:B-12---:R-:W-:Y:S05]  /*59e0*/  CALL.ABS.NOINC R2 ;  /* 0x0000000002007343 */ /* 0x006fea0003c00000 */
.L_x_125:
        /* <DEDUP_REMOVED lines=10> */
.L_x_126:
        /* <DEDUP_REMOVED lines=10> */
.L_x_127:
[----:B------:R1:W2:Y:S01]  /*5b30*/  LDC.64 R2, c[0x4][R16] ;  /* 0x0100000010027b82 */ /* 0x0002a20000000a00 */
[----:B------:R-:W3:Y:S01]  /*5b40*/  LDCU.64 UR4, c[0x4][0xe0] ;  /* 0x01001c00ff0477ac */ /* 0x000ee20008000a00 */
[----:B------:R-:W-:Y:S01]  /*5b50*/  CS2R R6, SRZ ;  /* 0x0000000000067805 */ /* 0x000fe2000001ff00 */
[----:B---3--:R-:W-:Y:S01]  /*5b60*/  IMAD.U32 R4, RZ, RZ, UR4 ;  /* 0x00000004ff047e24 */ /* 0x008fe2000f8e00ff */
[----:B------:R-:W-:-:S04]  /*5b70*/  MOV R5, UR5 ;  /* 0x0000000500057c02 */ /* 0x000fc80008000f00 */
[----:B------:R-:W-:-:S07]  /*5b80*/  LEPC R20, `(.L_x_128) ;  /* 0x000000001014794e */ /* 0x000fce0000000000 */
[----:B-12---:R-:W-:Y:S05]  /*5b90*/  CALL.ABS.NOINC R2 ;  /* 0x0000000002007343 */ /* 0x006fea0003c00000 */
.L_x_128:
[----:B------:R-:W-:Y:S01]  /*5ba0*/  HFMA2 R0, -RZ, RZ, 0, 1.1920928955078125e-07 ;  /* 0x00000002ff007431 */ /* 0x000fe200000001ff */
        /* <DEDUP_REMOVED lines=9> */
.L_x_129:
        /* <DEDUP_REMOVED lines=10> */
.L_x_130:
        /* <DEDUP_REMOVED lines=10> */
.L_x_131:
        /* <DEDUP_REMOVED lines=10> */
.L_x_132:
        /* <DEDUP_REMOVED lines=10> */
.L_x_133:
        /* <DEDUP_REMOVED lines=10> */
.L_x_134:
[----:B------:R1:W2:Y:S01]  /*5f60*/  LDC.64 R2, c[0x4][R16] ;  /* 0x0100000010027b82 */ /* 0x0002a20000000a00 */
[----:B------:R-:W3:Y:S01]  /*5f70*/  LDCU.64 UR4, c[0x4][0xe0] ;  /* 0x01001c00ff0477ac */ /* 0x000ee20008000a00 */
[----:B------:R-:W-:Y:S01]  /*5f80*/  CS2R R6, SRZ ;  /* 0x0000000000067805 */ /* 0x000fe2000001ff00 */
[----:B---3--:R-:W-:Y:S01]  /*5f90*/  IMAD.U32 R4, RZ, RZ, UR4 ;  /* 0x00000004ff047e24 */ /* 0x008fe2000f8e00ff */
[----:B------:R-:W-:-:S04]  /*5fa0*/  MOV R5, UR5 ;  /* 0x0000000500057c02 */ /* 0x000fc80008000f00 */
[----:B------:R-:W-:-:S07]  /*5fb0*/  LEPC R20, `(.L_x_135) ;  /* 0x000000001014794e */ /* 0x000fce0000000000 */
[----:B-12---:R-:W-:Y:S05]  /*5fc0*/  CALL.ABS.NOINC R2 ;  /* 0x0000000002007343 */ /* 0x006fea0003c00000 */
.L_x_135:
        /* <DEDUP_REMOVED lines=10> */
.L_x_136:
        /* <DEDUP_REMOVED lines=10> */
.L_x_137:
[----:B------:R1:W2:Y:S01]  /*6110*/  LDC.64 R2, c[0x4][R16] ;  /* 0x0100000010027b82 */ /* 0x0002a20000000a00 */
[----:B------:R-:W3:Y:S01]  /*6120*/  LDCU.64 UR4, c[0x4][0xe0] ;  /* 0x01001c00ff0477ac */ /* 0x000ee20008000a00 */
[----:B------:R-:W-:Y:S01]  /*6130*/  CS2R R6, SRZ ;  /* 0x0000000000067805 */ /* 0x000fe2000001ff00 */
[----:B---3--:R-:W-:Y:S01]  /*6140*/  IMAD.U32 R4, RZ, RZ, UR4 ;  /* 0x00000004ff047e24 */ /* 0x008fe2000f8e00ff */
[----:B------:R-:W-:-:S04]  /*6150*/  MOV R5, UR5 ;  /* 0x0000000500057c02 */ /* 0x000fc80008000f00 */
[----:B------:R-:W-:-:S07]  /*6160*/  LEPC R20, `(.L_x_138) ;  /* 0x000000001014794e */ /* 0x000fce0000000000 */
[----:B-12---:R-:W-:Y:S05]  /*6170*/  CALL.ABS.NOINC R2 ;  /* 0x0000000002007343 */ /* 0x006fea0003c00000 */
.L_x_138:
[----:B------:R-:W-:Y:S01]  /*6180*/  HFMA2 R0, -RZ, RZ, 0, 3.0517578125e-05 ;  /* 0x00000200ff007431 */ /* 0x000fe200000001ff */
        /* <DEDUP_REMOVED lines=9> */
.L_x_139:
        /* <DEDUP_REMOVED lines=10> */
.L_x_140:
        /* <DEDUP_REMOVED lines=10> */
.L_x_141:
        /* <DEDUP_REMOVED lines=10> */
.L_x_142:
[----:B------:R1:W2:Y:S01]  /*6400*/  LDC.64 R2, c[0x4][R16] ;  /* 0x0100000010027b82 */ /* 0x0002a20000000a00 */
[----:B------:R-:W3:Y:S01]  /*6410*/  LDCU.64 UR4, c[0x4][0xe0] ;  /* 0x01001c00ff0477ac */ /* 0x000ee20008000a00 */
[----:B------:R-:W-:Y:S01]  /*6420*/  CS2R R6, SRZ ;  /* 0x0000000000067805 */ /* 0x000fe2000001ff00 */
[----:B---3--:R-:W-:Y:S01]  /*6430*/  IMAD.U32 R4, RZ, RZ, UR4 ;  /* 0x00000004ff047e24 */ /* 0x008fe2000f8e00ff */
[----:B------:R-:W-:-:S04]  /*6440*/  MOV R5, UR5 ;  /* 0x0000000500057c02 */ /* 0x000fc80008000f00 */
[----:B------:R-:W-:-:S07]  /*6450*/  LEPC R20, `(.L_x_143) ;  /* 0x000000001014794e */ /* 0x000fce0000000000 */
[----:B-12---:R-:W-:Y:S05]  /*6460*/  CALL.ABS.NOINC R2 ;  /* 0x0000000002007343 */ /* 0x006fea0003c00000 */
.L_x_143:
        /* <DEDUP_REMOVED lines=10> */
.L_x_144:
        /* <DEDUP_REMOVED lines=10> */
.L_x_145:
[----:B------:R1:W2:Y:S01]  /*65b0*/  LDC.64 R2, c[0x4][R16] ;  /* 0x0100000010027b82 */ /* 0x0002a20000000a00 */
[----:B------:R-:W3:Y:S01]  /*65c0*/  LDCU.64 UR4, c[0x4][0xe0] ;  /* 0x01001c00ff0477ac */ /* 0x000ee20008000a00 */
[----:B------:R-:W-:Y:S01]  /*65d0*/  CS2R R6, SRZ ;  /* 0x0000000000067805 */ /* 0x000fe2000001ff00 */
[----:B---3--:R-:W-:Y:S01]  /*65e0*/  IMAD.U32 R4, RZ, RZ, UR4 ;  /* 0x00000004ff047e24 */ /* 0x008fe2000f8e00ff */
[----:B------:R-:W-:-:S04]  /*65f0*/  MOV R5, UR5 ;  /* 0x0000000500057c02 */ /* 0x000fc80008000f00 */
[----:B------:R-:W-:-:S07]  /*6600*/  LEPC R20, `(.L_x_146) ;  /* 0x000000001014794e */ /* 0x000fce0000000000 */
[----:B-12---:R-:W-:Y:S05]  /*6610*/  CALL.ABS.NOINC R2 ;  /* 0x0000000002007343 */ /* 0x006fea0003c00000 */
.L_x_146:
[----:B------:R1:W-:Y:S01]  /*6620*/  STL [R1], RZ ;  /* 0x000000ff01007387 */ /* 0x0003e20000100800 */
[----:B------:R1:W2:Y:S01]  /*6630*/  LDC.64 R2, c[0x4][R16] ;  /* 0x0100000010027b82 */ /* 0x0002a20000000a00 */
[----:B------:R-:W3:Y:S01]  /*6640*/  LDCU.64 UR4, c[0x4][0xc8] ;  /* 0x01001900ff0477ac */ /* 0x000ee20008000a00 */
[----:B------:R-:W-:Y:S02]  /*6650*/  MOV R6, UR38 ;  /* 0x0000002600067c02 */ /* 0x000fe40008000f00 */
[----:B------:R-:W-:Y:S01]  /*6660*/  MOV R7, UR37 ;  /* 0x0000002500077c02 */ /* 0x000fe20008000f00 */
[----:B---3--:R-:W-:Y:S02]  /*6670*/  IMAD.U32 R4, RZ, RZ, UR4 ;  /* 0x00000004ff047e24 */ /* 0x008fe4000f8e00ff */
[----:B------:R-:W-:Y:S02]  /*6680*/  IMAD.U32 R5, RZ, RZ, UR5 ;  /* 0x00000005ff057e24 */ /* 0x000fe4000f8e00ff */
[----:B------:R-:W-:-:S07]  /*6690*/  LEPC R20, `(.L_x_147) ;  /* 0x000000001014794e */ /* 0x000fce0000000000 */
[----:B-12---:R-:W-:Y:S05]  /*66a0*/  CALL.ABS.NOINC R2 ;  /* 0x0000000002007343 */ /* 0x006fea0003c00000 */
.L_x_147:
        /* <DEDUP_REMOVED lines=10> */
.L_x_148:
        /* <DEDUP_REMOVED lines=10> */
.L_x_149:
        /* <DEDUP_REMOVED lines=10> */
.L_x_150:
[----:B------:R1:W2:Y:S01]  /*6890*/  LDC.64 R2, c[0x4][R16] ;  /* 0x0100000010027b82 */ /* 0x0002a20000000a00 */
[----:B------:R-:W3:Y:S01]  /*68a0*/  LDCU.64 UR4, c[0x4][0xe0] ;  /* 0x01001c00ff0477ac */ /* 0x000ee20008000a00 */
[----:B------:R-:W-:Y:S01]  /*68b0*/  CS2R R6, SRZ ;  /* 0x0000000000067805 */ /* 0x000fe2000001ff00 */
[----:B---3--:R-:W-:Y:S01]  /*68c0*/  IMAD.U32 R4, RZ, RZ, UR4 ;  /* 0x00000004ff047e24 */ /* 0x008fe2000f8e00ff */
[----:B------:R-:W-:-:S04]  /*68d0*/  MOV R5, UR5 ;  /* 0x0000000500057c02 */ /* 0x000fc80008000f00 */
[----:B------:R-:W-:-:S07]  /*68e0*/  LEPC R20, `(.L_x_151) ;  /* 0x000000001014794e */ /* 0x000fce0000000000 */
[----:B-12---:R-:W-:Y:S05]  /*68f0*/  CALL.ABS.NOINC R2 ;  /* 0x0000000002007343 */ /* 0x006fea0003c00000 */
.L_x_151:
        /* <DEDUP_REMOVED lines=9> */
.L_x_152:
        /* <DEDUP_REMOVED lines=10> */
.L_x_153:
[----:B------:R1:W2:Y:S01]  /*6a30*/  LDC.64 R2, c[0x4][R16] ;  /* 0x0100000010027b82 */ /* 0x0002a20000000a00 */
[----:B------:R-:W3:Y:S01]  /*6a40*/  LDCU.64 UR4, c[0x4][0xe0] ;  /* 0x01001c00ff0477ac */ /* 0x000ee20008000a00 */
[----:B------:R-:W-:Y:S01]  /*6a50*/  CS2R R6, SRZ ;  /* 0x0000000000067805 */ /* 0x000fe2000001ff00 */
[----:B---3--:R-:W-:Y:S01]  /*6a60*/  IMAD.U32 R4, RZ, RZ, UR4 ;  /* 0x00000004ff047e24 */ /* 0x008fe2000f8e00ff */
[----:B------:R-:W-:-:S04]  /*6a70*/  MOV R5, UR5 ;  /* 0x0000000500057c02 */ /* 0x000fc80008000f00 */
[----:B------:R-:W-:-:S07]  /*6a80*/  LEPC R20, `(.L_x_154) ;  /* 0x000000001014794e */ /* 0x000fce0000000000 */
[----:B-12---:R-:W-:Y:S05]  /*6a90*/  CALL.ABS.NOINC R2 ;  /* 0x0000000002007343 */ /* 0x006fea0003c00000 */
.L_x_154:
[----:B------:R-:W-:Y:S01]  /*6aa0*/  HFMA2 R0, -RZ, RZ, 0, 0.0078125 ;  /* 0x00002000ff007431 */ /* 0x000fe200000001ff */
        /* <DEDUP_REMOVED lines=9> */
.L_x_155:
        /* <DEDUP_REMOVED lines=10> */
.L_x_156:
        /* <DEDUP_REMOVED lines=10> */
.L_x_157:
[----:B------:R-:W1:Y:S01]  /*6c80*/  LDC.64 R2, c[0x4][0xa8] ;  /* 0x01002a00ff027b82 */ /* 0x000e620000000a00 */
[----:B------:R-:W2:Y:S01]  /*6c90*/  LDCU.64 UR4, c[0x4][0xd0] ;  /* 0x01001a00ff0477ac */ /* 0x000ea20008000a00 */
[----:B------:R-:W-:Y:S02]  /*6ca0*/  MOV R6, UR38 ;  /* 0x0000002600067c02 */ /* 0x000fe40008000f00 */
[----:B------:R-:W-:-:S04]  /*6cb0*/  MOV R7, UR37 ;  /* 0x0000002500077c02 */ /* 0x000fc80008000f00 */
[----:B------:R-:W3:Y:S01]  /*6cc0*/  LDC.64 R16, c[0x4][R16] ;  /* 0x0100000010107b82 */ /* 0x000ee20000000a00 */
[----:B--2---:R-:W-:Y:S02]  /*6cd0*/  IMAD.U32 R4, RZ, RZ, UR4 ;  /* 0x00000004ff047e24 */ /* 0x004fe4000f8e00ff */
[----:B------:R-:W-:Y:S01]  /*6ce0*/  IMAD.U32 R5, RZ, RZ, UR5 ;  /* 0x00000005ff057e24 */ /* 0x000fe2000f8e00ff */
[----:B-1----:R1:W-:Y:S04]  /*6cf0*/  STL.64 [R1], R2 ;  /* 0x0000000201007387 */ /* 0x0023e80000100a00 */
[----:B------:R-:W-:-:S07]  /*6d00*/  LEPC R20, `(.L_x_98) ;  /* 0x000000001014794e */ /* 0x000fce0000000000 */
[----:B-1-3--:R-:W-:Y:S05]  /*6d10*/  CALL.ABS.NOINC R16 ;  /* 0x0000000010007343 */ /* 0x00afea0003c00000 */
.L_x_98:
[----:B------:R-:W-:Y:S05]  /*6d20*/  BSYNC.RECONVERGENT B6 ;  /* 0x0000000000067941 */ /* 0x000fea0003800200 */
.L_x_97:
[----:B------:R-:W2:Y:S01]  /*6d30*/  S2R R4, SR_SWINHI ;  /* 0x0000000000047919 */ /* 0x000ea20000002f00 */
[----:B-1----:R-:W-:Y:S01]  /*6d40*/  IMAD.SHL.U32 R0, R79, 0x2, RZ ;  /* 0x000000024f007824 */ /* 0x002fe200078e00ff */
[----:B------:R-:W1:Y:S04]  /*6d50*/  LDCU.64 UR4, c[0x0][0x880] ;  /* 0x00011000ff0477ac */ /* 0x000e680008000a00 */
[----:B------:R-:W-:Y:S02]  /*6d60*/  LOP3.LUT R0, R0, 0xfe, RZ, 0xc0, !PT ;  /* 0x000000fe00007812 */ /* 0x000fe400078ec0ff */
[----:B-1----:R-:W-:-:S04]  /*6d70*/  ISETP.NE.U32.AND P5, PT, RZ, UR4, PT ;  /* 0x00000004ff007c0c */ /* 0x002fc8000bfa5070 */
[----:B------:R-:W-:Y:S02]  /*6d80*/  ISETP.NE.AND.EX P5, PT, RZ, UR5, PT, P5 ;  /* 0x00000005ff007c0c */ /* 0x000fe4000bfa5350 */
[----:B------:R-:W-:Y:S02]  /*6d90*/  MOV R2, R76 ;  /* 0x0000004c00027202 */ /* 0x000fe40000000f00 */
[----:B--2---:R-:W-:-:S03]  /*6da0*/  MOV R3, R4 ;  /* 0x0000000400037202 */ /* 0x004fc60000000f00 */
[----:B------:R-:W-:-:S03]  /*6db0*/  IMAD.WIDE.U32 R2, R0, 0x2, R2 ;  /* 0x0000000200027825 */ /* 0x000fc600078e0002 */
[C---:B------:R-:W-:Y:S02]  /*6dc0*/  IADD3 R4, P2, PT, R2.reuse, 0x14600, RZ ;  /* 0x0001460002047810 */ /* 0x040fe40007f5e0ff */
[C---:B------:R-:W-:Y:S02]  /*6dd0*/  IADD3 R6, P0, PT, R2.reuse, 0x14200, RZ ;  /* 0x0001420002067810 */ /* 0x040fe40007f1e0ff */
[C---:B------:R-:W-:Y:S01]  /*6de0*/  IADD3 R0, P3, PT, R2.reuse, 0x14000, RZ ;  /* 0x0001400002007810 */ /* 0x040fe20007f7e0ff */
[--C-:B------:R-:W-:Y:S01]  /*6df0*/  IMAD.X R65, RZ, RZ, R3.reuse, P2 ;  /* 0x000000ffff417224 */ /* 0x100fe200010e0603 */
[----:B------:R-:W-:Y:S01]  /*6e00*/  IADD3 R5, P1, PT, R2, 0x14400, RZ ;  /* 0x0001440002057810 */ /* 0x000fe20007f3e0ff */
[--C-:B------:R-:W-:Y:S02]  /*6e10*/  IMAD.X R69, RZ, RZ, R3.reuse, P0 ;  /* 0x000000ffff457224 */ /* 0x100fe400000e0603 */
[----:B------:R-:W-:Y:S01]  /*6e20*/  IMAD.X R71, RZ, RZ, R3, P3 ;  /* 0x000000ffff477224 */ /* 0x000fe200018e0603 */
[----:B------:R-:W-:Y:S01]  /*6e30*/  SHF.R.U64 R7, R4, 0x3, R65 ;  /* 0x0000000304077819 */ /* 0x000fe20000001241 */
[----:B------:R-:W-:Y:S01]  /*6e40*/  IMAD.X R67, RZ, RZ, R3, P1 ;  /* 0x000000ffff437224 */ /* 0x000fe200008e0603 */
[----:B------:R-:W-:-:S02]  /*6e50*/  SHF.R.U64 R9, R6, 0x3, R69 ;  /* 0x0000000306097819 */ /* 0x000fc40000001245 */
[----:B------:R-:W-:Y:S02]  /*6e60*/  SHF.R.U64 R10, R0, 0x3, R71 ;  /* 0x00000003000a7819 */ /* 0x000fe40000001247 */
[----:B------:R-:W-:Y:S02]  /*6e70*/  LOP3.LUT R64, R4, 0x70, R7, 0x78, !PT ;  /* 0x0000007004407812 */ /* 0x000fe400078e7807 */
[----:B------:R-:W-:Y:S02]  /*6e80*/  LOP3.LUT R68, R6, 0x70, R9, 0x78, !PT ;  /* 0x0000007006447812 */ /* 0x000fe400078e7809 */
[C---:B------:R-:W-:Y:S02]  /*6e90*/  IADD3 R4, P2, PT, R2.reuse, 0x14c00, RZ ;  /* 0x00014c0002047810 */ /* 0x040fe40007f5e0ff */
[----:B------:R-:W-:Y:S02]  /*6ea0*/  SHF.R.U64 R8, R5, 0x3, R67 ;  /* 0x0000000305087819 */ /* 0x000fe40000001243 */
[----:B------:R-:W-:Y:S01]  /*6eb0*/  IADD3 R6, P0, PT, R2, 0x14800, RZ ;  /* 0x0001480002067810 */ /* 0x000fe20007f1e0ff */
[----:B------:R-:W-:Y:S01]  /*6ec0*/  IMAD.X R55, RZ, RZ, R3, P2 ;  /* 0x000000ffff377224 */ /* 0x000fe200010e0603 */
[----:B------:R-:W-:-:S02]  /*6ed0*/  LOP3.LUT R70, R0, 0x70, R10, 0x78, !PT ;  /* 0x0000007000467812 */ /* 0x000fc400078e780a */
[C---:B------:R-:W-:Y:S01]  /*6ee0*/  IADD3 R0, P3, PT, R2.reuse, 0x14e00, RZ ;  /* 0x00014e0002007810 */ /* 0x040fe20007f7e0ff */
[--C-:B------:R-:W-:Y:S01]  /*6ef0*/  IMAD.X R63, RZ, RZ, R3.reuse, P0 ;  /* 0x000000ffff3f7224 */ /* 0x100fe200000e0603 */
[----:B------:R-:W-:Y:S01]  /*6f00*/  LOP3.LUT R66, R5, 0x70, R8, 0x78, !PT ;  /* 0x0000007005427812 */ /* 0x000fe200078e7808 */
[----:B------:R1:W-:Y:S01]  /*6f10*/  ST.E desc[UR44][R70.64], RZ ;  /* 0x000000ff46007985 */ /* 0x0003e2000c10192c */
[----:B------:R-:W-:Y:S01]  /*6f20*/  IADD3 R5, P1, PT, R2, 0x14a00, RZ ;  /* 0x00014a0002057810 */ /* 0x000fe20007f3e0ff */
[----:B------:R-:W-:Y:S01]  /*6f30*/  IMAD.X R53, RZ, RZ, R3, P3 ;  /* 0x000000ffff357224 */ /* 0x000fe200018e0603 */
[----:B------:R-:W-:Y:S01]  /*6f40*/  SHF.R.U64 R8, R4, 0x3, R55 ;  /* 0x0000000304087819 */ /* 0x000fe20000001237 */
[----:B------:R1:W-:Y:S01]  /*6f50*/  ST.E desc[UR44][R68.64], RZ ;  /* 0x000000ff44007985 */ /* 0x0003e2000c10192c */
[----:B------:R-:W-:Y:S01]  /*6f60*/  SHF.R.U64 R10, R6, 0x3, R63 ;  /* 0x00000003060a7819 */ /* 0x000fe2000000123f */
[----:B------:R-:W-:Y:S01]  /*6f70*/  IMAD.X R61, RZ, RZ, R3, P1 ;  /* 0x000000ffff3d7224 */ /* 0x000fe200008e0603 */
[----:B------:R-:W-:Y:S01]  /*6f80*/  SHF.R.U64 R7, R0, 0x3, R53 ;  /* 0x0000000300077819 */ /* 0x000fe20000001235 */
[----:B------:R1:W-:Y:S01]  /*6f90*/  ST.E desc[UR44][R66.64], RZ ;  /* 0x000000ff42007985 */ /* 0x0003e2000c10192c */
[----:B------:R-:W-:-:S02]  /*6fa0*/  LOP3.LUT R54, R4, 0x70, R8, 0x78, !PT ;  /* 0x0000007004367812 */ /* 0x000fc400078e7808 */
[----:B------:R-:W-:Y:S01]  /*6fb0*/  LOP3.LUT R62, R6, 0x70, R10, 0x78, !PT ;  /* 0x00000070063e7812 */ /* 0x000fe200078e780a */
[----:B------:R1:W-:Y:S01]  /*6fc0*/  ST.E desc[UR44][R64.64], RZ ;  /* 0x000000ff40007985 */ /* 0x0003e2000c10192c */
[C---:B------:R-:W-:Y:S02]  /*6fd0*/  IADD3 R4, P2, PT, R2.reuse, 0x15400, RZ ;  /* 0x0001540002047810 */ /* 0x040fe40007f5e0ff */
[C---:B------:R-:W-:Y:S01]  /*6fe0*/  SHF.R.U64 R9, R5.reuse, 0x3, R61 ;  /* 0x0000000305097819 */ /* 0x040fe2000000123d */
[----:B------:R1:W-:Y:S01]  /*6ff0*/  ST.E desc[UR44][R62.64], RZ ;  /* 0x000000ff3e007985 */ /* 0x0003e2000c10192c */
[----:B------:R-:W-:Y:S01]  /*7000*/  IADD3 R6, P0, PT, R2, 0x15000, RZ ;  /* 0x0001500002067810 */ /* 0x000fe20007f1e0ff */
[----:B------:R-:W-:Y:S01]  /*7010*/  IMAD.X R47, RZ, RZ, R3, P2 ;  /* 0x000000ffff2f7224 */ /* 0x000fe200010e0603 */
[----:B------:R-:W-:Y:S02]  /*7020*/  LOP3.LUT R52, R0, 0x70, R7, 0x78, !PT ;  /* 0x0000007000347812 */ /* 0x000fe400078e7807 */
[----:B------:R-:W-:Y:S01]  /*7030*/  IADD3 R0, P3, PT, R2, 0x15600, RZ ;  /* 0x0001560002007810 */ /* 0x000fe20007f7e0ff */
[----:B------:R-:W-:Y:S01]  /*7040*/  IMAD.X R51, RZ, RZ, R3, P0 ;  /* 0x000000ffff337224 */ /* 0x000fe200000e0603 */
[----:B------:R-:W-:-:S02]  /*7050*/  LOP3.LUT R60, R5, 0x70, R9, 0x78, !PT ;  /* 0x00000070053c7812 */ /* 0x000fc400078e7809 */
        /* <DEDUP_REMOVED lines=8> */
[----:B------:R-:W-:Y:S02]  /*70e0*/  LOP3.LUT R46, R4, 0x70, R8, 0x78, !PT ;  /* 0x00000070042e7812 */ /* 0x000fe400078e7808 */
[----:B------:R-:W-:Y:S01]  /*70f0*/  LOP3.LUT R50, R6, 0x70, R10, 0x78, !PT ;  /* 0x0000007006327812 */ /* 0x000fe200078e780a */
[----:B------:R1:W-:Y:S01]  /*7100*/  ST.E desc[UR44][R52.64], RZ ;  /* 0x000000ff34007985 */ /* 0x0003e2000c10192c */
[----:B------:R-:W-:-:S02]  /*7110*/  IADD3 R4, P2, PT, R2, 0x15c00, RZ ;  /* 0x00015c0002047810 */ /* 0x000fc40007f5e0ff */
[C---:B------:R-:W-:Y:S01]  /*7120*/  SHF.R.U64 R9, R5.reuse, 0x3, R49 ;  /* 0x0000000305097819 */ /* 0x040fe20000001231 */
[----:B------:R1:W-:Y:S01]  /*7130*/  ST.E desc[UR44][R50.64], RZ ;  /* 0x000000ff32007985 */ /* 0x0003e2000c10192c */
[----:B------:R-:W-:Y:S01]  /*7140*/  IADD3 R6, P0, PT, R2, 0x15800, RZ ;  /* 0x0001580002067810 */ /* 0x000fe20007f1e0ff */
[----:B------:R-:W-:Y:S01]  /*7150*/  IMAD.X R39, RZ, RZ, R3, P2 ;  /* 0x000000ffff277224 */ /* 0x000fe200010e0603 */
[----:B------:R-:W-:Y:S02]  /*7160*/  LOP3.LUT R44, R0, 0x70, R7, 0x78, !PT ;  /* 0x00000070002c7812 */ /* 0x000fe400078e7807 */
[C---:B------:R-:W-:Y:S01]  /*7170*/  IADD3 R0, P3, PT, R2.reuse, 0x15e00, RZ ;  /* 0x00015e0002007810 */ /* 0x040fe20007f7e0ff */
[----:B------:R-:W-:Y:S01]  /*7180*/  IMAD.X R43, RZ, RZ, R3, P0 ;  /* 0x000000ffff2b7224 */ /* 0x000fe200000e0603 */
[----:B------:R-:W-:Y:S02]  /*7190*/  LOP3.LUT R48, R5, 0x70, R9, 0x78, !PT ;  /* 0x0000007005307812 */ /* 0x000fe400078e7809 */
        /* <DEDUP_REMOVED lines=77> */
[C---:B------:R-:W-:Y:S02]  /*7670*/  IADD3 R4, P2, PT, R2.reuse, 0x17c00, RZ ;  /* 0x00017c0002047810 */ /* 0x040fe40007f5e0ff */
[----:B------:R-:W-:Y:S02]  /*7680*/  IADD3 R0, P3, PT, R2, 0x17e00, RZ ;  /* 0x00017e0002007810 */ /* 0x000fe40007f7e0ff */
[----:B------:R-:W-:Y:S01]  /*7690*/  LOP3.LUT R16, R5, 0x70, R9, 0x78, !PT ;  /* 0x0000007005107812 */ /* 0x000fe200078e7809 */
[----:B------:R-:W-:Y:S01]  /*76a0*/  IMAD.X R9, RZ, RZ, R3, P1 ;  /* 0x000000ffff097224 */ /* 0x000fe200008e0603 */
[----:B------:R-:W-:Y:S01]  /*76b0*/  SHF.R.U64 R10, R8, 0x3, R11 ;  /* 0x00000003080a7819 */ /* 0x000fe2000000120b */
[----:B------:R-:W-:-:S02]  /*76c0*/  IMAD.X R7, RZ, RZ, R3, P2 ;  /* 0x000000ffff077224 */ /* 0x000fc400010e0603 */
[----:B------:R-:W-:Y:S01]  /*76d0*/  IMAD.X R5, RZ, RZ, R3, P3 ;  /* 0x000000ffff057224 */ /* 0x000fe200018e0603 */
[----:B------:R-:W-:Y:S01]  /*76e0*/  SHF.R.U64 R73, R6, 0x3, R9 ;  /* 0x0000000306497819 */ /* 0x000fe20000001209 */
[----:B------:R1:W-:Y:S01]  /*76f0*/  ST.E desc[UR44][R16.64], RZ ;  /* 0x000000ff10007985 */ /* 0x0003e2000c10192c */
[----:B------:R-:W-:Y:S02]  /*7700*/  SHF.R.U64 R58, R4, 0x3, R7 ;  /* 0x00000003043a7819 */ /* 0x000fe40000001207 */
[----:B------:R-:W-:Y:S01]  /*7710*/  SHF.R.U64 R57, R0, 0x3, R5 ;  /* 0x0000000300397819 */ /* 0x000fe20000001205 */
[----:B------:R1:W-:Y:S01]  /*7720*/  ST.E desc[UR44][R14.64], RZ ;  /* 0x000000ff0e007985 */ /* 0x0003e2000c10192c */
[----:B------:R-:W-:Y:S02]  /*7730*/  LOP3.LUT R10, R8, 0x70, R10, 0x78, !PT ;  /* 0x00000070080a7812 */ /* 0x000fe400078e780a */
[----:B------:R-:W-:Y:S01]  /*7740*/  LOP3.LUT R8, R6, 0x70, R73, 0x78, !PT ;  /* 0x0000007006087812 */ /* 0x000fe200078e7849 */
[----:B------:R1:W-:Y:S01]  /*7750*/  ST.E desc[UR44][R12.64], RZ ;  /* 0x000000ff0c007985 */ /* 0x0003e2000c10192c */
[----:B------:R-:W-:-:S02]  /*7760*/  LOP3.LUT R6, R4, 0x70, R58, 0x78, !PT ;  /* 0x0000007004067812 */ /* 0x000fc400078e783a */
[----:B------:R-:W-:Y:S01]  /*7770*/  LOP3.LUT R4, R0, 0x70, R57, 0x78, !PT ;  /* 0x0000007000047812 */ /* 0x000fe200078e7839 */
[----:B------:R1:W-:Y:S04]  /*7780*/  ST.E desc[UR44][R10.64], RZ ;  /* 0x000000ff0a007985 */ /* 0x0003e8000c10192c */
[----:B------:R1:W-:Y:S04]  /*7790*/  ST.E desc[UR44][R8.64], RZ ;  /* 0x000000ff08007985 */ /* 0x0003e8000c10192c */
[----:B------:R1:W-:Y:S04]  /*77a0*/  ST.E desc[UR44][R6.64], RZ ;  /* 0x000000ff06007985 */ /* 0x0003e8000c10192c */
[----:B------:R1:W-:Y:S01]  /*77b0*/  ST.E desc[UR44][R4.64], RZ ;  /* 0x000000ff04007985 */ /* 0x0003e2000c10192c */
[----:B------:R-:W-:Y:S05]  /*77c0*/  @!P5 BRA `(.L_x_158) ;  /* 0x0000000000c8d947 */ /* 0x000fea0003800000 */
[----:B-1----:R-:W1:Y:S01]  /*77d0*/  LDC R4, c[0x0][0x904] ;  /* 0x00024100ff047b82 */ /* 0x002e620000000800 */
[----:B------:R-:W2:Y:S01]  /*77e0*/  LDCU.64 UR4, c[0x0][0x908] ;  /* 0x00012100ff0477ac */ /* 0x000ea20008000a00 */
[----:B------:R-:W-:Y:S01]  /*77f0*/  BSSY.RECONVERGENT B0, `(.L_x_158) ;  /* 0x000002f000007945 */ /* 0x000fe20003800200 */
[----:B--2---:R-:W-:Y:S01]  /*7800*/  IMAD.HI.U32 R0, R72, UR4, RZ ;  /* 0x0000000448007c27 */ /* 0x004fe2000f8e00ff */
[----:B------:R-:W2:Y:S01]  /*7810*/  LDCU UR4, c[0x0][0x380] ;  /* 0x00007000ff0477ac */ /* 0x000ea20008000800 */
[----:B-1----:R-:W-:-:S03]  /*7820*/  ISETP.NE.AND P0, PT, R4, 0x1, PT ;  /* 0x000000010400780c */ /* 0x002fc60003f05270 */
[----:B------:R-:W-:-:S04]  /*7830*/  SHF.R.U32.HI R0, RZ, UR5, R0 ;  /* 0x00000005ff007c19 */ /* 0x000fc80008011600 */
[----:B------:R-:W-:-:S05]  /*7840*/  SEL R0, R72, R0, !P0 ;  /* 0x0000000048007207 */ /* 0x000fca0004000000 */
[----:B------:R-:W-:-:S04]  /*7850*/  IMAD.MOV R0, RZ, RZ, -R0 ;  /* 0x000000ffff007224 */ /* 0x000fc800078e0a00 */
[----:B------:R-:W-:-:S04]  /*7860*/  IMAD R0, R4, R0, R72 ;  /* 0x0000000004007224 */ /* 0x000fc800078e0248 */
[----:B------:R-:W-:-:S05]  /*7870*/  IMAD R7, R0, 0x100, R78 ;  /* 0x0000010000077824 */ /* 0x000fca00078e024e */
[----:B--2---:R-:W-:-:S13]  /*7880*/  ISETP.GE.AND P0, PT, R7, UR4, PT ;  /* 0x0000000407007c0c */ /* 0x004fda000bf06270 */
[----:B------:R-:W-:Y:S05]  /*7890*/  @P0 BRA `(.L_x_159) ;  /* 0x0000000000900947 */ /* 0x000fea0003800000 */
[----:B------:R-:W1:Y:S01]  /*78a0*/  LDC R9, c[0x0][0x38c] ;  /* 0x0000e300ff097b82 */ /* 0x000e620000000800 */
[----:B------:R-:W-:Y:S01]  /*78b0*/  IABS R6, R74 ;  /* 0x0000004a00067213 */ /* 0x000fe20000000000 */
[----:B------:R-:W2:Y:S01]  /*78c0*/  LDCU UR6, c[0x0][0x890] ;  /* 0x00011200ff0677ac */ /* 0x000ea20008000800 */
[----:B------:R-:W3:Y:S05]  /*78d0*/  LDCU.64 UR4, c[0x0][0x888] ;  /* 0x00011100ff0477ac */ /* 0x000eea0008000a00 */
[----:B------:R-:W4:Y:S01]  /*78e0*/  LDC.64 R10, c[0x0][0x880] ;  /* 0x00022000ff0a7b82 */ /* 0x000f220000000a00 */
[----:B-1----:R-:W-:-:S04]  /*78f0*/  IABS R8, R9 ;  /* 0x0000000900087213 */ /* 0x002fc80000000000 */
[----:B------:R-:W1:Y:S08]  /*7900*/  I2F.RP R4, R8 ;  /* 0x0000000800047306 */ /* 0x000e700000209400 */
[----:B-1----:R-:W1:Y:S02]  /*7910*/  MUFU.RCP R4, R4 ;  /* 0x0000000400047308 */ /* 0x002e640000001000 */
[----:B-1----:R-:W-:-:S06]  /*7920*/  IADD3 R4, PT, PT, R4, 0xffffffe, RZ ;  /* 0x0ffffffe04047810 */ /* 0x002fcc0007ffe0ff */
[----:B------:R-:W1:Y:S02]  /*7930*/  F2I.FTZ.U32.TRUNC.NTZ R5, R4 ;  /* 0x0000000400057305 */ /* 0x000e64000021f000 */
[----:B-1----:R-:W-:Y:S01]  /*7940*/  IADD3 R0, PT, PT, RZ, -R5, RZ ;  /* 0x80000005ff007210 */ /* 0x002fe20007ffe0ff */
[----:B------:R-:W-:-:S04]  /*7950*/  IMAD.MOV.U32 R4, RZ, RZ, RZ ;  /* 0x000000ffff047224 */ /* 0x000fc800078e00ff */
[----:B------:R-:W-:-:S04]  /*7960*/  IMAD R0, R0, R8, RZ ;  /* 0x0000000800007224 */ /* 0x000fc800078e02ff */
[----:B------:R-:W-:Y:S01]  /*7970*/  IMAD.HI.U32 R0, R5, R0, R4 ;  /* 0x0000000005007227 */ /* 0x000fe200078e0004 */
[----:B------:R-:W-:-:S05]  /*7980*/  MOV R4, R6 ;  /* 0x0000000600047202 */ /* 0x000fca0000000f00 */
[----:B------:R-:W-:-:S04]  /*7990*/  IMAD.HI.U32 R0, R0, R4, RZ ;  /* 0x0000000400007227 */ /* 0x000fc800078e00ff */
[----:B------:R-:W-:-:S04]  /*79a0*/  IMAD.MOV R5, RZ, RZ, -R0 ;  /* 0x000000ffff057224 */ /* 0x000fc800078e0a00 */
[----:B------:R-:W-:-:S05]  /*79b0*/  IMAD R4, R8, R5, R4 ;  /* 0x0000000508047224 */ /* 0x000fca00078e0204 */
[----:B------:R-:W-:-:S13]  /*79c0*/  ISETP.GT.U32.AND P1, PT, R8, R4, PT ;  /* 0x000000040800720c */ /* 0x000fda0003f24070 */
[-C--:B------:R-:W-:Y:S01]  /*79d0*/  @!P1 IADD3 R4, PT, PT, R4, -R8.reuse, RZ ;  /* 0x8000000804049210 */ /* 0x080fe20007ffe0ff */
[----:B------:R-:W-:Y:S01]  /*79e0*/  @!P1 VIADD R0, R0, 0x1 ;  /* 0x0000000100009836 */ /* 0x000fe20000000000 */
[----:B------:R-:W-:Y:S02]  /*79f0*/  ISETP.NE.AND P1, PT, R9, RZ, PT ;  /* 0x000000ff0900720c */ /* 0x000fe40003f25270 */
[----:B------:R-:W-:Y:S02]  /*7a00*/  ISETP.GE.U32.AND P2, PT, R4, R8, PT ;  /* 0x000000080400720c */ /* 0x000fe40003f46070 */
[----:B------:R-:W-:-:S04]  /*7a10*/  LOP3.LUT R4, R74, R9, RZ, 0x3c, !PT ;  /* 0x000000094a047212 */ /* 0x000fc800078e3cff */
[----:B------:R-:W-:Y:S01]  /*7a20*/  ISETP.GE.AND P0, PT, R4, RZ, PT ;  /* 0x000000ff0400720c */ /* 0x000fe20003f06270 */
[----:B--2---:R-:W-:-:S06]  /*7a30*/  IMAD R4, R77, UR6, R7 ;  /* 0x000000064d047c24 */ /* 0x004fcc000f8e0207 */
[----:B------:R-:W-:-:S06]  /*7a40*/  @P2 IADD3 R0, PT, PT, R0, 0x1, RZ ;  /* 0x0000000100002810 */ /* 0x000fcc0007ffe0ff */
[----:B------:R-:W-:Y:S01]  /*7a50*/  @!P0 IMAD.MOV R0, RZ, RZ, -R0 ;  /* 0x000000ffff008224 */ /* 0x000fe200078e0a00 */
[----:B------:R-:W-:-:S04]  /*7a60*/  @!P1 LOP3.LUT R0, RZ, R9, RZ, 0x33, !PT ;  /* 0x00000009ff009212 */ /* 0x000fc800078e33ff */
[C---:B------:R-:W-:Y:S01]  /*7a70*/  IADD3 R5, PT, PT, -R0.reuse, RZ, RZ ;  /* 0x000000ff00057210 */ /* 0x040fe20007ffe1ff */
[----:B---3--:R-:W-:-:S04]  /*7a80*/  IMAD R0, R0, UR5, R4 ;  /* 0x0000000500007c24 */ /* 0x008fc8000f8e0204 */
[----:B------:R-:W-:-:S04]  /*7a90*/  IMAD R4, R9, R5, R74 ;  /* 0x0000000509047224 */ /* 0x000fc800078e024a */
[----:B------:R-:W-:Y:S02]  /*7aa0*/  IMAD R4, R4, UR4, R0 ;  /* 0x0000000404047c24 */ /* 0x000fe4000f8e0200 */
[----:B------:R-:W-:Y:S02]  /*7ab0*/  IMAD.MOV.U32 R0, RZ, RZ, -0x800000 ;  /* 0xff800000ff007424 */ /* 0x000fe400078e00ff */
[----:B----4-:R-:W-:-:S05]  /*7ac0*/  IMAD.WIDE R4, R4, 0x4, R10 ;  /* 0x0000000404047825 */ /* 0x010fca00078e020a */
[----:B------:R1:W-:Y:S02]  /*7ad0*/  STG.E desc[UR44][R4.64], R0 ;  /* 0x0000000004007986 */ /* 0x0003e4000c10192c */
.L_x_159:
[----:B------:R-:W-:Y:S05]  /*7ae0*/  BSYNC.RECONVERGENT B0 ;  /* 0x0000000000007941 */ /* 0x000fea0003800200 */
.L_x_158:
[----:B------:R-:W-:-:S09]  /*7af0*/  UISETP.NE.AND UP0, UPT, UR41, URZ, UPT ;  /* 0x000000ff2900728c */ /* 0x000fd2000bf05270 */
[----:B------:R-:W-:Y:S05]  /*7b00*/  BRA.U UP0, `(.L_x_160) ;  /* 0x0000000100047547 */ /* 0x000fea000b800000 */
[----:B------:R-:W-:Y:S05]  /*7b10*/  BPT.TRAP 0x1 ;  /* 0x000000040000795c */ /* 0x000fea0000300000 */
.L_x_160:
[C---:B-1----:R-:W-:Y:S01]  /*7b20*/  IADD3 R64, P0, PT, R2.reuse, 0x18000, RZ ;  /* 0x0001800002407810 */ /* 0x042fe20007f1e0ff */
[----:B------:R1:W-:Y:S01]  /*7b30*/  SYNCS.ARRIVE.TRANS64.A1T0 RZ, [R76+URZ+0x1c0b0], RZ ;  /* 0x01c0b0ff4cff79a7 */ /* 0x0003e200081000ff */
[C---:B------:R-:W-:Y:S01]  /*7b40*/  IADD3 R62, P1, PT, R2.reuse, 0x18200, RZ ;  /* 0x00018200023e7810 */ /* 0x040fe20007f3e0ff */
[----:B------:R-:W-:Y:S01]  /*7b50*/  UISETP.NE.AND UP0, UPT, UR41, URZ, UPT ;  /* 0x000000ff2900728c */ /* 0x000fe2000bf05270 */
[C---:B------:R-:W-:Y:S01]  /*7b60*/  IADD3 R60, P2, PT, R2.reuse, 0x18400, RZ ;  /* 0x00018400023c7810 */ /* 0x040fe20007f5e0ff */
[--C-:B------:R-:W-:Y:S01]  /*7b70*/  IMAD.X R69, RZ, RZ, R3.reuse, P0 ;  /* 0x000000ffff457224 */ /* 0x100fe200000e0603 */
        /* <DEDUP_REMOVED lines=46> */
[----:B------:R-:W-:Y:S01]  /*7e60*/  IADD3 R12, P1, PT, R2, 0x1b400, RZ ;  /* 0x0001b400020c7810 */ /* 0x000fe20007f3e0ff */
[----:B------:R-:W-:Y:S01]  /*7e70*/  IMAD.X R17, RZ, RZ, R3, P4 ;  /* 0x000000ffff117224 */ /* 0x000fe200020e0603 */
[----:B------:R-:W-:Y:S01]  /*7e80*/  SHF.R.U64 R68, R64, 0x3, R69 ;  /* 0x0000000340447819 */ /* 0x000fe20000001245 */
[--C-:B------:R-:W-:Y:S01]  /*7e90*/  IMAD.X R15, RZ, RZ, R3.reuse, P0 ;  /* 0x000000ffff0f7224 */ /* 0x100fe200000e0603 */
[C---:B------:R-:W-:Y:S01]  /*7ea0*/  IADD3 R10, P2, PT, R2.reuse, 0x1b600, RZ ;  /* 0x0001b600020a7810 */ /* 0x040fe20007f5e0ff */
[----:B------:R-:W-:Y:S01]  /*7eb0*/  IMAD.X R13, RZ, RZ, R3, P1 ;  /* 0x000000ffff0d7224 */ /* 0x000fe200008e0603 */
[----:B------:R-:W-:-:S02]  /*7ec0*/  IADD3 R8, P3, PT, R2, 0x1b800, RZ ;  /* 0x0001b80002087810 */ /* 0x000fc40007f7e0ff */
[C---:B------:R-:W-:Y:S01]  /*7ed0*/  IADD3 R6, P4, PT, R2.reuse, 0x1ba00, RZ ;  /* 0x0001ba0002067810 */ /* 0x040fe20007f9e0ff */
[--C-:B------:R-:W-:Y:S01]  /*7ee0*/  IMAD.X R11, RZ, RZ, R3.reuse, P2 ;  /* 0x000000ffff0b7224 */ /* 0x100fe200010e0603 */
[C---:B------:R-:W-:Y:S01]  /*7ef0*/  IADD3 R4, P0, PT, R2.reuse, 0x1bc00, RZ ;  /* 0x0001bc0002047810 */ /* 0x040fe20007f1e0ff */
[--C-:B------:R-:W-:Y:S01]  /*7f00*/  IMAD.X R9, RZ, RZ, R3.reuse, P3 ;  /* 0x000000ffff097224 */ /* 0x100fe200018e0603 */
[----:B------:R-:W-:Y:S01]  /*7f10*/  IADD3 R0, P1, PT, R2, 0x1be00, RZ ;  /* 0x0001be0002007810 */ /* 0x000fe20007f3e0ff */
[----:B------:R-:W-:Y:S01]  /*7f20*/  IMAD.X R7, RZ, RZ, R3, P4 ;  /* 0x000000ffff077224 */ /* 0x000fe200020e0603 */
[----:B------:R-:W-:Y:S01]  /*7f30*/  SHF.R.U64 R66, R62, 0x3, R67 ;  /* 0x000000033e427819 */ /* 0x000fe20000001243 */
[----:B------:R-:W-:Y:S01]  /*7f40*/  IMAD.X R5, RZ, RZ, R3, P0 ;  /* 0x000000ffff057224 */ /* 0x000fe200000e0603 */
[----:B------:R-:W-:Y:S01]  /*7f50*/  SHF.R.U64 R70, R60, 0x3, R65 ;  /* 0x000000033c467819 */ /* 0x000fe20000001241 */
[----:B------:R-:W-:Y:S01]  /*7f60*/  IMAD.X R3, RZ, RZ, R3, P1 ;  /* 0x000000ffff037224 */ /* 0x000fe200008e0603 */
[----:B------:R-:W-:-:S02]  /*7f70*/  SHF.R.U64 R2, R58, 0x3, R63 ;  /* 0x000000033a027819 */ /* 0x000fc4000000123f */
[----:B------:R-:W-:Y:S02]  /*7f80*/  LOP3.LUT R68, R64, 0x70, R68, 0x78, !PT ;  /* 0x0000007040447812 */ /* 0x000fe400078e7844 */
[----:B------:R-:W-:Y:S02]  /*7f90*/  LOP3.LUT R66, R62, 0x70, R66, 0x78, !PT ;  /* 0x000000703e427812 */ /* 0x000fe400078e7842 */
[----:B------:R-:W-:Y:S01]  /*7fa0*/  LOP3.LUT R64, R60, 0x70, R70, 0x78, !PT ;  /* 0x000000703c407812 */ /* 0x000fe200078e7846 */
[----:B------:R1:W-:Y:S01]  /*7fb0*/  ST.E desc[UR44][R68.64], RZ ;  /* 0x000000ff44007985 */ /* 0x0003e2000c10192c */
[----:B------:R-:W-:Y:S02]  /*7fc0*/  LOP3.LUT R62, R58, 0x70, R2, 0x78, !PT ;  /* 0x000000703a3e7812 */ /* 0x000fe400078e7802 */
[----:B------:R-:W-:Y:S01]  /*7fd0*/  SHF.R.U64 R70, R54, 0x3, R55 ;  /* 0x0000000336467819 */ /* 0x000fe20000001237 */
[----:B------:R1:W-:Y:S01]  /*7fe0*/  ST.E desc[UR44][R66.64], RZ ;  /* 0x000000ff42007985 */ /* 0x0003e2000c10192c */
[----:B------:R-:W-:-:S02]  /*7ff0*/  SHF.R.U64 R58, R52, 0x3, R53 ;  /* 0x00000003343a7819 */ /* 0x000fc40000001235 */
[C---:B------:R-:W-:Y:S01]  /*8000*/  SHF.R.U64 R60, R57.reuse, 0x3, R61 ;  /* 0x00000003393c7819 */ /* 0x040fe2000000123d */
[----:B------:R1:W-:Y:S01]  /*8010*/  ST.E desc[UR44][R64.64], RZ ;  /* 0x000000ff40007985 */ /* 0x0003e2000c10192c */
[----:B------:R-:W-:Y:S02]  /*8020*/  SHF.R.U64 R2, R50, 0x3, R51 ;  /* 0x0000000332027819 */ /* 0x000fe40000001233 */
[----:B------:R-:W-:Y:S01]  /*8030*/  LOP3.LUT R54, R54, 0x70, R70, 0x78, !PT ;  /* 0x0000007036367812 */ /* 0x000fe200078e7846 */
[----:B------:R1:W-:Y:S01]  /*8040*/  ST.E desc[UR44][R62.64], RZ ;  /* 0x000000ff3e007985 */ /* 0x0003e2000c10192c */
[----:B------:R-:W-:Y:S02]  /*8050*/  LOP3.LUT R52, R52, 0x70, R58, 0x78, !PT ;  /* 0x0000007034347812 */ /* 0x000fe400078e783a */
[----:B------:R-:W-:Y:S02]  /*8060*/  SHF.R.U64 R70, R48, 0x3, R49 ;  /* 0x0000000330467819 */ /* 0x000fe40000001231 */
[----:B------:R-:W-:-:S02]  /*8070*/  LOP3.LUT R60, R57, 0x70, R60, 0x78, !PT ;  /* 0x00000070393c7812 */ /* 0x000fc400078e783c */
[----:B------:R-:W-:Y:S02]  /*8080*/  SHF.R.U64 R58, R46, 0x3, R47 ;  /* 0x000000032e3a7819 */ /* 0x000fe4000000122f */
[----:B------:R-:W-:Y:S01]  /*8090*/  LOP3.LUT R50, R50, 0x70, R2, 0x78, !PT ;  /* 0x0000007032327812 */ /* 0x000fe200078e7802 */
[----:B------:R1:W-:Y:S01]  /*80a0*/  ST.E desc[UR44][R60.64], RZ ;  /* 0x000000ff3c007985 */ /* 0x0003e2000c10192c */
[----:B------:R-:W-:Y:S02]  /*80b0*/  SHF.R.U64 R57, R44, 0x3, R45 ;  /* 0x000000032c397819 */ /* 0x000fe4000000122d */
[----:B------:R-:W-:Y:S01]  /*80c0*/  SHF.R.U64 R2, R42, 0x3, R43 ;  /* 0x000000032a027819 */ /* 0x000fe2000000122b */
[----:B------:R1:W-:Y:S01]  /*80d0*/  ST.E desc[UR44][R54.64], RZ ;  /* 0x000000ff36007985 */ /* 0x0003e2000c10192c */
[----:B------:R-:W-:Y:S02]  /*80e0*/  LOP3.LUT R48, R48, 0x70, R70, 0x78, !PT ;  /* 0x0000007030307812 */ /* 0x000fe400078e7846 */
[----:B------:R-:W-:Y:S01]  /*80f0*/  LOP3.LUT R46, R46, 0x70, R58, 0x78, !PT ;  /* 0x000000702e2e7812 */ /* 0x000fe200078e783a */
[----:B------:R1:W-:Y:S01]  /*8100*/  ST.E desc[UR44][R52.64], RZ ;  /* 0x000000ff34007985 */ /* 0x0003e2000c10192c */
[----:B------:R-:W-:-:S02]  /*8110*/  SHF.R.U64 R70, R40, 0x3, R41 ;  /* 0x0000000328467819 */ /* 0x000fc40000001229 */
[----:B------:R-:W-:Y:S01]  /*8120*/  LOP3.LUT R44, R44, 0x70, R57, 0x78, !PT ;  /* 0x000000702c2c7812 */ /* 0x000fe200078e7839 */
[----:B------:R1:W-:Y:S01]  /*8130*/  ST.E desc[UR44][R50.64], RZ ;  /* 0x000000ff32007985 */ /* 0x0003e2000c10192c */
[----:B------:R-:W-:Y:S02]  /*8140*/  SHF.R.U64 R58, R38, 0x3, R39 ;  /* 0x00000003263a7819 */ /* 0x000fe40000001227 */
[----:B------:R-:W-:Y:S01]  /*8150*/  LOP3.LUT R42, R42, 0x70, R2, 0x78, !PT ;  /* 0x000000702a2a7812 */ /* 0x000fe200078e7802 */
[----:B------:R1:W-:Y:S01]  /*8160*/  ST.E desc[UR44][R48.64], RZ ;  /* 0x000000ff30007985 */ /* 0x0003e2000c10192c */
[----:B------:R-:W-:Y:S02]  /*8170*/  SHF.R.U64 R57, R36, 0x3, R37 ;  /* 0x0000000324397819 */ /* 0x000fe40000001225 */
[----:B------:R-:W-:Y:S01]  /*8180*/  SHF.R.U64 R2, R34, 0x3, R35 ;  /* 0x0000000322027819 */ /* 0x000fe20000001223 */
[----:B------:R1:W-:Y:S01]  /*8190*/  ST.E desc[UR44][R46.64], RZ ;  /* 0x000000ff2e007985 */ /* 0x0003e2000c10192c */
[----:B------:R-:W-:-:S02]  /*81a0*/  LOP3.LUT R40, R40, 0x70, R70, 0x78, !PT ;  /* 0x0000007028287812 */ /* 0x000fc400078e7846 */
[----:B------:R-:W-:Y:S01]  /*81b0*/  LOP3.LUT R38, R38, 0x70, R58, 0x78, !PT ;  /* 0x0000007026267812 */ /* 0x000fe200078e783a */
[----:B------:R1:W-:Y:S01]  /*81c0*/  ST.E desc[UR44][R44.64], RZ ;  /* 0x000000ff2c007985 */ /* 0x0003e2000c10192c */
[----:B------:R-:W-:Y:S02]  /*81d0*/  SHF.R.U64 R70, R32, 0x3, R33 ;  /* 0x0000000320467819 */ /* 0x000fe40000001221 */
[----:B------:R-:W-:Y:S01]  /*81e0*/  LOP3.LUT R36, R36, 0x70, R57, 0x78, !PT ;  /* 0x0000007024247812 */ /* 0x000fe200078e7839 */
[----:B------:R1:W-:Y:S01]  /*81f0*/  ST.E desc[UR44][R42.64], RZ ;  /* 0x000000ff2a007985 */ /* 0x0003e2000c10192c */
[----:B------:R-:W-:Y:S02]  /*8200*/  SHF.R.U64 R58, R30, 0x3, R31 ;  /* 0x000000031e3a7819 */ /* 0x000fe4000000121f */
[----:B------:R-:W-:Y:S01]  /*8210*/  LOP3.LUT R34, R34, 0x70, R2, 0x78, !PT ;  /* 0x0000007022227812 */ /* 0x000fe200078e7802 */
[----:B------:R1:W-:Y:S01]  /*8220*/  ST.E desc[UR44][R40.64], RZ ;  /* 0x000000ff28007985 */ /* 0x0003e2000c10192c */
[----:B------:R-:W-:-:S02]  /*8230*/  SHF.R.U64 R57, R28, 0x3, R29 ;  /* 0x000000031c397819 */ /* 0x000fc4000000121d */
[----:B------:R-:W-:Y:S01]  /*8240*/  SHF.R.U64 R2, R26, 0x3, R27 ;  /* 0x000000031a027819 */ /* 0x000fe2000000121b */
[----:B------:R1:W-:Y:S01]  /*8250*/  ST.E desc[UR44][R38.64], RZ ;  /* 0x000000ff26007985 */ /* 0x0003e2000c10192c */
[----:B------:R-:W-:Y:S02]  /*8260*/  LOP3.LUT R32, R32, 0x70, R70, 0x78, !PT ;  /* 0x0000007020207812 */ /* 0x000fe400078e7846 */
[----:B------:R-:W-:Y:S01]  /*8270*/  LOP3.LUT R30, R30, 0x70, R58, 0x78, !PT ;  /* 0x000000701e1e7812 */ /* 0x000fe200078e783a */
[----:B------:R1:W-:Y:S01]  /*8280*/  ST.E desc[UR44][R36.64], RZ ;  /* 0x000000ff24007985 */ /* 0x0003e2000c10192c */
[----:B------:R-:W-:Y:S02]  /*8290*/  SHF.R.U64 R70, R24, 0x3, R25 ;  /* 0x0000000318467819 */ /* 0x000fe40000001219 */
[----:B------:R-:W-:Y:S01]  /*82a0*/  LOP3.LUT R28, R28, 0x70, R57, 0x78, !PT ;  /* 0x000000701c1c7812 */ /* 0x000fe200078e7839 */
[----:B------:R1:W-:Y:S01]  /*82b0*/  ST.E desc[UR44][R34.64], RZ ;  /* 0x000000ff22007985 */ /* 0x0003e2000c10192c */
[----:B------:R-:W-:-:S02]  /*82c0*/  SHF.R.U64 R58, R22, 0x3, R23 ;  /* 0x00000003163a7819 */ /* 0x000fc40000001217 */
        /* <DEDUP_REMOVED lines=32> */
[----:B------:R-:W-:Y:S02]  /*84d0*/  LOP3.LUT R4, R4, 0x70, R57, 0x78, !PT ;  /* 0x0000007004047812 */ /* 0x000fe400078e7839 */
[----:B------:R-:W-:Y:S01]  /*84e0*/  LOP3.LUT R2, R0, 0x70, R2, 0x78, !PT ;  /* 0x0000007000027812 */ /* 0x000fe200078e7802 */
[----:B------:R1:W-:Y:S04]  /*84f0*/  ST.E desc[UR44][R10.64], RZ ;  /* 0x000000ff0a007985 */ /* 0x0003e8000c10192c */
[----:B------:R1:W-:Y:S04]  /*8500*/  ST.E desc[UR44][R8.64], RZ ;  /* 0x000000ff08007985 */ /* 0x0003e8000c10192c */
[----:B------:R1:W-:Y:S04]  /*8510*/  ST.E desc[UR44][R6.64], RZ ;  /* 0x000000ff06007985 */ /* 0x0003e8000c10192c */
[----:B------:R1:W-:Y:S04]  /*8520*/  ST.E desc[UR44][R4.64], RZ ;  /* 0x000000ff04007985 */ /* 0x0003e8000c10192c */
[----:B------:R1:W-:Y:S01]  /*8530*/  ST.E desc[UR44][R2.64], RZ ;  /* 0x000000ff02007985 */ /* 0x0003e2000c10192c */
[----:B------:R-:W-:Y:S01]  /*8540*/  @!PT LDS RZ, [RZ] ;  /* 0x00000000fffff984 */ /* 0x000fe20000000800 */
[----:B------:R-:W-:Y:S01]  /*8550*/  @!PT LDS RZ, [RZ] ;  /* 0x00000000fffff984 */ /* 0x000fe20000000800 */
[----:B------:R-:W-:Y:S01]  /*8560*/  @!PT LDS RZ, [RZ] ;  /* 0x00000000fffff984 */ /* 0x000fe20000000800 */
[----:B------:R-:W-:Y:S01]  /*8570*/  @!PT LDS RZ, [RZ] ;  /* 0x00000000fffff984 */ /* 0x000fe20000000800 */
[----:B------:R2:W-:Y:S06]  /*8580*/  MEMBAR.ALL.CTA ;  /* 0x0000000000007992 */ /* 0x0005ec0000008000 */
[----:B--2---:R-:W2:Y:S01]  /*8590*/  FENCE.VIEW.ASYNC.S ;  /* 0x00000000000073c6 */ /* 0x004ea20000000000 */
[----:B------:R-:W-:Y:S05]  /*85a0*/  BRA.U UP0, `(.L_x_161) ;  /* 0x0000000100047547 */ /* 0x000fea000b800000 */
[----:B------:R-:W-:Y:S05]  /*85b0*/  BPT.TRAP 0x1 ;  /* 0x000000040000795c */ /* 0x000fea0000300000 */
.L_x_161:
[----:B------:R-:W-:Y:S01]  /*85c0*/  SHF.L.U32 R0, R75, 0x1f, RZ ;  /* 0x0000001f4b007819 */ /* 0x000fe200000006ff */
[----:B------:R-:W-:Y:S03]  /*85d0*/  BSSY B0, `(.L_x_162) ;  /* 0x0000003000007945 */ /* 0x000fe60003800000 */
[----:B--2---:R-:W2:Y:S02]  /*85e0*/  SYNCS.PHASECHK.TRANS64.TRYWAIT P0, [R76+URZ+0x1c0c8], R0 ;  /* 0x01c0c8004c0075a7 */ /* 0x004ea400080011ff */
[----:B--2---:R-:W-:Y:S05]  /*85f0*/  @!P0 BRA `(.L_x_163) ;  /* 0x000000cc00cc8947 */ /* 0x004fea0003800000 */
.L_x_407:
[----:B------:R-:W-:Y:S05]  /*8600*/  BSYNC B0 ;  /* 0x0000000000007941 */ /* 0x000fea0003800000 */
.L_x_162:
        /* <DEDUP_REMOVED lines=10> */
[----:B------:R-:W-:-:S05]  /*86b0*/  IMAD R0, R2, R0, R72 ;  /* 0x0000000002007224 */ /* 0x000fca00078e0248 */
[----:B------:R-:W-:-:S05]  /*86c0*/  LEA R0, R0, R78, 0x8 ;  /* 0x0000004e00007211 */ /* 0x000fca00078e40ff */
[----:B------:R-:W-:-:S05]  /*86d0*/  VIADD R4, R0, 0x80 ;  /* 0x0000008000047836 */ /* 0x000fca0000000000 */
[----:B--2---:R-:W-:-:S13]  /*86e0*/  ISETP.GE.AND P0, PT, R4, UR4, PT ;  /* 0x0000000404007c0c */ /* 0x004fda000bf06270 */
[----:B------:R-:W-:Y:S05]  /*86f0*/  @P0 BRA `(.L_x_165) ;  /* 0x0000000000900947 */ /* 0x000fea0003800000 */
[----:B------:R-:W1:Y:S01]  /*8700*/  LDC R7, c[0x0][0x38c] ;  /* 0x0000e300ff077b82 */ /* 0x000e620000000800 */
[----:B------:R-:W-:Y:S01]  /*8710*/  IABS R5, R74 ;  /* 0x0000004a00057213 */ /* 0x000fe20000000000 */
[----:B------:R-:W2:Y:S01]  /*8720*/  LDCU UR6, c[0x0][0x890] ;  /* 0x00011200ff0677ac */ /* 0x000ea20008000800 */
[----:B------:R-:W3:Y:S05]  /*8730*/  LDCU.64 UR4, c[0x0][0x888] ;  /* 0x00011100ff0477ac */ /* 0x000eea0008000a00 */
[----:B------:R-:W4:Y:S01]  /*8740*/  LDC.64 R8, c[0x0][0x880] ;  /* 0x00022000ff087b82 */ /* 0x000f220000000a00 */
[----:B--2---:R-:W-:Y:S01]  /*8750*/  IMAD R4, R77, UR6, R4 ;  /* 0x000000064d047c24 */ /* 0x004fe2000f8e0204 */
        /* <DEDUP_REMOVED lines=19> */
[----:B------:R-:W-:-:S07]  /*8890*/  ISETP.GE.AND P1, PT, R2, RZ, PT ;  /* 0x000000ff0200720c */ /* 0x000fce0003f26270 */
        /* <DEDUP_REMOVED lines=10> */
.L_x_165:
[----:B------:R-:W-:Y:S05]  /*8940*/  BSYNC.RECONVERGENT B0 ;  /* 0x0000000000007941 */ /* 0x000fea0003800200 */
.L_x_164:
[----:B------:R-:W-:Y:S01]  /*8950*/  @!PT LDS RZ, [RZ] ;  /* 0x00000000fffff984 */ /* 0x000fe20000000800 */
[----:B------:R-:W-:Y:S01]  /*8960*/  @!PT LDS RZ, [RZ] ;  /* 0x00000000fffff984 */ /* 0x000fe20000000800 */
[----:B------:R-:W-:Y:S01]  /*8970*/  @!PT LDS RZ, [RZ] ;  /* 0x00000000fffff984 */ /* 0x000fe20000000800 */
[----:B------:R-:W-:Y:S01]  /*8980*/  @!PT LDS RZ, [RZ] ;  /* 0x00000000fffff984 */ /* 0x000fe20000000800 */
[----:B------:R3:W-:Y:S06]  /*8990*/  MEMBAR.ALL.CTA ;  /* 0x0000000000007992 */ /* 0x0007ec0000008000 */
[----:B---3--:R-:W3:Y:S01]  /*89a0*/  FENCE.VIEW.ASYNC.S ;  /* 0x00000000000073c6 */ /* 0x008ee20000000000 */
[----:B------:R-:W-:-:S09]  /*89b0*/  UISETP.NE.AND UP0, UPT, UR41, URZ, UPT ;  /* 0x000000ff2900728c */ /* 0x000fd2000bf05270 */
[----:B------:R-:W-:Y:S05]  /*89c0*/  BRA.U UP0, `(.L_x_166) ;  /* 0x0000000100047547 */ /* 0x000fea000b800000 */
[----:B------:R-:W-:Y:S05]  /*89d0*/  BPT.TRAP 0x1 ;  /* 0x000000040000795c */ /* 0x000fea0000300000 */
.L_x_166:
[----:B---3--:R3:W-:Y:S01]  /*89e0*/  SYNCS.ARRIVE.TRANS64.A1T0 RZ, [R76+URZ+0x1c0b8], RZ ;  /* 0x01c0b8ff4cff79a7 */ /* 0x0087e200081000ff */
[----:B------:R-:W-:Y:S01]  /*89f0*/  LOP3.LUT R75, R75, 0x1, RZ, 0x3c, !PT ;  /* 0x000000014b4b7812 */ /* 0x000fe200078e3cff */
[----:B------:R-:W-:Y:S06]  /*8a00*/  BRA `(.L_x_92) ;  /* 0x0000004000987947 */ /* 0x000fec0003800000 */
.L_x_93:
[----:B------:R-:W-:-:S09]  /*8a10*/  UISETP.NE.AND UP0, UPT, UR40, URZ, UPT ;  /* 0x000000ff2800728c */ /* 0x000fd2000bf05270 */
[----:B------:R-:W-:Y:S05]  /*8a20*/  BRA.U !UP0, `(.L_x_167) ;  /* 0x0000000108047547 */ /* 0x000fea000b800000 */
[----:B------:R-:W-:Y:S05]  /*8a30*/  BPT.TRAP 0x1 ;  /* 0x000000040000795c */ /* 0x000fea0000300000 */
.L_x_167:
[----:B------:R-:W1:Y:S01]  /*8a40*/  S2R R62, SR_CgaCtaId ;  /* 0x00000000003e7919 */ /* 0x000e620000008800 */
[----:B------:R-:W-:Y:S01]  /*8a50*/  MOV R60, 0x400 ;  /* 0x00000400003c7802 */ /* 0x000fe20000000f00 */
[----:B------:R-:W-:Y:S01]  /*8a60*/  BSSY B0, `(.L_x_168) ;  /* 0x0000005000007945 */ /* 0x000fe20003800000 */
[----:B------:R-:W-:Y:S02]  /*8a70*/  SHF.L.U32 R0, R59, 0x1f, RZ ;  /* 0x0000001f3b007819 */ /* 0x000fe400000006ff */
[----:B-1----:R-:W-:-:S04]  /*8a80*/  LEA R60, R62, R60, 0x18 ;  /* 0x0000003c3e3c7211 */ /* 0x002fc800078ec0ff */
[----:B------:R-:W1:Y:S02]  /*8a90*/  SYNCS.PHASECHK.TRANS64.TRYWAIT P0, [R60+URZ+0x1c070], R0 ;  /* 0x01c070003c0075a7 */ /* 0x000e6400080011ff */
[----:B-1----:R-:W-:Y:S05]  /*8aa0*/  @!P0 BRA `(.L_x_169) ;  /* 0x000000c800b48947 */ /* 0x002fea0003800000 */
.L_x_408:
[----:B------:R-:W-:Y:S05]  /*8ab0*/  BSYNC B0 ;  /* 0x0000000000007941 */ /* 0x000fea0003800000 */
.L_x_168:
[----:B------:R-:W-:-:S09]  /*8ac0*/  UISETP.NE.AND UP0, UPT, UR40, URZ, UPT ;  /* 0x000000ff2800728c */ /* 0x000fd2000bf05270 */
[----:B------:R-:W-:Y:S05]  /*8ad0*/  BRA.U !UP0, `(.L_x_170) ;  /* 0x0000000108047547 */ /* 0x000fea000b800000 */
[----:B------:R-:W-:Y:S05]  /*8ae0*/  BPT.TRAP 0x1 ;  /* 0x000000040000795c */ /* 0x000fea0000300000 */
.L_x_170:
[----:B------:R-:W-:Y:S01]  /*8af0*/  IADD3 R63, PT, PT, R60, 0x1c078, RZ ;  /* 0x0001c0783c3f7810 */ /* 0x000fe20007ffe0ff */
[----:B------:R-:W-:-:S03]  /*8b00*/  UISETP.NE.AND UP0, UPT, UR39, URZ, UPT ;  /* 0x000000ff2700728c */ /* 0x000fc6000bf05270 */
[----:B-1----:R-:W-:-:S04]  /*8b10*/  PRMT R0, R62, 0x654, R63 ;  /* 0x000006543e007816 */ /* 0x002fc8000000003f */
[----:B------:R1:W-:Y:S02]  /*8b20*/  SYNCS.ARRIVE.TRANS64.RED.A1T0 RZ, [R0+URZ], RZ ;  /* 0x000000ff00ff79a7 */ /* 0x0003e400081004ff */
[----:B------:R-:W-:Y:S05]  /*8b30*/  BRA.U !UP0, `(.L_x_171) ;  /* 0x0000000108047547 */ /* 0x000fea000b800000 */
[----:B------:R-:W-:Y:S05]  /*8b40*/  BPT.TRAP 0x1 ;  /* 0x000000040000795c */ /* 0x000fea0000300000 */
.L_x_171:
[----:B------:R-:W-:Y:S01]  /*8b50*/  IMAD.U32 R2, RZ, RZ, UR42 ;  /* 0x0000002aff027e24 */ /* 0x000fe2000f8e00ff */
[----:B------:R-:W-:-:S04]  /*8b60*/  ISETP.GE.AND P0, PT, R3, 0x81, PT ;  /* 0x000000810300780c */ /* 0x000fc80003f06270 */
[----:B------:R-:W-:-:S04]  /*8b70*/  SHF.L.U32 R2, R2, 0x1f, RZ ;  /* 0x0000001f02027819 */ /* 0x000fc800000006ff */
[----:B------:R-:W2:Y:S02]  /*8b80*/  SYNCS.PHASECHK.TRANS64.TRYWAIT P1, [R60+URZ+0x1c080], R2 ;  /* 0x01c080023c0075a7 */ /* 0x000ea400080211ff */
[----:B--2---:R-:W-:Y:S05]  /*8b90*/  @!P1 BRA `(.L_x_172) ;  /* 0x000000c8008c9947 */ /* 0x004fea0003800000 */
.L_x_409:
[----:B--2---:R-:W-:Y:S02]  /*8ba0*/  LOP3.LUT R2, R59, 0x1, RZ, 0x3c, !PT ;  /* 0x000000013b027812 */ /* 0x004fe400078e3cff */
[----:B------:R-:W-:Y:S01]  /*8bb0*/  MOV R61, R56 ;  /* 0x00000038003d7202 */ /* 0x000fe20000000f00 */
[----:B------:R-:W-:Y:S06]  /*8bc0*/  @!P0 BRA `(.L_x_173) ;  /* 0x00000014007c8947 */ /* 0x000fec0003800000 */
[----:B-1----:R-:W-:-:S05]  /*8bd0*/  VIADD R0, R3, 0x7f ;  /* 0x0000007f03007836 */ /* 0x002fca0000000000 */
[----:B------:R-:W-:-:S04]  /*8be0*/  SHF.R.S32.HI R3, RZ, 0x1f, R0 ;  /* 0x0000001fff037819 */ /* 0x000fc80000011400 */
[----:B------:R-:W-:-:S04]  /*8bf0*/  LEA.HI R0, R3, R0, RZ, 0x7 ;  /* 0x0000000003007211 */ /* 0x000fc800078f38ff */
[----:B------:R-:W-:-:S04]  /*8c00*/  SHF.R.S32.HI R0, RZ, 0x7, R0 ;  /* 0x00000007ff007819 */ /* 0x000fc80000011400 */
[----:B------:R-:W-:-:S04]  /*8c10*/  VIMNMX R3, PT, PT, R0, 0x2, PT ;  /* 0x0000000200037848 */ /* 0x000fc80003fe0100 */
[----:B------:R-:W-:-:S05]  /*8c20*/  IADD3 R0, PT, PT, -R3, R56, R0 ;  /* 0x0000003803007210 */ /* 0x000fca0007ffe100 */
[----:B------:R-:W-:-:S07]  /*8c30*/  VIADD R61, R0, 0x1 ;  /* 0x00000001003d7836 */ /* 0x000fce0000000000 */
.L_x_200:
[----:B------:R-:W-:Y:S05]  /*8c40*/  YIELD ;  /* 0x0000000000007946 */ /* 0x000fea0003800000 */
[----:B------:R-:W-:Y:S01]  /*8c50*/  UISETP.NE.AND UP0, UPT, UR40, URZ, UPT ;  /* 0x000000ff2800728c */ /* 0x000fe2000bf05270 */
[----:B------:R-:W-:Y:S02]  /*8c60*/  VIADD R56, R56, 0x1 ;  /* 0x0000000138387836 */ /* 0x000fe40000000000 */
[----:B------:R-:W-:-:S03]  /*8c70*/  IMAD.MOV.U32 R59, RZ, RZ, R2 ;  /* 0x000000ffff3b7224 */ /* 0x000fc600078e0002 */
[----:B------:R-:W-:-:S04]  /*8c80*/  ISETP.NE.AND P0, PT, R56, R61, PT ;  /* 0x0000003d3800720c */ /* 0x000fc80003f05270 */
[----:B------:R-:W-:Y:S01]  /*8c90*/  P2R R58, PR, RZ, 0x1 ;  /* 0x00000001ff3a7803 */ /* 0x000fe20000000000 */
[----:B-1-34-:R-:W-:Y:S08]  /*8ca0*/  BRA.U !UP0, `(.L_x_174) ;  /* 0x0000000108047547 */ /* 0x01aff0000b800000 */
[----:B------:R-:W-:Y:S05]  /*8cb0*/  BPT.TRAP 0x1 ;  /* 0x000000040000795c */ /* 0x000fea0000300000 */
.L_x_174:
[----:B------:R-:W-:Y:S01]  /*8cc0*/  SHF.L.U32 R0, R59, 0x1f, RZ ;  /* 0x0000001f3b007819 */ /* 0x000fe200000006ff */
[----:B------:R-:W-:-:S03]  /*8cd0*/  IMAD.U32 R23, R79, 0x10000, RZ ;  /* 0x000100004f177824 */ /* 0x000fc600078e00ff */
[----:B------:R-:W1:Y:S02]  /*8ce0*/  SYNCS.PHASECHK.TRANS64.TRYWAIT P0, [R60+URZ+0x1c070], R0 ;  /* 0x01c070003c0075a7 */ /* 0x000e6400080011ff */
[----:B------:R-:W-:Y:S01]  /*8cf0*/  LOP3.LUT R23, R23, 0x600000, RZ, 0xc0, !PT ;  /* 0x0060000017177812 */ /* 0x000fe200078ec0ff */
[----:B-1----:R-:W-:Y:S06]  /*8d00*/  @!P0 BRA `(.L_x_175) ;  /* 0x000000c800448947 */ /* 0x002fec0003800000 */
.L_x_410:
[----:B------:R-:W-:Y:S05]  /*8d10*/  WARPSYNC.ALL ;  /* 0x0000000000007948 */ /* 0x000fea0003800000 */
[----:B------:R-:W-:Y:S01]  /*8d20*/  R2UR UR4, R23 ;  /* 0x00000000170472ca */ /* 0x000fe200000e0000 */
[----:B------:R-:W-:Y:S01]  /*8d30*/  UISETP.NE.AND UP0, UPT, UR41, URZ, UPT ;  /* 0x000000ff2900728c */ /* 0x000fe2000bf05270 */
[----:B------:R-:W-:Y:S01]  /*8d40*/  PLOP3.LUT P0, PT, PT, PT, PT, 0x80, 0x8 ;  /* 0x000000000008781c */ /* 0x000fe20003f0f070 */
[----:B------:R-:W-:-:S10]  /*8d50*/  IMAD.MOV.U32 R22, RZ, RZ, 0x3f800000 ;  /* 0x3f800000ff167424 */ /* 0x000fd400078e00ff */
[----:B------:R-:W2:Y:S02]  /*8d60*/  LDTM.x2 R2, tmem[UR4] ;  /* 0x00000004000279ee */ /* 0x000ea400080c0000 */
[----:B--2---:R-:W-:-:S13]  /*8d70*/  FSETP.NEU.AND P2, PT, R2, R3, PT ;  /* 0x000000030200720b */ /* 0x004fda0003f4d000 */
[----:B------:R-:W2:Y:S01]  /*8d80*/  @P2 LDC R4, c[0x0][0x704] ;  /* 0x0001c100ff042b82 */ /* 0x000ea20000000800 */
[----:B-1----:R-:W-:-:S04]  /*8d90*/  @P2 FADD R0, R2, -R3 ;  /* 0x8000000302002221 */ /* 0x002fc80000000000 */
[----:B--2---:R-:W-:-:S05]  /*8da0*/  @P2 FMUL R0, R0, R4 ;  /* 0x0000000400002220 */ /* 0x004fca0000400000 */
[----:B------:R-:W-:-:S04]  /*8db0*/  @P2 FSETP.GEU.AND P1, PT, R0, -126, PT ;  /* 0xc2fc00000000280b */ /* 0x000fc80003f2e000 */
[----:B------:R-:W-:-:S13]  /*8dc0*/  @P2 PLOP3.LUT P0, PT, P1, PT, PT, 0x80, 0x8 ;  /* 0x000000000008281c */ /* 0x000fda0000f0f070 */
[----:B------:R-:W-:-:S06]  /*8dd0*/  @!P0 FMUL R0, R0, 0.5 ;  /* 0x3f00000000008820 */ /* 0x000fcc0000400000 */
[----:B------:R-:W1:Y:S02]  /*8de0*/  @P2 MUFU.EX2 R0, R0 ;  /* 0x0000000000002308 */ /* 0x000e640000000800 */
[----:B-1----:R-:W-:-:S05]  /*8df0*/  @!P0 FMUL R0, R0, R0 ;  /* 0x0000000000008220 */ /* 0x002fca0000400000 */
[----:B------:R-:W-:Y:S01]  /*8e00*/  @P2 MOV R22, R0 ;  /* 0x0000000000162202 */ /* 0x000fe20000000f00 */
[----:B------:R-:W-:Y:S06]  /*8e10*/  BRA.U UP0, `(.L_x_176) ;  /* 0x0000000100047547 */ /* 0x000fec000b800000 */
[----:B------:R-:W-:Y:S05]  /*8e20*/  BPT.TRAP 0x1 ;  /* 0x000000040000795c */ /* 0x000fea0000300000 */
.L_x_176:
[----:B------:R-:W-:Y:S01]  /*8e30*/  IMAD.U32 R0, RZ, RZ, UR43 ;  /* 0x0000002bff007e24 */ /* 0x000fe2000f8e00ff */
[----:B------:R-:W-:-:S04]  /*8e40*/  FSETP.NEU.AND P1, PT, R22, 1, PT ;  /* 0x3f8000001600780b */ /* 0x000fc80003f2d000 */
[----:B------:R-:W-:-:S04]  /*8e50*/  SHF.L.U32 R0, R0, 0x1f, RZ ;  /* 0x0000001f00007819 */ /* 0x000fc800000006ff */
[----:B------:R-:W1:Y:S02]  /*8e60*/  SYNCS.PHASECHK.TRANS64.TRYWAIT P0, [R60+URZ+0x1c090], R0 ;  /* 0x01c090003c0075a7 */ /* 0x000e6400080011ff */
[----:B-1----:R-:W-:Y:S05]  /*8e70*/  @!P0 BRA `(.L_x_177) ;  /* 0x000000c400fc8947 */ /* 0x002fea0003800000 */
.L_x_411:
[----:B------:R-:W-:-:S13]  /*8e80*/  VOTE.ANY P1, P1 ;  /* 0x0000000000ff7806 */ /* 0x000fda0000820100 */
[----:B------:R-:W-:Y:S05]  /*8e90*/  @!P1 BRA `(.L_x_178) ;  /* 0x0000000400e49947 */ /* 0x000fea0003800000 */
[----:B------:R-:W-:Y:S01]  /*8ea0*/  SHF.R.U32.HI R19, RZ, 0x5, R79 ;  /* 0x00000005ff137819 */ /* 0x000fe2000001164f */
[----:B------:R-:W-:Y:S01]  /*8eb0*/  BSSY.RECONVERGENT B6, `(.L_x_179) ;  /* 0x0000018000067945 */ /* 0x000fe20003800200 */
[----:B------:R-:W-:Y:S02]  /*8ec0*/  LOP3.LUT R17, R23, 0x100, RZ, 0xfc, !PT ;  /* 0x0000010017117812 */ /* 0x000fe400078efcff */
[----:B------:R-:W-:Y:S02]  /*8ed0*/  SHF.R.U32.HI R16, RZ, 0x15, R23 ;  /* 0x00000015ff107819 */ /* 0x000fe40000011617 */
[----:B------:R-:W-:Y:S02]  /*8ee0*/  LOP3.LUT R19, R19, 0x3, RZ, 0xc0, !PT ;  /* 0x0000000313137812 */ /* 0x000fe400078ec0ff */
[----:B------:R-:W-:Y:S02]  /*8ef0*/  R2UR UR4, R17 ;  /* 0x00000000110472ca */ /* 0x000fe400000e0000 */
[----:B------:R-:W-:-:S11]  /*8f00*/  ISETP.NE.AND P0, PT, R19, R16, PT ;  /* 0x000000101300720c */ /* 0x000fd60003f05270 */
[----:B------:R-:W2:Y:S02]  /*8f10*/  LDTM.x16 R24, tmem[UR4] ;  /* 0x00000004001879ee */ /* 0x000ea40008240000 */
[----:B--2---:R-:W-:Y:S05]  /*8f20*/  @!P0 BRA `(.L_x_180) ;  /* 0x0000000000408947 */ /* 0x004fea0003800000 */
[----:B------:R-:W-:Y:S01]  /*8f30*/  MOV R2, 0x8 ;  /* 0x0000000800027802 */ /* 0x000fe20000000f00 */
[----:B------:R-:W2:Y:S01]  /*8f40*/  LDCU.64 UR8, c[0x4][0xb0] ;  /* 0x01001600ff0877ac */ /* 0x000ea20008000a00 */
[----:B------:R-:W-:Y:S02]  /*8f50*/  HFMA2 R12, -RZ, RZ, 0, 5.9604644775390625e-08 ;  /* 0x00000001ff0c7431 */ /* 0x000fe400000001ff */
[----:B------:R-:W-:Y:S01]  /*8f60*/  IMAD.MOV.U32 R8, RZ, RZ, 0x192 ;  /* 0x00000192ff087424 */ /* 0x000fe200078e00ff */
[----:B------:R-:W3:Y:S01]  /*8f70*/  LDCU.64 UR6, c[0x4][0xb8] ;  /* 0x01001700ff0677ac */ /* 0x000ee20008000a00 */
[----:B------:R-:W4:Y:S01]  /*8f80*/  LDC.64 R2, c[0x4][R2] ;  /* 0x0100000002027b82 */ /* 0x000f220000000a00 */
[----:B------:R-:W-:Y:S01]  /*8f90*/  IMAD.MOV.U32 R13, RZ, RZ, RZ ;  /* 0x000000ffff0d7224 */ /* 0x000fe200078e00ff */
[----:B------:R-:W5:Y:S01]  /*8fa0*/  LDCU.64 UR4, c[0x4][0x30] ;  /* 0x01000600ff0477ac */ /* 0x000f620008000a00 */
[----:B--2---:R-:W-:Y:S01]  /*8fb0*/  IMAD.U32 R4, RZ, RZ, UR8 ;  /* 0x00000008ff047e24 */ /* 0x004fe2000f8e00ff */
[----:B------:R-:W-:Y:S01]  /*8fc0*/  MOV R5, UR9 ;  /* 0x0000000900057c02 */ /* 0x000fe20008000f00 */
[----:B---3--:R-:W-:Y:S01]  /*8fd0*/  IMAD.U32 R6, RZ, RZ, UR6 ;  /* 0x00000006ff067e24 */ /* 0x008fe2000f8e00ff */
[----:B------:R-:W-:Y:S01]  /*8fe0*/  MOV R7, UR7 ;  /* 0x0000000700077c02 */ /* 0x000fe20008000f00 */
[----:B-----5:R-:W-:Y:S01]  /*8ff0*/  IMAD.U32 R10, RZ, RZ, UR4 ;  /* 0x00000004ff0a7e24 */ /* 0x020fe2000f8e00ff */
[----:B------:R-:W-:-:S02]  /*9000*/  MOV R11, UR5 ;  /* 0x00000005000b7c02 */ /* 0x000fc40008000f00 */
[----:B------:R-:W-:-:S07]  /*9010*/  LEPC R20, `(.L_x_180) ;  /* 0x000000001014794e */ /* 0x000fce0000000000 */
[----:B-1--4-:R-:W-:Y:S05]  /*9020*/  CALL.ABS.NOINC R2 ;  /* 0x0000000002007343 */ /* 0x012fea0003c00000 */
.L_x_180:
[----:B------:R-:W-:Y:S05]  /*9030*/  BSYNC.RECONVERGENT B6 ;  /* 0x0000000000067941 */ /* 0x000fea0003800200 */
.L_x_179:
[----:B------:R-:W-:Y:S01]  /*9040*/  FSETP.NEU.AND P0, PT, R22, 1, PT ;  /* 0x3f8000001600780b */ /* 0x000fe20003f0d000 */
[----:B------:R-:W-:Y:S05]  /*9050*/  WARPSYNC.ALL ;  /* 0x0000000000007948 */ /* 0x000fea0003800000 */
[----:B------:R-:W-:Y:S01]  /*9060*/  LOP3.LUT R18, R23, 0x110, RZ, 0xfc, !PT ;  /* 0x0000011017127812 */ /* 0x000fe200078efcff */
[----:B------:R-:W-:Y:S01]  /*9070*/  BSSY.RECONVERGENT B6, `(.L_x_181) ;  /* 0x000001f000067945 */ /* 0x000fe20003800200 */
[----:B------:R-:W-:Y:S02]  /*9080*/  R2UR UR4, R17 ;  /* 0x00000000110472ca */ /* 0x000fe400000e0000 */
[----:B------:R-:W-:-:S03]  /*9090*/  R2UR UR5, R18 ;  /* 0x00000000120572ca */ /* 0x000fc600000e0000 */
[C---:B------:R-:W-:Y:S02]  /*90a0*/  @P0 FMUL2 R24, R22.reuse.F32, R24.F32x2.HI_LO ;  /* 0x000000181618024a */ /* 0x040fe40000040000 */
[C---:B------:R-:W-:Y:S02]  /*90b0*/  @P0 FMUL2 R26, R22.reuse.F32, R26.F32x2.HI_LO ;  /* 0x0000001a161a024a */ /* 0x040fe40000040000 */
[C---:B------:R-:W-:Y:S02]  /*90c0*/  @P0 FMUL2 R28, R22.reuse.F32, R28.F32x2.HI_LO ;  /* 0x0000001c161c024a */ /* 0x040fe40000040000 */
[C---:B------:R-:W-:Y:S02]  /*90d0*/  @P0 FMUL2 R30, R22.reuse.F32, R30.F32x2.HI_LO ;  /* 0x0000001e161e024a */ /* 0x040fe40000040000 */
[C---:B------:R-:W-:Y:S02]  /*90e0*/  @P0 FMUL2 R32, R22.reuse.F32, R32.F32x2.HI_LO ;  /* 0x000000201620024a */ /* 0x040fe40000040000 */
[C---:B------:R-:W-:Y:S01]  /*90f0*/  @P0 FMUL2 R34, R22.reuse.F32, R34.F32x2.HI_LO ;  /* 0x000000221622024a */ /* 0x040fe20000040000 */
[----:B------:R-:W2:Y:S01]  /*9100*/  LDTM.x16 R40, tmem[UR5] ;  /* 0x00000005002879ee */ /* 0x000ea20008240000 */
[----:B------:R-:W-:-:S02]  /*9110*/  @P0 FMUL2 R36, R22.F32, R36.F32x2.HI_LO ;  /* 0x000000241624024a */ /* 0x000fc40000040000 */
[----:B------:R-:W-:Y:S01]  /*9120*/  @P0 FMUL2 R38, R22.F32, R38.F32x2.HI_LO ;  /* 0x000000261626024a */ /* 0x000fe20000040000 */
[----:B------:R-:W-:-:S03]  /*9130*/  ISETP.NE.AND P0, PT, R19, R16, PT ;  /* 0x000000101300720c */ /* 0x000fc60003f05270 */
[----:B------:R3:W-:Y:S10]  /*9140*/  STTM.x16 tmem[UR4], R24 ;  /* 0x00000018000079ed */ /* 0x0007f40008240004 */
[----:B--2---:R-:W-:Y:S05]  /*9150*/  @!P0 BRA `(.L_x_182) ;  /* 0x0000000000408947 */ /* 0x004fea0003800000 */
[----:B------:R-:W-:Y:S01]  /*9160*/  MOV R2, 0x8 ;  /* 0x0000000800027802 */ /* 0x000fe20000000f00 */
[----:B------:R-:W2:Y:S01]  /*9170*/  LDCU.64 UR8, c[0x4][0xb0] ;  /* 0x01001600ff0877ac */ /* 0x000ea20008000a00 */
[----:B------:R-:W-:Y:S02]  /*9180*/  HFMA2 R12, -RZ, RZ, 0, 5.9604644775390625e-08 ;  /* 0x00000001ff0c7431 */ /* 0x000fe400000001ff */
[----:B------:R-:W-:Y:S01]  /*9190*/  IMAD.MOV.U32 R8, RZ, RZ, 0x192 ;  /* 0x00000192ff087424 */ /* 0x000fe200078e00ff */
[----:B------:R-:W4:Y:S01]  /*91a0*/  LDCU.64 UR6, c[0x4][0xb8] ;  /* 0x01001700ff0677ac */ /* 0x000f220008000a00 */
[----:B------:R-:W1:Y:S01]  /*91b0*/  LDC.64 R2, c[0x4][R2] ;  /* 0x0100000002027b82 */ /* 0x000e620000000a00 */
[----:B------:R-:W-:Y:S01]  /*91c0*/  IMAD.MOV.U32 R13, RZ, RZ, RZ ;  /* 0x000000ffff0d7224 */ /* 0x000fe200078e00ff */
[----:B------:R-:W5:Y:S01]  /*91d0*/  LDCU.64 UR4, c[0x4][0x30] ;  /* 0x01000600ff0477ac */ /* 0x000f620008000a00 */
[----:B--2---:R-:W-:Y:S01]  /*91e0*/  IMAD.U32 R4, RZ, RZ, UR8 ;  /* 0x00000008ff047e24 */ /* 0x004fe2000f8e00ff */
[----:B------:R-:W-:Y:S01]  /*91f0*/  MOV R5, UR9 ;  /* 0x0000000900057c02 */ /* 0x000fe20008000f00 */
[----:B----4-:R-:W-:Y:S01]  /*9200*/  IMAD.U32 R6, RZ, RZ, UR6 ;  /* 0x00000006ff067e24 */ /* 0x010fe2000f8e00ff */
[----:B------:R-:W-:Y:S01]  /*9210*/  MOV R7, UR7 ;  /* 0x0000000700077c02 */ /* 0x000fe20008000f00 */
[----:B-----5:R-:W-:Y:S01]  /*9220*/  IMAD.U32 R10, RZ, RZ, UR4 ;  /* 0x00000004ff0a7e24 */ /* 0x020fe2000f8e00ff */
[----:B------:R-:W-:-:S02]  /*9230*/  MOV R11, UR5 ;  /* 0x00000005000b7c02 */ /* 0x000fc40008000f00 */
[----:B------:R-:W-:-:S07]  /*9240*/  LEPC R20, `(.L_x_182) ;  /* 0x000000001014794e */ /* 0x000fce0000000000 */
[----:B-1-3--:R-:W-:Y:S05]  /*9250*/  CALL.ABS.NOINC R2 ;  /* 0x0000000002007343 */ /* 0x00afea0003c00000 */
.L_x_182:
[----:B------:R-:W-:Y:S05]  /*9260*/  BSYNC.RECONVERGENT B6 ;  /* 0x0000000000067941 */ /* 0x000fea0003800200 */
.L_x_181:
        /* <DEDUP_REMOVED lines=12> */
[----:B---3--:R-:W2:Y:S01]  /*9330*/  LDTM.x16 R24, tmem[UR5] ;  /* 0x00000005001879ee */ /* 0x008ea20008240000 */
        /* <DEDUP_REMOVED lines=21> */
.L_x_184:
[----:B------:R-:W-:Y:S05]  /*9490*/  BSYNC.RECONVERGENT B6 ;  /* 0x0000000000067941 */ /* 0x000fea0003800200 */
.L_x_183:
[----:B-1----:R-:W-:Y:S01]  /*94a0*/  LOP3.LUT R0, R23, 0x130, RZ, 0xfc, !PT ;  /* 0x0000013017007812 */ /* 0x002fe200078efcff */
[----:B------:R-:W-:Y:S05]  /*94b0*/  WARPSYNC.ALL ;  /* 0x0000000000007948 */ /* 0x000fea0003800000 */
[----:B------:R-:W-:Y:S02]  /*94c0*/  R2UR UR4, R0 ;  /* 0x00000000000472ca */ /* 0x000fe400000e0000 */
[----:B------:R-:W-:Y:S02]  /*94d0*/  FSETP.NEU.AND P0, PT, R22, 1, PT ;  /* 0x3f8000001600780b */ /* 0x000fe40003f0d000 */
[----:B------:R-:W-:-:S09]  /*94e0*/  R2UR UR5, R57 ;  /* 0x00000000390572ca */ /* 0x000fd200000e0000 */
[----:B------:R-:W1:Y:S01]  /*94f0*/  LDTM.x16 R4, tmem[UR4] ;  /* 0x00000004000479ee */ /* 0x000e620008240000 */
[----:B------:R-:W-:Y:S01]  /*9500*/  R2UR UR4, R0 ;  /* 0x00000000000472ca */ /* 0x000fe200000e0000 */
[C---:B------:R-:W-:Y:S02]  /*9510*/  @P0 FMUL2 R24, R22.reuse.F32, R24.F32x2.HI_LO ;  /* 0x000000181618024a */ /* 0x040fe40000040000 */
[C---:B------:R-:W-:Y:S02]  /*9520*/  @P0 FMUL2 R26, R22.reuse.F32, R26.F32x2.HI_LO ;  /* 0x0000001a161a024a */ /* 0x040fe40000040000 */
[C---:B------:R-:W-:Y:S02]  /*9530*/  @P0 FMUL2 R28, R22.reuse.F32, R28.F32x2.HI_LO ;  /* 0x0000001c161c024a */ /* 0x040fe40000040000 */
[C---:B------:R-:W-:Y:S02]  /*9540*/  @P0 FMUL2 R30, R22.reuse.F32, R30.F32x2.HI_LO ;  /* 0x0000001e161e024a */ /* 0x040fe40000040000 */
[----:B------:R-:W-:-:S02]  /*9550*/  @P0 FMUL2 R32, R22.F32, R32.F32x2.HI_LO ;  /* 0x000000201620024a */ /* 0x000fc40000040000 */
[C---:B------:R-:W-:Y:S02]  /*9560*/  @P0 FMUL2 R34, R22.reuse.F32, R34.F32x2.HI_LO ;  /* 0x000000221622024a */ /* 0x040fe40000040000 */
[C---:B------:R-:W-:Y:S02]  /*9570*/  @P0 FMUL2 R36, R22.reuse.F32, R36.F32x2.HI_LO ;  /* 0x000000241624024a */ /* 0x040fe40000040000 */
[----:B------:R-:W-:-:S04]  /*9580*/  @P0 FMUL2 R38, R22.F32, R38.F32x2.HI_LO ;  /* 0x000000261626024a */ /* 0x000fc80000040000 */
[----:B------:R2:W-:Y:S01]  /*9590*/  STTM.x16 tmem[UR5], R24 ;  /* 0x00000018000079ed */ /* 0x0005e20008240005 */
[C---:B-1----:R-:W-:Y:S02]  /*95a0*/  @P0 FMUL2 R4, R22.reuse.F32, R4.F32x2.HI_LO ;  /* 0x000000041604024a */ /* 0x042fe40000040000 */
[C---:B------:R-:W-:Y:S02]  /*95b0*/  @P0 FMUL2 R6, R22.reuse.F32, R6.F32x2.HI_LO ;  /* 0x000000061606024a */ /* 0x040fe40000040000 */
[C---:B------:R-:W-:Y:S02]  /*95c0*/  @P0 FMUL2 R8, R22.reuse.F32, R8.F32x2.HI_LO ;  /* 0x000000081608024a */ /* 0x040fe40000040000 */
[C---:B------:R-:W-:Y:S02]  /*95d0*/  @P0 FMUL2 R10, R22.reuse.F32, R10.F32x2.HI_LO ;  /* 0x0000000a160a024a */ /* 0x040fe40000040000 */
[C---:B------:R-:W-:Y:S02]  /*95e0*/  @P0 FMUL2 R12, R22.reuse.F32, R12.F32x2.HI_LO ;  /* 0x0000000c160c024a */ /* 0x040fe40000040000 */
[----:B------:R-:W-:-:S02]  /*95f0*/  @P0 FMUL2 R14, R22.F32, R14.F32x2.HI_LO ;  /* 0x0000000e160e024a */ /* 0x000fc40000040000 */
[C---:B------:R-:W-:Y:S02]  /*9600*/  @P0 FMUL2 R16, R22.reuse.F32, R16.F32x2.HI_LO ;  /* 0x000000101610024a */ /* 0x040fe40000040000 */
[----:B------:R-:W-:-:S04]  /*9610*/  @P0 FMUL2 R18, R22.F32, R18.F32x2.HI_LO ;  /* 0x000000121612024a */ /* 0x000fc80000040000 */
[----:B------:R2:W-:Y:S02]  /*9620*/  STTM.x16 tmem[UR4], R4 ;  /* 0x00000004000079ed */ /* 0x0005e40008240004 */
.L_x_178:
[----:B------:R-:W-:-:S09]  /*9630*/  UISETP.NE.AND UP0, UPT, UR39, URZ, UPT ;  /* 0x000000ff2700728c */ /* 0x000fd2000bf05270 */
[----:B------:R-:W-:Y:S05]  /*9640*/  BRA.U !UP0, `(.L_x_185) ;  /* 0x0000000108047547 */ /* 0x000fea000b800000 */
[----:B------:R-:W-:Y:S05]  /*9650*/  BPT.TRAP 0x1 ;  /* 0x000000040000795c */ /* 0x000fea0000300000 */
.L_x_185:
[----:B-1----:R-:W-:Y:S01]  /*9660*/  IADD3 R0, PT, PT, R60, 0x1c088, RZ ;  /* 0x0001c0883c007810 */ /* 0x002fe20007ffe0ff */
[----:B------:R-:W-:Y:S02]  /*9670*/  UISETP.NE.AND UP0, UPT, UR41, URZ, UPT ;  /* 0x000000ff2900728c */ /* 0x000fe4000bf05270 */
[----:B------:R-:W-:Y:S01]  /*9680*/  ULOP3.LUT UR42, UR42, 0x1, URZ, 0x3c, !UPT ;  /* 0x000000012a2a7892 */ /* 0x000fe2000f8e3cff */
[----:B------:R-:W-:-:S04]  /*9690*/  PRMT R0, R62, 0x654, R0 ;  /* 0x000006543e007816 */ /* 0x000fc80000000000 */
[----:B------:R1:W-:Y:S01]  /*96a0*/  SYNCS.ARRIVE.TRANS64.RED.A1T0 RZ, [R0+URZ], RZ ;  /* 0x000000ff00ff79a7 */ /* 0x0003e200081004ff */
[----:B------:R-:W4:Y:S01]  /*96b0*/  FENCE.VIEW.ASYNC.T ;  /* 0x00000000000073c6 */ /* 0x000f220000000200 */
[----:B------:R-:W-:Y:S05]  /*96c0*/  BRA.U UP0, `(.L_x_186) ;  /* 0x0000000100087547 */ /* 0x000fea000b800000 */
[----:B------:R-:W-:Y:S05]  /*96d0*/  BPT.TRAP 0x1 ;  /* 0x000000040000795c */ /* 0x000fea0000300000 */
[----:B------:R-:W-:Y:S05]  /*96e0*/  BPT.TRAP 0x1 ;  /* 0x000000040000795c */ /* 0x000fea0000300000 */
.L_x_186:
[----:B-1----:R-:W-:Y:S01]  /*96f0*/  IADD3 R0, PT, PT, R60, 0x1c0a0, RZ ;  /* 0x0001c0a03c007810 */ /* 0x002fe20007ffe0ff */
[----:B------:R-:W-:-:S03]  /*9700*/  UISETP.NE.AND UP0, UPT, UR39, URZ, UPT ;  /* 0x000000ff2700728c */ /* 0x000fc6000bf05270 */
[----:B------:R-:W-:-:S04]  /*9710*/  PRMT R0, R62, 0x654, R0 ;  /* 0x000006543e007816 */ /* 0x000fc80000000000 */
[----:B----4-:R1:W-:Y:S02]  /*9720*/  SYNCS.ARRIVE.TRANS64.RED.A1T0 RZ, [R0+URZ], RZ ;  /* 0x000000ff00ff79a7 */ /* 0x0103e400081004ff */
[----:B------:R-:W-:Y:S05]  /*9730*/  BRA.U !UP0, `(.L_x_187) ;  /* 0x0000000108047547 */ /* 0x000fea000b800000 */
[----:B------:R-:W-:Y:S05]  /*9740*/  BPT.TRAP 0x1 ;  /* 0x000000040000795c */ /* 0x000fea0000300000 */
.L_x_187:
[----:B-1----:R-:W-:Y:S01]  /*9750*/  IMAD.U32 R0, RZ, RZ, UR42 ;  /* 0x0000002aff007e24 */ /* 0x002fe2000f8e00ff */
[----:B------:R-:W-:-:S04]  /*9760*/  LOP3.LUT R2, R23, 0x80, RZ, 0xfc, !PT ;  /* 0x0000008017027812 */ /* 0x000fc800078efcff */
[----:B------:R-:W-:-:S04]  /*9770*/  SHF.L.U32 R0, R0, 0x1f, RZ ;  /* 0x0000001f00007819 */ /* 0x000fc800000006ff */
[----:B------:R-:W1:Y:S02]  /*9780*/  SYNCS.PHASECHK.TRANS64.TRYWAIT P0, [R60+URZ+0x1c080], R0 ;  /* 0x01c080003c0075a7 */ /* 0x000e6400080011ff */
[----:B-1----:R-:W-:Y:S05]  /*9790*/  @!P0 BRA `(.L_x_188) ;  /* 0x000000bc00c88947 */ /* 0x002fea0003800000 */
.L_x_412:
[----:B------:R-:W-:Y:S01]  /*97a0*/  R2UR UR4, R2 ;  /* 0x00000000020472ca */ /* 0x000fe200000e0000 */
[----:B------:R-:W-:Y:S01]  /*97b0*/  UISETP.NE.AND UP0, UPT, UR41, URZ, UPT ;  /* 0x000000ff2900728c */ /* 0x000fe2000bf05270 */
[----:B------:R-:W-:Y:S01]  /*97c0*/  PLOP3.LUT P0, PT, PT, PT, PT, 0x80, 0x8 ;  /* 0x000000000008781c */ /* 0x000fe20003f0f070 */
[----:B------:R-:W-:-:S10]  /*97d0*/  IMAD.MOV.U32 R22, RZ, RZ, 0x3f800000 ;  /* 0x3f800000ff167424 */ /* 0x000fd400078e00ff */
[----:B------:R-:W4:Y:S02]  /*97e0*/  LDTM.x2 R2, tmem[UR4] ;  /* 0x00000004000279ee */ /* 0x000f2400080c0000 */
[----:B----4-:R-:W-:-:S13]  /*97f0*/  FSETP.NEU.AND P2, PT, R2, R3, PT ;  /* 0x000000030200720b */ /* 0x010fda0003f4d000 */
[----:B--2---:R-:W2:Y:S01]  /*9800*/  @P2 LDC R4, c[0x0][0x704] ;  /* 0x0001c100ff042b82 */ /* 0x004ea20000000800 */
        /* <DEDUP_REMOVED lines=10> */
.L_x_189:
[----:B------:R-:W-:Y:S01]  /*98b0*/  IMAD.U32 R0, RZ, RZ, UR43 ;  /* 0x0000002bff007e24 */ /* 0x000fe2000f8e00ff */
[----:B------:R-:W-:-:S04]  /*98c0*/  FSETP.NEU.AND P1, PT, R22, 1, PT ;  /* 0x3f8000001600780b */ /* 0x000fc80003f2d000 */
[----:B------:R-:W-:-:S04]  /*98d0*/  SHF.L.U32 R0, R0, 0x1f, RZ ;  /* 0x0000001f00007819 */ /* 0x000fc800000006ff */
[----:B------:R-:W1:Y:S02]  /*98e0*/  SYNCS.PHASECHK.TRANS64.TRYWAIT P0, [R60+URZ+0x1c098], R0 ;  /* 0x01c098003c0075a7 */ /* 0x000e6400080011ff */
[----:B-1----:R-:W-:Y:S05]  /*98f0*/  @!P0 BRA `(.L_x_190) ;  /* 0x000000bc00848947 */ /* 0x002fea0003800000 */
.L_x_413:
        /* <DEDUP_REMOVED lines=27> */
.L_x_193:
[----:B------:R-:W-:Y:S05]  /*9ab0*/  BSYNC.RECONVERGENT B6 ;  /* 0x0000000000067941 */ /* 0x000fea0003800200 */
.L_x_192:
        /* <DEDUP_REMOVED lines=34> */
.L_x_195:
[----:B------:R-:W-:Y:S05]  /*9ce0*/  BSYNC.RECONVERGENT B6 ;  /* 0x0000000000067941 */ /* 0x000fea0003800200 */
.L_x_194:
        /* <DEDUP_REMOVED lines=34> */
.L_x_197:
[----:B------:R-:W-:Y:S05]  /*9f10*/  BSYNC.RECONVERGENT B6 ;  /* 0x0000000000067941 */ /* 0x000fea0003800200 */
.L_x_196:
[----:B------:R-:W-:Y:S01]  /*9f20*/  LOP3.LUT R23, R23, 0x1b0, RZ, 0xfc, !PT ;  /* 0x000001b017177812 */ /* 0x000fe200078efcff */
[----:B------:R-:W-:Y:S05]  /*9f30*/  WARPSYNC.ALL ;  /* 0x0000000000007948 */ /* 0x000fea0003800000 */
[----:B------:R-:W-:Y:S02]  /*9f40*/  R2UR UR4, R23 ;  /* 0x00000000170472ca */ /* 0x000fe400000e0000 */
[----:B------:R-:W-:Y:S02]  /*9f50*/  FSETP.NEU.AND P0, PT, R22, 1, PT ;  /* 0x3f8000001600780b */ /* 0x000fe40003f0d000 */
[----:B------:R-:W-:-:S09]  /*9f60*/  R2UR UR5, R57 ;  /* 0x00000000390572ca */ /* 0x000fd200000e0000 */
[----:B------:R-:W2:Y:S01]  /*9f70*/  LDTM.x16 R4, tmem[UR4] ;  /* 0x00000004000479ee */ /* 0x000ea20008240000 */
        /* <DEDUP_REMOVED lines=10> */
[C---:B--2---:R-:W-:Y:S02]  /*a020*/  @P0 FMUL2 R4, R22.reuse.F32, R4.F32x2.HI_LO ;  /* 0x000000041604024a */ /* 0x044fe40000040000 */
        /* <DEDUP_REMOVED lines=8> */
.L_x_191:
[----:B------:R-:W-:-:S09]  /*a0b0*/  UISETP.NE.AND UP0, UPT, UR40, URZ, UPT ;  /* 0x000000ff2800728c */ /* 0x000fd2000bf05270 */
[----:B------:R-:W-:Y:S05]  /*a0c0*/  BRA.U !UP0, `(.L_x_198) ;  /* 0x0000000108047547 */ /* 0x000fea000b800000 */
[----:B------:R-:W-:Y:S05]  /*a0d0*/  BPT.TRAP 0x1 ;  /* 0x000000040000795c */ /* 0x000fea0000300000 */
.L_x_198:
[----:B-1----:R-:W-:Y:S01]  /*a0e0*/  PRMT R0, R62, 0x654, R63 ;  /* 0x000006543e007816 */ /* 0x002fe2000000003f */
[----:B------:R-:W-:-:S03]  /*a0f0*/  UISETP.NE.AND UP0, UPT, UR41, URZ, UPT ;  /* 0x000000ff2900728c */ /* 0x000fc6000bf05270 */
[----:B------:R1:W-:Y:S01]  /*a100*/  SYNCS.ARRIVE.TRANS64.RED.A1T0 RZ, [R0+URZ], RZ ;  /* 0x000000ff00ff79a7 */ /* 0x0003e200081004ff */
[----:B------:R-:W2:Y:S05]  /*a110*/  FENCE.VIEW.ASYNC.T ;  /* 0x00000000000073c6 */ /* 0x000eaa0000000200 */
[----:B------:R-:W-:Y:S05]  /*a120*/  BRA.U UP0, `(.L_x_199) ;  /* 0x0000000100087547 */ /* 0x000fea000b800000 */
[----:B------:R-:W-:Y:S05]  /*a130*/  BPT.TRAP 0x1 ;  /* 0x000000040000795c */ /* 0x000fea0000300000 */
[----:B------:R-:W-:Y:S05]  /*a140*/  BPT.TRAP 0x1 ;  /* 0x000000040000795c */ /* 0x000fea0000300000 */
.L_x_199:
[----:B------:R-:W-:Y:S01]  /*a150*/  ISETP.NE.AND P0, PT, R58, RZ, PT ;  /* 0x000000ff3a00720c */ /* 0x000fe20003f05270 */
[----:B------:R-:W-:Y:S01]  /*a160*/  VIADD R2, R60, 0x1c0a8 ;  /* 0x0001c0a83c027836 */ /* 0x000fe20000000000 */
[----:B------:R-:W-:-:S04]  /*a170*/  ULOP3.LUT UR43, UR43, 0x1, URZ, 0x3c, !UPT ;  /* 0x000000012b2b7892 */ /* 0x000fc8000f8e3cff */
[----:B------:R-:W-:-:S04]  /*a180*/  PRMT R2, R62, 0x654, R2 ;  /* 0x000006543e027816 */ /* 0x000fc80000000002 */
[----:B--2---:R2:W-:Y:S02]  /*a190*/  SYNCS.ARRIVE.TRANS64.RED.A1T0 RZ, [R2+URZ], RZ ;  /* 0x000000ff02ff79a7 */ /* 0x0045e400081004ff */
[----:B--2---:R-:W-:Y:S01]  /*a1a0*/  LOP3.LUT R2, R59, 0x1, RZ, 0x3c, !PT ;  /* 0x000000013b027812 */ /* 0x004fe200078e3cff */
[----:B------:R-:W-:Y:S06]  /*a1b0*/  @P0 BRA `(.L_x_200) ;  /* 0xffffffe800a00947 */ /* 0x000fec000383ffff */
.L_x_173:
[----:B------:R-:W-:-:S09]  /*a1c0*/  UISETP.NE.AND UP0, UPT, UR39, URZ, UPT ;  /* 0x000000ff2700728c */ /* 0x000fd2000bf05270 */
[----:B------:R-:W-:Y:S05]  /*a1d0*/  BRA.U !UP0, `(.L_x_201) ;  /* 0x0000000108047547 */ /* 0x000fea000b800000 */
[----:B------:R-:W-:Y:S05]  /*a1e0*/  BPT.TRAP 0x1 ;  /* 0x000000040000795c */ /* 0x000fea0000300000 */
.L_x_201:
[----:B----4-:R-:W-:Y:S01]  /*a1f0*/  IADD3 R32, PT, PT, R60, 0x1c088, RZ ;  /* 0x0001c0883c207810 */ /* 0x010fe20007ffe0ff */
[----:B------:R-:W-:-:S03]  /*a200*/  UISETP.NE.AND UP0, UPT, UR40, URZ, UPT ;  /* 0x000000ff2800728c */ /* 0x000fc6000bf05270 */
[----:B------:R-:W-:-:S04]  /*a210*/  PRMT R3, R62, 0x654, R32 ;  /* 0x000006543e037816 */ /* 0x000fc80000000020 */
[----:B------:R2:W-:Y:S02]  /*a220*/  SYNCS.ARRIVE.TRANS64.RED.A1T0 RZ, [R3+URZ], RZ ;  /* 0x000000ff03ff79a7 */ /* 0x0005e400081004ff */
[----:B------:R-:W-:Y:S05]  /*a230*/  BRA.U !UP0, `(.L_x_202) ;  /* 0x0000000108047547 */ /* 0x000fea000b800000 */
[----:B------:R-:W-:Y:S05]  /*a240*/  BPT.TRAP 0x1 ;  /* 0x000000040000795c */ /* 0x000fea0000300000 */
.L_x_202:
[----:B------:R-:W-:Y:S01]  /*a250*/  SHF.L.U32 R2, R2, 0x1f, RZ ;  /* 0x0000001f02027819 */ /* 0x000fe200000006ff */
[----:B------:R-:W-:-:S03]  /*a260*/  IMAD.U32 R23, R79, 0x10000, RZ ;  /* 0x000100004f177824 */ /* 0x000fc600078e00ff */
[----:B------:R-:W4:Y:S02]  /*a270*/  SYNCS.PHASECHK.TRANS64.TRYWAIT P0, [R60+URZ+0x1c070], R2 ;  /* 0x01c070023c0075a7 */ /* 0x000f2400080011ff */
[----:B------:R-:W-:Y:S01]  /*a280*/  LOP3.LUT R23, R23, 0x600000, RZ, 0xc0, !PT ;  /* 0x0060000017177812 */ /* 0x000fe200078ec0ff */
[----:B----4-:R-:W-:Y:S06]  /*a290*/  @!P0 BRA `(.L_x_203) ;  /* 0x000000b400308947 */ /* 0x010fec0003800000 */
.L_x_414:
[----:B------:R-:W-:Y:S05]  /*a2a0*/  WARPSYNC.ALL ;  /* 0x0000000000007948 */ /* 0x000fea0003800000 */
[----:B------:R-:W-:Y:S01]  /*a2b0*/  R2UR UR4, R23 ;  /* 0x00000000170472ca */ /* 0x000fe200000e0000 */
[----:B------:R-:W-:-:S12]  /*a2c0*/  UISETP.NE.AND UP0, UPT, UR40, URZ, UPT ;  /* 0x000000ff2800728c */ /* 0x000fd8000bf05270 */
[----:B------:R-:W1:Y:S02]  /*a2d0*/  LDTM.x2 R24, tmem[UR4] ;  /* 0x00000004001879ee */ /* 0x000e6400080c0000 */
[----:B-1----:R-:W-:Y:S05]  /*a2e0*/  BRA.U !UP0, `(.L_x_204) ;  /* 0x0000000108047547 */ /* 0x002fea000b800000 */
[----:B------:R-:W-:Y:S05]  /*a2f0*/  BPT.TRAP 0x1 ;  /* 0x000000040000795c */ /* 0x000fea0000300000 */
.L_x_204:
[----:B------:R1:W-:Y:S01]  /*a300*/  SYNCS.ARRIVE.TRANS64.RED.A1T0 RZ, [R0+URZ], RZ ;  /* 0x000000ff00ff79a7 */ /* 0x0003e200081004ff */
[----:B------:R-:W-:-:S09]  /*a310*/  UISETP.NE.AND UP0, UPT, UR41, URZ, UPT ;  /* 0x000000ff2900728c */ /* 0x000fd2000bf05270 */
[----:B------:R-:W-:Y:S05]  /*a320*/  BRA.U UP0, `(.L_x_205) ;  /* 0x0000000100047547 */ /* 0x000fea000b800000 */
[----:B------:R-:W-:Y:S05]  /*a330*/  BPT.TRAP 0x1 ;  /* 0x000000040000795c */ /* 0x000fea0000300000 */
.L_x_205:
[----:B-1----:R-:W-:-:S04]  /*a340*/  MOV R0, UR43 ;  /* 0x0000002b00007c02 */ /* 0x002fc80008000f00 */
[----:B------:R-:W-:-:S04]  /*a350*/  SHF.L.U32 R0, R0, 0x1f, RZ ;  /* 0x0000001f00007819 */ /* 0x000fc800000006ff */
[----:B------:R-:W1:Y:S02]  /*a360*/  SYNCS.PHASECHK.TRANS64.TRYWAIT P0, [R60+URZ+0x1c090], R0 ;  /* 0x01c090003c0075a7 */ /* 0x000e6400080011ff */
[----:B-1----:R-:W-:Y:S05]  /*a370*/  @!P0 BRA `(.L_x_206) ;  /* 0x000000b4000c8947 */ /* 0x002fea0003800000 */
.L_x_415:
[----:B------:R-:W-:-:S09]  /*a380*/  UISETP.NE.AND UP0, UPT, UR41, URZ, UPT ;  /* 0x000000ff2900728c */ /* 0x000fd2000bf05270 */
[----:B------:R-:W-:Y:S05]  /*a390*/  BRA.U UP0, `(.L_x_207) ;  /* 0x0000000100047547 */ /* 0x000fea000b800000 */
[----:B------:R-:W-:Y:S05]  /*a3a0*/  BPT.TRAP 0x1 ;  /* 0x000000040000795c */ /* 0x000fea0000300000 */
.L_x_207:
[----:B----4-:R-:W-:Y:S01]  /*a3b0*/  SHF.L.U32 R2, R75, 0x1f, RZ ;  /* 0x0000001f4b027819 */ /* 0x010fe200000006ff */
[----:B------:R1:W4:Y:S01]  /*a3c0*/  MUFU.RCP R0, R24 ;  /* 0x0000001800007308 */ /* 0x0003220000001000 */
[----:B------:R-:W-:Y:S02]  /*a3d0*/  BSSY B0, `(.L_x_208) ;  /* 0x0000003000007945 */ /* 0x000fe40003800000 */
[----:B------:R-:W5:Y:S02]  /*a3e0*/  SYNCS.PHASECHK.TRANS64.TRYWAIT P0, [R60+URZ+0x1c0c0], R2 ;  /* 0x01c0c0023c0075a7 */ /* 0x000f6400080011ff */
[----:B-1--45:R-:W-:Y:S05]  /*a3f0*/  @!P0 BRA `(.L_x_209) ;  /* 0x000000b400008947 */ /* 0x032fea0003800000 */
.L_x_416:
[----:B------:R-:W-:Y:S05]  /*a400*/  BSYNC B0 ;  /* 0x0000000000007941 */ /* 0x000fea0003800000 */
.L_x_208:
[----:B------:R-:W4:Y:S01]  /*a410*/  LDCU UR4, c[0x0][0x708] ;  /* 0x0000e100ff0477ac */ /* 0x000f220008000800 */
[----:B-1----:R-:W-:Y:S01]  /*a420*/  FFMA R2, -R24, R0, 1 ;  /* 0x3f80000018027423 */ /* 0x002fe20000000100 */
[----:B------:R-:W1:Y:S03]  /*a430*/  LDC R34, c[0x0][0x708] ;  /* 0x0001c200ff227b82 */ /* 0x000e660000000800 */
[----:B------:R-:W-:Y:S01]  /*a440*/  FFMA R0, R0, R2, R0 ;  /* 0x0000000200007223 */ /* 0x000fe20000000000 */
[----:B----4-:R-:W-:-:S03]  /*a450*/  MOV R2, UR4 ;  /* 0x0000000400027c02 */ /* 0x010fc60008000f00 */
[----:B------:R-:W-:Y:S01]  /*a460*/  FFMA R22, R0, UR4, RZ ;  /* 0x0000000400167c23 */ /* 0x000fe200080000ff */
[----:B------:R4:W5:Y:S03]  /*a470*/  FCHK P0, R2, R24 ;  /* 0x0000001802007302 */ /* 0x0009660000000000 */
[----:B----4-:R-:W-:-:S04]  /*a480*/  FFMA R2, -R24, R22, UR4 ;  /* 0x0000000418027e23 */ /* 0x010fc80008000116 */
[----:B------:R-:W-:Y:S01]  /*a490*/  FFMA R22, R0, R2, R22 ;  /* 0x0000000200167223 */ /* 0x000fe20000000016 */
[----:B-1---5:R-:W-:Y:S06]  /*a4a0*/  @!P0 BRA `(.L_x_210) ;  /* 0x0000000000108947 */ /* 0x022fec0003800000 */
[----:B------:R-:W-:Y:S02]  /*a4b0*/  MOV R0, R24 ;  /* 0x0000001800007202 */ /* 0x000fe40000000f00 */
[----:B------:R-:W-:Y:S02]  /*a4c0*/  MOV R8, 0xa4e0 ;  /* 0x0000a4e000087802 */ /* 0x000fe40000000f00 */
[----:B--23--:R-:W-:Y:S05]  /*a4d0*/  CALL.REL.NOINC `($__internal_3_$__cuda_sm3x_div_rn_noftz_f32_slowpath) ;  /* 0x000000bc00ac7944 */ /* 0x00cfea0003c00000 */
[----:B------:R-:W-:-:S07]  /*a4e0*/  MOV R22, R0 ;  /* 0x0000000000167202 */ /* 0x000fce0000000f00 */
.L_x_210:
[----:B------:R-:W-:Y:S01]  /*a4f0*/  LOP3.LUT R0, R23, 0x100, RZ, 0xfc, !PT ;  /* 0x0000010017007812 */ /* 0x000fe200078efcff */
[----:B------:R-:W-:Y:S05]  /*a500*/  WARPSYNC.ALL ;  /* 0x0000000000007948 */ /* 0x000fea0003800000 */
[----:B------:R-:W-:Y:S01]  /*a510*/  R2UR UR4, R0 ;  /* 0x00000000000472ca */ /* 0x000fe200000e0000 */
[----:B------:R-:W-:Y:S01]  /*a520*/  IMAD.SHL.U32 R33, R79, 0x40, RZ ;  /* 0x000000404f217824 */ /* 0x000fe200078e00ff */
[----:B------:R-:W2:Y:S01]  /*a530*/  S2R R0, SR_SWINHI ;  /* 0x0000000000007919 */ /* 0x000ea20000002f00 */
[----:B------:R-:W-:Y:S02]  /*a540*/  SHF.R.U32.HI R31, RZ, 0x5, R79 ;  /* 0x00000005ff1f7819 */ /* 0x000fe4000001164f */
[----:B------:R-:W-:-:S02]  /*a550*/  SHF.R.U32.HI R30, RZ, 0x15, R23 ;  /* 0x00000015ff1e7819 */ /* 0x000fc40000011617 */
[----:B------:R-:W-:Y:S02]  /*a560*/  LOP3.LUT R33, R33, 0x1fc0, RZ, 0xc0, !PT ;  /* 0x00001fc021217812 */ /* 0x000fe400078ec0ff */
[----:B------:R-:W-:-:S04]  /*a570*/  LOP3.LUT R31, R31, 0x3, RZ, 0xc0, !PT ;  /* 0x000000031f1f7812 */ /* 0x000fc800078ec0ff */
[----:B------:R-:W1:Y:S01]  /*a580*/  LDTM.x16 R4, tmem[UR4] ;  /* 0x00000004000479ee */ /* 0x000e620008240000 */
[----:B------:R-:W-:Y:S02]  /*a590*/  MOV R2, R60 ;  /* 0x0000003c00027202 */ /* 0x000fe40000000f00 */
[----:B--2---:R-:W-:Y:S01]  /*a5a0*/  MOV R3, R0 ;  /* 0x0000000000037202 */ /* 0x004fe20000000f00 */
[----:B-1----:R-:W-:Y:S02]  /*a5b0*/  FMUL2 R4, R22.F32, R4.F32x2.HI_LO ;  /* 0x000000041604724a */ /* 0x002fe40000040000 */
[----:B------:R-:W-:-:S04]  /*a5c0*/  IMAD.WIDE.U32 R2, R33, 0x2, R2 ;  /* 0x0000000221027825 */ /* 0x000fc800078e0002 */
[C---:B------:R-:W-:Y:S01]  /*a5d0*/  FMUL2 R20, R22.reuse.F32, R12.F32x2.HI_LO ;  /* 0x0000000c1614724a */ /* 0x040fe20000040000 */
[----:B------:R-:W-:Y:S01]  /*a5e0*/  F2FP.F16.F32.PACK_AB R12, R5, R4 ;  /* 0x00000004050c723e */ /* 0x000fe200000000ff */
[----:B------:R-:W-:Y:S01]  /*a5f0*/  FMUL2 R6, R22.F32, R6.F32x2.HI_LO ;  /* 0x000000061606724a */ /* 0x000fe20000040000 */
[----:B------:R-:W-:Y:S01]  /*a600*/  IADD3 R0, P1, PT, R2, 0x14000, RZ ;  /* 0x0001400002007810 */ /* 0x000fe20007f3e0ff */
[----:B------:R-:W-:Y:S01]  /*a610*/  FMUL2 R8, R22.F32, R8.F32x2.HI_LO ;  /* 0x000000081608724a */ /* 0x000fe20000040000 */
[----:B------:R-:W-:Y:S01]  /*a620*/  IADD3 R2, P0, PT, R2, 0x14010, RZ ;  /* 0x0001401002027810 */ /* 0x000fe20007f1e0ff */
[C---:B------:R-:W-:Y:S01]  /*a630*/  FMUL2 R26, R22.reuse.F32, R10.F32x2.HI_LO ;  /* 0x0000000a161a724a */ /* 0x040fe20000040000 */
[----:B------:R-:W-:Y:S01]  /*a640*/  F2FP.F16.F32.PACK_AB R13, R7, R6 ;  /* 0x00000006070d723e */ /* 0x000fe200000000ff */
[----:B------:R-:W-:Y:S02]  /*a650*/  IMAD.X R5, RZ, RZ, R3, P1 ;  /* 0x000000ffff057224 */ /* 0x000fe400008e0603 */
[----:B------:R-:W-:-:S02]  /*a660*/  FMUL2 R10, R22.F32, R14.F32x2.HI_LO ;  /* 0x0000000e160a724a */ /* 0x000fc40000040000 */
[----:B------:R-:W-:Y:S02]  /*a670*/  IMAD.X R3, RZ, RZ, R3, P0 ;  /* 0x000000ffff037224 */ /* 0x000fe400000e0603 */
[C---:B------:R-:W-:Y:S01]  /*a680*/  FMUL2 R16, R22.reuse.F32, R16.F32x2.HI_LO ;  /* 0x000000101610724a */ /* 0x040fe20000040000 */
[----:B------:R-:W-:Y:S01]  /*a690*/  F2FP.F16.F32.PACK_AB R14, R9, R8 ;  /* 0x00000008090e723e */ /* 0x000fe200000000ff */
[----:B------:R-:W-:Y:S01]  /*a6a0*/  FMUL2 R18, R22.F32, R18.F32x2.HI_LO ;  /* 0x000000121612724a */ /* 0x000fe20000040000 */
[----:B------:R-:W-:Y:S02]  /*a6b0*/  SHF.R.U64 R4, R0, 0x3, R5 ;  /* 0x0000000300047819 */ /* 0x000fe40000001205 */
[----:B------:R-:W-:Y:S02]  /*a6c0*/  SHF.R.U64 R6, R2, 0x3, R3 ;  /* 0x0000000302067819 */ /* 0x000fe40000001203 */
[----:B------:R-:W-:Y:S02]  /*a6d0*/  F2FP.F16.F32.PACK_AB R15, R27, R26 ;  /* 0x0000001a1b0f723e */ /* 0x000fe400000000ff */
[----:B------:R-:W-:-:S02]  /*a6e0*/  F2FP.F16.F32.PACK_AB R9, R11, R10 ;  /* 0x0000000a0b09723e */ /* 0x000fc400000000ff */
[----:B------:R-:W-:Y:S02]  /*a6f0*/  LOP3.LUT R4, R0, 0x70, R4, 0x78, !PT ;  /* 0x0000007000047812 */ /* 0x000fe400078e7804 */
[----:B------:R-:W-:Y:S02]  /*a700*/  F2FP.F16.F32.PACK_AB R8, R21, R20 ;  /* 0x000000141508723e */ /* 0x000fe400000000ff */
[----:B------:R-:W-:Y:S01]  /*a710*/  F2FP.F16.F32.PACK_AB R10, R17, R16 ;  /* 0x00000010110a723e */ /* 0x000fe200000000ff */
[----:B------:R1:W-:Y:S01]  /*a720*/  ST.E.128 desc[UR44][R4.64], R12 ;  /* 0x0000000c04007985 */ /* 0x0003e2000c101d2c */
[----:B------:R-:W-:Y:S02]  /*a730*/  LOP3.LUT R2, R2, 0x70, R6, 0x78, !PT ;  /* 0x0000007002027812 */ /* 0x000fe400078e7806 */
[----:B------:R-:W-:Y:S02]  /*a740*/  F2FP.F16.F32.PACK_AB R11, R19, R18 ;  /* 0x00000012130b723e */ /* 0x000fe400000000ff */
[----:B------:R-:W-:-:S03]  /*a750*/  ISETP.NE.AND P0, PT, R31, R30, PT ;  /* 0x0000001e1f00720c */ /* 0x000fc60003f05270 */
[----:B------:R1:W-:Y:S10]  /*a760*/  ST.E.128 desc[UR44][R2.64], R8 ;  /* 0x0000000802007985 */ /* 0x0003f4000c101d2c */
[----:B------:R-:W-:Y:S05]  /*a770*/  @!P0 BRA `(.L_x_211) ;  /* 0x0000000000408947 */ /* 0x000fea0003800000 */
[----:B-1----:R-:W-:Y:S01]  /*a780*/  MOV R2, 0x8 ;  /* 0x0000000800027802 */ /* 0x002fe20000000f00 */
[----:B------:R-:W1:Y:S01]  /*a790*/  LDCU.64 UR6, c[0x4][0xb0] ;  /* 0x01001600ff0677ac */ /* 0x000e620008000a00 */
[----:B------:R-:W-:Y:S02]  /*a7a0*/  HFMA2 R12, -RZ, RZ, 0, 5.9604644775390625e-08 ;  /* 0x00000001ff0c7431 */ /* 0x000fe400000001ff */
[----:B------:R-:W-:Y:S01]  /*a7b0*/  IMAD.MOV.U32 R8, RZ, RZ, 0x192 ;  /* 0x00000192ff087424 */ /* 0x000fe200078e00ff */
[----:B------:R-:W2:Y:S01]  /*a7c0*/  LDCU.64 UR4, c[0x4][0xb8] ;  /* 0x01001700ff0477ac */ /* 0x000ea20008000a00 */
[----:B------:R-:W4:Y:S01]  /*a7d0*/  LDC.64 R2, c[0x4][R2] ;  /* 0x0100000002027b82 */ /* 0x000f220000000a00 */
[----:B------:R-:W-:Y:S01]  /*a7e0*/  IMAD.MOV.U32 R13, RZ, RZ, RZ ;  /* 0x000000ffff0d7224 */ /* 0x000fe200078e00ff */
[----:B------:R-:W5:Y:S01]  /*a7f0*/  LDCU.64 UR8, c[0x4][0x40] ;  /* 0x01000800ff0877ac */ /* 0x000f620008000a00 */
[----:B-1----:R-:W-:Y:S01]  /*a800*/  IMAD.U32 R4, RZ, RZ, UR6 ;  /* 0x00000006ff047e24 */ /* 0x002fe2000f8e00ff */
[----:B------:R-:W-:Y:S01]  /*a810*/  MOV R5, UR7 ;  /* 0x0000000700057c02 */ /* 0x000fe20008000f00 */
[----:B--2---:R-:W-:Y:S01]  /*a820*/  IMAD.U32 R6, RZ, RZ, UR4 ;  /* 0x00000004ff067e24 */ /* 0x004fe2000f8e00ff */
[----:B------:R-:W-:Y:S01]  /*a830*/  MOV R7, UR5 ;  /* 0x0000000500077c02 */ /* 0x000fe20008000f00 */
[----:B-----5:R-:W-:Y:S01]  /*a840*/  IMAD.U32 R10, RZ, RZ, UR8 ;  /* 0x00000008ff0a7e24 */ /* 0x020fe2000f8e00ff */
[----:B------:R-:W-:-:S02]  /*a850*/  MOV R11, UR9 ;  /* 0x00000009000b7c02 */ /* 0x000fc40008000f00 */
[----:B------:R-:W-:-:S07]  /*a860*/  LEPC R20, `(.L_x_211) ;  /* 0x000000001014794e */ /* 0x000fce0000000000 */
[----:B---34-:R-:W-:Y:S05]  /*a870*/  CALL.ABS.NOINC R2 ;  /* 0x0000000002007343 */ /* 0x018fea0003c00000 */
.L_x_211:
[----:B------:R-:W-:Y:S01]  /*a880*/  LOP3.LUT R0, R23, 0x110, RZ, 0xfc, !PT ;  /* 0x0000011017007812 */ /* 0x000fe200078efcff */
[----:B------:R-:W-:Y:S05]  /*a890*/  WARPSYNC.ALL ;  /* 0x0000000000007948 */ /* 0x000fea0003800000 */
[----:B------:R-:W-:Y:S02]  /*a8a0*/  R2UR UR4, R0 ;  /* 0x00000000000472ca */ /* 0x000fe400000e0000 */
[----:B------:R-:W2:Y:S11]  /*a8b0*/  S2R R0, SR_SWINHI ;  /* 0x0000000000007919 */ /* 0x000eb60000002f00 */
[----:B-1----:R-:W1:Y:S01]  /*a8c0*/  LDTM.x16 R4, tmem[UR4] ;  /* 0x00000004000479ee */ /* 0x002e620008240000 */
[----:B------:R-:W-:-:S02]  /*a8d0*/  MOV R2, R60 ;  /* 0x0000003c00027202 */ /* 0x000fc40000000f00 */
[----:B--2---:R-:W-:Y:S01]  /*a8e0*/  MOV R3, R0 ;  /* 0x0000000000037202 */ /* 0x004fe20000000f00 */
[----:B-1----:R-:W-:Y:S02]  /*a8f0*/  FMUL2 R28, R22.F32, R4.F32x2.HI_LO ;  /* 0x00000004161c724a */ /* 0x002fe40000040000 */
[----:B------:R-:W-:-:S04]  /*a900*/  IMAD.WIDE.U32 R2, R33, 0x2, R2 ;  /* 0x0000000221027825 */ /* 0x000fc800078e0002 */
[C---:B------:R-:W-:Y:S02]  /*a910*/  FMUL2 R26, R22.reuse.F32, R6.F32x2.HI_LO ;  /* 0x00000006161a724a */ /* 0x040fe40000040000 */
        /* <DEDUP_REMOVED lines=16> */
[----:B------:R-:W-:Y:S02]  /*aa20*/  F2FP.F16.F32.PACK_AB R14, R21, R20 ;  /* 0x00000014150e723e */ /* 0x000fe400000000ff */
[----:B------:R-:W-:Y:S02]  /*aa30*/  F2FP.F16.F32.PACK_AB R9, R11, R10 ;  /* 0x0000000a0b09723e */ /* 0x000fe400000000ff */
[----:B------:R-:W-:Y:S02]  /*aa40*/  LOP3.LUT R2, R0, 0x70, R2, 0x78, !PT ;  /* 0x0000007000027812 */ /* 0x000fe400078e7802 */
[----:B------:R-:W-:Y:S02]  /*aa50*/  F2FP.F16.F32.PACK_AB R10, R17, R16 ;  /* 0x00000010110a723e */ /* 0x000fe400000000ff */
[----:B------:R-:W-:Y:S01]  /*aa60*/  LOP3.LUT R4, R4, 0x70, R6, 0x78, !PT ;  /* 0x0000007004047812 */ /* 0x000fe200078e7806 */
[----:B------:R1:W-:Y:S01]  /*aa70*/  ST.E.128 desc[UR44][R2.64], R12 ;  /* 0x0000000c02007985 */ /* 0x0003e2000c101d2c */
[----:B------:R-:W-:-:S02]  /*aa80*/  F2FP.F16.F32.PACK_AB R11, R19, R18 ;  /* 0x00000012130b723e */ /* 0x000fc400000000ff */
        /* <DEDUP_REMOVED lines=19> */
.L_x_212:
        /* <DEDUP_REMOVED lines=52> */
.L_x_213:
[----:B------:R-:W-:Y:S01]  /*af00*/  LOP3.LUT R0, R23, 0x130, RZ, 0xfc, !PT ;  /* 0x0000013017007812 */ /* 0x000fe200078efcff */
[----:B------:R-:W-:Y:S05]  /*af10*/  WARPSYNC.ALL ;  /* 0x0000000000007948 */ /* 0x000fea0003800000 */
[----:B------:R-:W-:Y:S02]  /*af20*/  R2UR UR4, R0 ;  /* 0x00000000000472ca */ /* 0x000fe400000e0000 */
[----:B------:R-:W2:Y:S11]  /*af30*/  S2R R0, SR_SWINHI ;  /* 0x0000000000007919 */ /* 0x000eb60000002f00 */
[----:B-1----:R-:W1:Y:S01]  /*af40*/  LDTM.x16 R4, tmem[UR4] ;  /* 0x00000004000479ee */ /* 0x002e620008240000 */
[----:B------:R-:W4:Y:S02]  /*af50*/  LDCU.64 UR4, c[0x0][0x880] ;  /* 0x00011000ff0477ac */ /* 0x000f240008000a00 */
[----:B----4-:R-:W-:Y:S01]  /*af60*/  UISETP.NE.U32.AND UP0, UPT, UR4, URZ, UPT ;  /* 0x000000ff0400728c */ /* 0x010fe2000bf05070 */
[----:B------:R-:W-:-:S02]  /*af70*/  MOV R2, R60 ;  /* 0x0000003c00027202 */ /* 0x000fc40000000f00 */
[----:B--2---:R-:W-:Y:S01]  /*af80*/  MOV R3, R0 ;  /* 0x0000000000037202 */ /* 0x004fe20000000f00 */
[----:B------:R-:W-:Y:S01]  /*af90*/  UISETP.NE.AND.EX UP0, UPT, UR5, URZ, UPT, UP0 ;  /* 0x000000ff0500728c */ /* 0x000fe2000bf05300 */
        /* <DEDUP_REMOVED lines=25> */
[----:B------:R-:W-:-:S05]  /*b130*/  F2FP.F16.F32.PACK_AB R11, R19, R18 ;  /* 0x00000012130b723e */ /* 0x000fca00000000ff */
[----:B------:R1:W-:Y:S01]  /*b140*/  ST.E.128 desc[UR44][R4.64], R8 ;  /* 0x0000000804007985 */ /* 0x0003e2000c101d2c */
[----:B------:R-:W-:Y:S01]  /*b150*/  @!PT LDS RZ, [RZ] ;  /* 0x00000000fffff984 */ /* 0x000fe20000000800 */
[----:B------:R-:W-:Y:S01]  /*b160*/  @!PT LDS RZ, [RZ] ;  /* 0x00000000fffff984 */ /* 0x000fe20000000800 */
[----:B------:R-:W-:Y:S01]  /*b170*/  @!PT LDS RZ, [RZ] ;  /* 0x00000000fffff984 */ /* 0x000fe20000000800 */
[----:B------:R-:W-:Y:S01]  /*b180*/  @!PT LDS RZ, [RZ] ;  /* 0x00000000fffff984 */ /* 0x000fe20000000800 */
[----:B------:R2:W-:Y:S06]  /*b190*/  MEMBAR.ALL.CTA ;  /* 0x0000000000007992 */ /* 0x0005ec0000008000 */
[----:B--2---:R-:W2:Y:S01]  /*b1a0*/  FENCE.VIEW.ASYNC.S ;  /* 0x00000000000073c6 */ /* 0x004ea20000000000 */
[----:B------:R-:W-:Y:S05]  /*b1b0*/  BRA.U !UP0, `(.L_x_214) ;  /* 0x0000000508347547 */ /* 0x000fea000b800000 */
[C---:B------:R-:W-:Y:S01]  /*b1c0*/  FSETP.GEU.AND P0, PT, R24.reuse, 1.175494350822287508e-38, PT ;  /* 0x008000001800780b */ /* 0x040fe20003f0e000 */
[----:B------:R-:W4:Y:S01]  /*b1d0*/  LDC R7, c[0x0][0x904] ;  /* 0x00024100ff077b82 */ /* 0x000f220000000800 */
[----:B-1----:R-:W-:Y:S01]  /*b1e0*/  MOV R3, 0x3e055027 ;  /* 0x3e05502700037802 */ /* 0x002fe20000000f00 */
[----:B------:R-:W1:Y:S01]  /*b1f0*/  LDCU.64 UR4, c[0x0][0x908] ;  /* 0x00012100ff0477ac */ /* 0x000e620008000a00 */
[----:B------:R-:W-:Y:S01]  /*b200*/  FSEL R6, RZ, -23, P0 ;  /* 0xc1b80000ff067808 */ /* 0x000fe20000000000 */
[----:B------:R-:W-:Y:S08]  /*b210*/  BSSY.RECONVERGENT B0, `(.L_x_214) ;  /* 0x0000047000007945 */ /* 0x000ff00003800200 */
[----:B------:R-:W-:-:S05]  /*b220*/  @!P0 FMUL R24, R24, 8388608 ;  /* 0x4b00000018188820 */ /* 0x000fca0000400000 */
[C---:B------:R-:W-:Y:S02]  /*b230*/  IADD3 R2, PT, PT, R24.reuse, -0x3f2aaaab, RZ ;  /* 0xc0d5555518027810 */ /* 0x040fe40007ffe0ff */
[----:B------:R-:W-:Y:S01]  /*b240*/  ISETP.GT.U32.AND P1, PT, R24, 0x7f7fffff, PT ;  /* 0x7f7fffff1800780c */ /* 0x000fe20003f24070 */
[----:B-1----:R-:W-:Y:S01]  /*b250*/  IMAD.HI.U32 R4, R72, UR4, RZ ;  /* 0x0000000448047c27 */ /* 0x002fe2000f8e00ff */
[----:B------:R-:W-:Y:S01]  /*b260*/  LOP3.LUT R2, R2, 0xff800000, RZ, 0xc0, !PT ;  /* 0xff80000002027812 */ /* 0x000fe200078ec0ff */
[----:B------:R-:W1:Y:S01]  /*b270*/  LDCU UR4, c[0x0][0x380] ;  /* 0x00007000ff0477ac */ /* 0x000e620008000800 */
[----:B----4-:R-:W-:Y:S02]  /*b280*/  ISETP.NE.AND P0, PT, R7, 0x1, PT ;  /* 0x000000010700780c */ /* 0x010fe40003f05270 */
[-C--:B------:R-:W-:Y:S02]  /*b290*/  IADD3 R0, PT, PT, R24, -R2.reuse, RZ ;  /* 0x8000000218007210 */ /* 0x080fe40007ffe0ff */
[----:B------:R-:W-:Y:S01]  /*b2a0*/  SHF.R.U32.HI R5, RZ, UR5, R4 ;  /* 0x00000005ff057c19 */ /* 0x000fe20008011604 */
[----:B------:R-:W4:Y:S01]  /*b2b0*/  LDCU UR5, c[0x0][0x700] ;  /* 0x0000e000ff0577ac */ /* 0x000f220008000800 */
[----:B------:R-:W-:Y:S01]  /*b2c0*/  I2FP.F32.S32 R4, R2 ;  /* 0x0000000200047245 */ /* 0x000fe20000201400 */
[----:B------:R-:W-:Y:S01]  /*b2d0*/  FADD R0, R0, -1 ;  /* 0xbf80000000007421 */ /* 0x000fe20000000000 */
[----:B------:R-:W-:-:S03]  /*b2e0*/  SEL R5, R72, R5, !P0 ;  /* 0x0000000548057207 */ /* 0x000fc60004000000 */
[----:B------:R-:W-:-:S04]  /*b2f0*/  FFMA R3, R0, -R3, 0.14084610342979431152 ;  /* 0x3e1039f600037423 */ /* 0x000fc80000000803 */
[----:B------:R-:W-:-:S04]  /*b300*/  FFMA R3, R0, R3, -0.12148627638816833496 ;  /* 0xbdf8cdcc00037423 */ /* 0x000fc80000000003 */
[----:B------:R-:W-:-:S04]  /*b310*/  FFMA R3, R0, R3, 0.13980610668659210205 ;  /* 0x3e0f295500037423 */ /* 0x000fc80000000003 */
[----:B------:R-:W-:-:S04]  /*b320*/  FFMA R3, R0, R3, -0.16684235632419586182 ;  /* 0xbe2ad8b900037423 */ /* 0x000fc80000000003 */
[----:B------:R-:W-:-:S04]  /*b330*/  FFMA R3, R0, R3, 0.20012299716472625732 ;  /* 0x3e4ced0b00037423 */ /* 0x000fc80000000003 */
[----:B------:R-:W-:-:S04]  /*b340*/  FFMA R3, R0, R3, -0.24999669194221496582 ;  /* 0xbe7fff2200037423 */ /* 0x000fc80000000003 */
[----:B------:R-:W-:-:S04]  /*b350*/  FFMA R3, R0, R3, 0.33333182334899902344 ;  /* 0x3eaaaa7800037423 */ /* 0x000fc80000000003 */
[----:B------:R-:W-:-:S04]  /*b360*/  FFMA R3, R0, R3, -0.5 ;  /* 0xbf00000000037423 */ /* 0x000fc80000000003 */
[----:B------:R-:W-:Y:S01]  /*b370*/  FMUL R2, R0, R3 ;  /* 0x0000000300027220 */ /* 0x000fe20000400000 */
[----:B------:R-:W-:-:S03]  /*b380*/  FFMA R3, R4, 1.1920928955078125e-07, R6 ;  /* 0x3400000004037823 */ /* 0x000fc60000000006 */
[----:B------:R-:W-:Y:S01]  /*b390*/  FFMA R0, R0, R2, R0 ;  /* 0x0000000200007223 */ /* 0x000fe20000000000 */
[----:B------:R-:W-:-:S03]  /*b3a0*/  IADD3 R2, PT, PT, -R5, RZ, RZ ;  /* 0x000000ff05027210 */ /* 0x000fc60007ffe1ff */
[----:B------:R-:W-:Y:S01]  /*b3b0*/  FFMA R0, R3, 0.69314718246459960938, R0 ;  /* 0x3f31721803007823 */ /* 0x000fe20000000000 */
[----:B------:R-:W-:Y:S01]  /*b3c0*/  MOV R3, 0x7f800000 ;  /* 0x7f80000000037802 */ /* 0x000fe20000000f00 */
[----:B------:R-:W-:-:S04]  /*b3d0*/  IMAD R2, R7, R2, R72 ;  /* 0x0000000207027224 */ /* 0x000fc800078e0248 */
[----:B------:R-:W-:Y:S01]  /*b3e0*/  @P1 FFMA R0, R24, R3, +INF ;  /* 0x7f80000018001423 */ /* 0x000fe20000000003 */
[----:B------:R-:W-:Y:S02]  /*b3f0*/  LEA R5, R2, R78, 0x8 ;  /* 0x0000004e02057211 */ /* 0x000fe400078e40ff */
[----:B------:R-:W-:Y:S02]  /*b400*/  FSETP.NEU.AND P1, PT, R24, RZ, PT ;  /* 0x000000ff1800720b */ /* 0x000fe40003f2d000 */
[----:B-1----:R-:W-:Y:S02]  /*b410*/  ISETP.GE.AND P0, PT, R5, UR4, PT ;  /* 0x0000000405007c0c */ /* 0x002fe4000bf06270 */
[----:B------:R-:W-:-:S05]  /*b420*/  FSEL R0, R0, -INF , P1 ;  /* 0xff80000000007808 */ /* 0x000fca0000800000 */
[----:B----4-:R-:W-:-:S06]  /*b430*/  FFMA R25, R25, UR5, R0 ;  /* 0x0000000519197c23 */ /* 0x010fcc0008000000 */
[----:B------:R-:W-:Y:S05]  /*b440*/  @P0 BRA `(.L_x_215) ;  /* 0x00000000008c0947 */ /* 0x000fea0003800000 */
[----:B------:R-:W1:Y:S01]  /*b450*/  LDC R7, c[0x0][0x38c] ;  /* 0x0000e300ff077b82 */ /* 0x000e620000000800 */
[----:B------:R-:W-:Y:S01]  /*b460*/  IABS R4, R74 ;  /* 0x0000004a00047213 */ /* 0x000fe20000000000 */
[----:B------:R-:W4:Y:S01]  /*b470*/  LDCU UR6, c[0x0][0x890] ;  /* 0x00011200ff0677ac */ /* 0x000f220008000800 */
[----:B------:R-:W5:Y:S05]  /*b480*/  LDCU.64 UR4, c[0x0][0x888] ;  /* 0x00011100ff0477ac */ /* 0x000f6a0008000a00 */
[----:B------:R-:W2:Y:S01]  /*b490*/  LDC.64 R8, c[0x0][0x880] ;  /* 0x00022000ff087b82 */ /* 0x000ea20000000a00 */
[----:B-1----:R-:W-:-:S04]  /*b4a0*/  IABS R6, R7 ;  /* 0x0000000700067213 */ /* 0x002fc80000000000 */
[----:B------:R-:W1:Y:S08]  /*b4b0*/  I2F.RP R2, R6 ;  /* 0x0000000600027306 */ /* 0x000e700000209400 */
[----:B-1----:R-:W1:Y:S02]  /*b4c0*/  MUFU.RCP R2, R2 ;  /* 0x0000000200027308 */ /* 0x002e640000001000 */
[----:B-1----:R-:W-:-:S06]  /*b4d0*/  IADD3 R2, PT, PT, R2, 0xffffffe, RZ ;  /* 0x0ffffffe02027810 */ /* 0x002fcc0007ffe0ff */
[----:B------:R1:W3:Y:S02]  /*b4e0*/  F2I.FTZ.U32.TRUNC.NTZ R3, R2 ;  /* 0x0000000200037305 */ /* 0x0002e4000021f000 */
[----:B-1----:R-:W-:Y:S02]  /*b4f0*/  HFMA2 R2, -RZ, RZ, 0, 0 ;  /* 0x00000000ff027431 */ /* 0x002fe400000001ff */
[----:B---3--:R-:W-:-:S04]  /*b500*/  IMAD.MOV R0, RZ, RZ, -R3 ;  /* 0x000000ffff007224 */ /* 0x008fc800078e0a03 */
[----:B------:R-:W-:-:S04]  /*b510*/  IMAD R0, R0, R6, RZ ;  /* 0x0000000600007224 */ /* 0x000fc800078e02ff */
[----:B------:R-:W-:-:S04]  /*b520*/  IMAD.HI.U32 R0, R3, R0, R2 ;  /* 0x0000000003007227 */ /* 0x000fc800078e0002 */
[----:B------:R-:W-:-:S04]  /*b530*/  IMAD.MOV.U32 R2, RZ, RZ, R4 ;  /* 0x000000ffff027224 */ /* 0x000fc800078e0004 */
[----:B------:R-:W-:-:S05]  /*b540*/  IMAD.HI.U32 R0, R0, R2, RZ ;  /* 0x0000000200007227 */ /* 0x000fca00078e00ff */
[----:B------:R-:W-:-:S05]  /*b550*/  IADD3 R3, PT, PT, -R0, RZ, RZ ;  /* 0x000000ff00037210 */ /* 0x000fca0007ffe1ff */
[----:B------:R-:W-:-:S05]  /*b560*/  IMAD R2, R6, R3, R2 ;  /* 0x0000000306027224 */ /* 0x000fca00078e0202 */
[----:B------:R-:W-:-:S13]  /*b570*/  ISETP.GT.U32.AND P0, PT, R6, R2, PT ;  /* 0x000000020600720c */ /* 0x000fda0003f04070 */
[----:B------:R-:W-:Y:S01]  /*b580*/  @!P0 IMAD.IADD R2, R2, 0x1, -R6 ;  /* 0x0000000102028824 */ /* 0x000fe200078e0a06 */
[----:B------:R-:W-:Y:S02]  /*b590*/  @!P0 IADD3 R0, PT, PT, R0, 0x1, RZ ;  /* 0x0000000100008810 */ /* 0x000fe40007ffe0ff */
[----:B------:R-:W-:Y:S02]  /*b5a0*/  ISETP.NE.AND P0, PT, R7, RZ, PT ;  /* 0x000000ff0700720c */ /* 0x000fe40003f05270 */
[----:B------:R-:W-:Y:S02]  /*b5b0*/  ISETP.GE.U32.AND P2, PT, R2, R6, PT ;  /* 0x000000060200720c */ /* 0x000fe40003f46070 */
[----:B------:R-:W-:-:S04]  /*b5c0*/  LOP3.LUT R2, R74, R7, RZ, 0x3c, !PT ;  /* 0x000000074a027212 */ /* 0x000fc800078e3cff */
[----:B------:R-:W-:Y:S01]  /*b5d0*/  ISETP.GE.AND P1, PT, R2, RZ, PT ;  /* 0x000000ff0200720c */ /* 0x000fe20003f26270 */
[----:B----4-:R-:W-:-:S06]  /*b5e0*/  IMAD R2, R77, UR6, R5 ;  /* 0x000000064d027c24 */ /* 0x010fcc000f8e0205 */
[----:B------:R-:W-:-:S06]  /*b5f0*/  @P2 VIADD R0, R0, 0x1 ;  /* 0x0000000100002836 */ /* 0x000fcc0000000000 */
[----:B------:R-:W-:Y:S02]  /*b600*/  @!P1 IADD3 R0, PT, PT, -R0, RZ, RZ ;  /* 0x000000ff00009210 */ /* 0x000fe40007ffe1ff */
[----:B------:R-:W-:-:S04]  /*b610*/  @!P0 LOP3.LUT R0, RZ, R7, RZ, 0x33, !PT ;  /* 0x00000007ff008212 */ /* 0x000fc800078e33ff */
[C---:B------:R-:W-:Y:S01]  /*b620*/  IADD3 R3, PT, PT, -R0.reuse, RZ, RZ ;  /* 0x000000ff00037210 */ /* 0x040fe20007ffe1ff */
[----:B-----5:R-:W-:-:S04]  /*b630*/  IMAD R0, R0, UR5, R2 ;  /* 0x0000000500007c24 */ /* 0x020fc8000f8e0202 */
[----:B------:R-:W-:-:S04]  /*b640*/  IMAD R2, R7, R3, R74 ;  /* 0x0000000307027224 */ /* 0x000fc800078e024a */
[----:B------:R-:W-:-:S04]  /*b650*/  IMAD R2, R2, UR4, R0 ;  /* 0x0000000402027c24 */ /* 0x000fc8000f8e0200 */
[----:B--2---:R-:W-:-:S05]  /*b660*/  IMAD.WIDE R2, R2, 0x4, R8 ;  /* 0x0000000402027825 */ /* 0x004fca00078e0208 */
[----:B------:R1:W-:Y:S02]  /*b670*/  STG.E desc[UR44][R2.64], R25 ;  /* 0x0000001902007986 */ /* 0x0003e4000c10192c */
.L_x_215:
[----:B------:R-:W-:Y:S05]  /*b680*/  BSYNC.RECONVERGENT B0 ;  /* 0x0000000000007941 */ /* 0x000fea0003800200 */
.L_x_214:
[----:B------:R-:W-:Y:S01]  /*b690*/  UISETP.NE.AND UP0, UPT, UR41, URZ, UPT ;  /* 0x000000ff2900728c */ /* 0x000fe2000bf05270 */
[----:B------:R-:W-:-:S08]  /*b6a0*/  NOP ;  /* 0x0000000000007918 */ /* 0x000fd00000000000 */
[----:B------:R-:W-:Y:S05]  /*b6b0*/  BRA.U UP0, `(.L_x_216) ;  /* 0x0000000100087547 */ /* 0x000fea000b800000 */
[----:B------:R-:W-:Y:S05]  /*b6c0*/  BPT.TRAP 0x1 ;  /* 0x000000040000795c */ /* 0x000fea0000300000 */
[----:B------:R-:W-:Y:S05]  /*b6d0*/  BPT.TRAP 0x1 ;  /* 0x000000040000795c */ /* 0x000fea0000300000 */
.L_x_216:
[----:B------:R-:W-:Y:S01]  /*b6e0*/  IADD3 R0, PT, PT, R60, 0x1c0a0, RZ ;  /* 0x0001c0a03c007810 */ /* 0x000fe20007ffe0ff */
[----:B------:R-:W-:-:S03]  /*b6f0*/  UISETP.NE.AND UP0, UPT, UR41, URZ, UPT ;  /* 0x000000ff2900728c */ /* 0x000fc6000bf05270 */
[----:B------:R-:W-:-:S04]  /*b700*/  PRMT R0, R62, 0x654, R0 ;  /* 0x000006543e007816 */ /* 0x000fc80000000000 */
[----:B--2---:R2:W-:Y:S02]  /*b710*/  SYNCS.ARRIVE.TRANS64.RED.A1T0 RZ, [R0+URZ], RZ ;  /* 0x000000ff00ff79a7 */ /* 0x0045e400081004ff */
[----:B------:R-:W-:Y:S05]  /*b720*/  BRA.U UP0, `(.L_x_217) ;  /* 0x0000000100047547 */ /* 0x000fea000b800000 */
[----:B------:R-:W-:Y:S05]  /*b730*/  BPT.TRAP 0x1 ;  /* 0x000000040000795c */ /* 0x000fea0000300000 */
.L_x_217:
[----:B------:R4:W-:Y:S01]  /*b740*/  SYNCS.ARRIVE.TRANS64.A1T0 RZ, [R60+URZ+0x1c0b0], RZ ;  /* 0x01c0b0ff3cff79a7 */ /* 0x0009e200081000ff */
[----:B------:R-:W-:-:S09]  /*b750*/  UISETP.NE.AND UP0, UPT, UR39, URZ, UPT ;  /* 0x000000ff2700728c */ /* 0x000fd2000bf05270 */
[----:B------:R-:W-:Y:S05]  /*b760*/  BRA.U !UP0, `(.L_x_218) ;  /* 0x0000000108047547 */ /* 0x000fea000b800000 */
[----:B------:R-:W-:Y:S05]  /*b770*/  BPT.TRAP 0x1 ;  /* 0x000000040000795c */ /* 0x000fea0000300000 */
.L_x_218:
[----:B------:R-:W-:Y:S01]  /*b780*/  ULOP3.LUT UR4, UR42, 0x1, URZ, 0x3c, !UPT ;  /* 0x000000012a047892 */ /* 0x000fe2000f8e3cff */
[----:B-1----:R-:W-:-:S05]  /*b790*/  LOP3.LUT R2, R23, 0x80, RZ, 0xfc, !PT ;  /* 0x0000008017027812 */ /* 0x002fca00078efcff */
[----:B--2---:R-:W-:-:S05]  /*b7a0*/  IMAD.U32 R0, RZ, RZ, UR4 ;  /* 0x00000004ff007e24 */ /* 0x004fca000f8e00ff */
[----:B------:R-:W-:-:S04]  /*b7b0*/  SHF.L.U32 R0, R0, 0x1f, RZ ;  /* 0x0000001f00007819 */ /* 0x000fc800000006ff */
[----:B------:R-:W1:Y:S02]  /*b7c0*/  SYNCS.PHASECHK.TRANS64.TRYWAIT P0, [R60+URZ+0x1c080], R0 ;  /* 0x01c080003c0075a7 */ /* 0x000e6400080011ff */
[----:B-1----:R-:W-:Y:S05]  /*b7d0*/  @!P0 BRA `(.L_x_219) ;  /* 0x000000a0001c8947 */ /* 0x002fea0003800000 */
.L_x_417:
[----:B------:R-:W-:Y:S01]  /*b7e0*/  R2UR UR4, R2 ;  /* 0x00000000020472ca */ /* 0x000fe200000e0000 */
[----:B------:R-:W-:-:S12]  /*b7f0*/  UISETP.NE.AND UP0, UPT, UR39, URZ, UPT ;  /* 0x000000ff2700728c */ /* 0x000fd8000bf05270 */
[----:B------:R-:W2:Y:S02]  /*b800*/  LDTM.x2 R24, tmem[UR4] ;  /* 0x00000004001879ee */ /* 0x000ea400080c0000 */
[----:B--2---:R-:W-:Y:S05]  /*b810*/  BRA.U !UP0, `(.L_x_220) ;  /* 0x0000000108047547 */ /* 0x004fea000b800000 */
[----:B------:R-:W-:Y:S05]  /*b820*/  BPT.TRAP 0x1 ;  /* 0x000000040000795c */ /* 0x000fea0000300000 */
.L_x_220:
[----:B-1----:R-:W-:Y:S01]  /*b830*/  PRMT R0, R62, 0x654, R32 ;  /* 0x000006543e007816 */ /* 0x002fe20000000020 */
[----:B------:R-:W-:-:S03]  /*b840*/  UISETP.NE.AND UP0, UPT, UR41, URZ, UPT ;  /* 0x000000ff2900728c */ /* 0x000fc6000bf05270 */
[----:B------:R1:W-:Y:S06]  /*b850*/  SYNCS.ARRIVE.TRANS64.RED.A1T0 RZ, [R0+URZ], RZ ;  /* 0x000000ff00ff79a7 */ /* 0x0003ec00081004ff */
[----:B------:R-:W-:Y:S05]  /*b860*/  BRA.U UP0, `(.L_x_221) ;  /* 0x0000000100047547 */ /* 0x000fea000b800000 */
[----:B------:R-:W-:Y:S05]  /*b870*/  BPT.TRAP 0x1 ;  /* 0x000000040000795c */ /* 0x000fea0000300000 */
.L_x_221:
[----:B-1----:R-:W-:-:S04]  /*b880*/  MOV R0, UR43 ;  /* 0x0000002b00007c02 */ /* 0x002fc80008000f00 */
[----:B------:R-:W-:-:S04]  /*b890*/  SHF.L.U32 R0, R0, 0x1f, RZ ;  /* 0x0000001f00007819 */ /* 0x000fc800000006ff */
[----:B------:R-:W1:Y:S02]  /*b8a0*/  SYNCS.PHASECHK.TRANS64.TRYWAIT P0, [R60+URZ+0x1c098], R0 ;  /* 0x01c098003c0075a7 */ /* 0x000e6400080011ff */
[----:B-1----:R-:W-:Y:S05]  /*b8b0*/  @!P0 BRA `(.L_x_222) ;  /* 0x0000009c00f88947 */ /* 0x002fea0003800000 */
.L_x_418:
[----:B------:R-:W-:-:S09]  /*b8c0*/  UISETP.NE.AND UP0, UPT, UR41, URZ, UPT ;  /* 0x000000ff2900728c */ /* 0x000fd2000bf05270 */
[----:B------:R-:W-:Y:S05]  /*b8d0*/  BRA.U UP0, `(.L_x_223) ;  /* 0x0000000100047547 */ /* 0x000fea000b800000 */
[----:B------:R-:W-:Y:S05]  /*b8e0*/  BPT.TRAP 0x1 ;  /* 0x000000040000795c */ /* 0x000fea0000300000 */
.L_x_223:
[----:B------:R-:W-:Y:S01]  /*b8f0*/  SHF.L.U32 R2, R75, 0x1f, RZ ;  /* 0x0000001f4b027819 */ /* 0x000fe200000006ff */
[----:B-1----:R1:W2:Y:S01]  /*b900*/  MUFU.RCP R0, R24 ;  /* 0x0000001800007308 */ /* 0x0022a20000001000 */
[----:B------:R-:W-:Y:S02]  /*b910*/  BSSY B0, `(.L_x_224) ;  /* 0x0000003000007945 */ /* 0x000fe40003800000 */
[----:B------:R-:W5:Y:S02]  /*b920*/  SYNCS.PHASECHK.TRANS64.TRYWAIT P0, [R60+URZ+0x1c0c8], R2 ;  /* 0x01c0c8023c0075a7 */ /* 0x000f6400080011ff */
[----:B-12--5:R-:W-:Y:S05]  /*b930*/  @!P0 BRA `(.L_x_225) ;  /* 0x0000009c00ec8947 */ /* 0x026fea0003800000 */
.L_x_419:
[----:B------:R-:W-:Y:S05]  /*b940*/  BSYNC B0 ;  /* 0x0000000000007941 */ /* 0x000fea0003800000 */
.L_x_224:
[----:B------:R-:W2:Y:S01]  /*b950*/  LDCU UR4, c[0x0][0x708] ;  /* 0x0000e100ff0477ac */ /* 0x000ea20008000800 */
[----:B-1----:R-:W-:-:S04]  /*b960*/  FFMA R2, -R24, R0, 1 ;  /* 0x3f80000018027423 */ /* 0x002fc80000000100 */
[----:B------:R-:W-:Y:S01]  /*b970*/  FFMA R0, R0, R2, R0 ;  /* 0x0000000200007223 */ /* 0x000fe20000000000 */
[----:B--2---:R-:W-:-:S03]  /*b980*/  MOV R2, UR4 ;  /* 0x0000000400027c02 */ /* 0x004fc60008000f00 */
[----:B------:R-:W-:Y:S01]  /*b990*/  FFMA R22, R0, UR4, RZ ;  /* 0x0000000400167c23 */ /* 0x000fe200080000ff */
[----:B------:R1:W2:Y:S03]  /*b9a0*/  FCHK P0, R2, R24 ;  /* 0x0000001802007302 */ /* 0x0002a60000000000 */
[----:B-1----:R-:W-:-:S04]  /*b9b0*/  FFMA R2, -R24, R22, UR4 ;  /* 0x0000000418027e23 */ /* 0x002fc80008000116 */
[----:B------:R-:W-:Y:S01]  /*b9c0*/  FFMA R22, R0, R2, R22 ;  /* 0x0000000200167223 */ /* 0x000fe20000000016 */
[----:B--2---:R-:W-:Y:S06]  /*b9d0*/  @!P0 BRA `(.L_x_226) ;  /* 0x0000000000108947 */ /* 0x004fec0003800000 */
[----:B------:R-:W-:Y:S02]  /*b9e0*/  MOV R0, R24 ;  /* 0x0000001800007202 */ /* 0x000fe40000000f00 */
[----:B------:R-:W-:Y:S02]  /*b9f0*/  MOV R8, 0xba10 ;  /* 0x0000ba1000087802 */ /* 0x000fe40000000f00 */
[----:B---34-:R-:W-:Y:S05]  /*ba00*/  CALL.REL.NOINC `($__internal_3_$__cuda_sm3x_div_rn_noftz_f32_slowpath) ;  /* 0x000000a800607944 */ /* 0x018fea0003c00000 */
[----:B------:R-:W-:-:S07]  /*ba10*/  MOV R22, R0 ;  /* 0x0000000000167202 */ /* 0x000fce0000000f00 */
.L_x_226:
[----:B------:R-:W-:Y:S01]  /*ba20*/  LOP3.LUT R0, R23, 0x180, RZ, 0xfc, !PT ;  /* 0x0000018017007812 */ /* 0x000fe200078efcff */
[----:B------:R-:W-:Y:S05]  /*ba30*/  WARPSYNC.ALL ;  /* 0x0000000000007948 */ /* 0x000fea0003800000 */
[----:B------:R-:W-:Y:S02]  /*ba40*/  R2UR UR4, R0 ;  /* 0x00000000000472ca */ /* 0x000fe400000e0000 */
[----:B------:R-:W1:Y:S11]  /*ba50*/  S2R R0, SR_SWINHI ;  /* 0x0000000000007919 */ /* 0x000e760000002f00 */
[----:B------:R-:W2:Y:S01]  /*ba60*/  LDTM.x16 R4, tmem[UR4] ;  /* 0x00000004000479ee */ /* 0x000ea20008240000 */
[----:B------:R-:W-:-:S02]  /*ba70*/  MOV R2, R60 ;  /* 0x0000003c00027202 */ /* 0x000fc40000000f00 */
[----:B-1----:R-:W-:Y:S01]  /*ba80*/  MOV R3, R0 ;  /* 0x0000000000037202 */ /* 0x002fe20000000f00 */
[----:B--2---:R-:W-:Y:S02]  /*ba90*/  FMUL2 R28, R22.F32, R4.F32x2.HI_LO ;  /* 0x00000004161c724a */ /* 0x004fe40000040000 */
        /* <DEDUP_REMOVED lines=33> */
[----:B------:R-:W3:Y:S01]  /*bcb0*/  LDC.64 R2, c[0x4][R2] ;  /* 0x0100000002027b82 */ /* 0x000ee20000000a00 */
        /* <DEDUP_REMOVED lines=10> */
.L_x_227:
        /* <DEDUP_REMOVED lines=52> */
.L_x_228:
        /* <DEDUP_REMOVED lines=52> */
.L_x_229:
[----:B------:R-:W2:Y:S01]  /*c3e0*/  LDCU.64 UR4, c[0x0][0x880] ;  /* 0x00011000ff0477ac */ /* 0x000ea20008000a00 */
[----:B------:R-:W-:Y:S01]  /*c3f0*/  LOP3.LUT R0, R23, 0x1b0, RZ, 0xfc, !PT ;  /* 0x000001b017007812 */ /* 0x000fe200078efcff */
[----:B------:R-:W5:Y:S01]  /*c400*/  S2R R20, SR_SWINHI ;  /* 0x0000000000147919 */ /* 0x000f620000002f00 */
[----:B--2---:R-:W-:-:S04]  /*c410*/  ISETP.NE.U32.AND P0, PT, RZ, UR4, PT ;  /* 0x00000004ff007c0c */ /* 0x004fc8000bf05070 */
[----:B------:R-:W-:Y:S01]  /*c420*/  ISETP.NE.AND.EX P0, PT, RZ, UR5, PT, P0 ;  /* 0x00000005ff007c0c */ /* 0x000fe2000bf05300 */
[----:B------:R-:W-:Y:S05]  /*c430*/  WARPSYNC.ALL ;  /* 0x0000000000007948 */ /* 0x000fea0003800000 */
[----:B------:R-:W-:Y:S02]  /*c440*/  R2UR UR4, R0 ;  /* 0x00000000000472ca */ /* 0x000fe400000e0000 */
[----:B-1----:R-:W-:Y:S02]  /*c450*/  MOV R2, R60 ;  /* 0x0000003c00027202 */ /* 0x002fe40000000f00 */
[----:B-----5:R-:W-:-:S03]  /*c460*/  MOV R3, R20 ;  /* 0x0000001400037202 */ /* 0x020fc60000000f00 */
[----:B------:R-:W-:-:S06]  /*c470*/  IMAD.WIDE.U32 R2, R33, 0x2, R2 ;  /* 0x0000000221027825 */ /* 0x000fcc00078e0002 */
[----:B------:R-:W1:Y:S01]  /*c480*/  LDTM.x16 R4, tmem[UR4] ;  /* 0x00000004000479ee */ /* 0x000e620008240000 */
[----:B------:R-:W-:Y:S01]  /*c490*/  IADD3 R0, P2, PT, R2, 0x18070, RZ ;  /* 0x0001807002007810 */ /* 0x000fe20007f5e0ff */
[----:B-1----:R-:W-:Y:S01]  /*c4a0*/  FMUL2 R30, R22.F32, R4.F32x2.HI_LO ;  /* 0x00000004161e724a */ /* 0x002fe20000040000 */
[----:B------:R-:W-:Y:S01]  /*c4b0*/  IADD3 R4, P1, PT, R2, 0x18060, RZ ;  /* 0x0001806002047810 */ /* 0x000fe20007f3e0ff */
[C---:B------:R-:W-:Y:S02]  /*c4c0*/  FMUL2 R26, R22.reuse.F32, R8.F32x2.HI_LO ;  /* 0x00000008161a724a */ /* 0x040fe40000040000 */
[C---:B------:R-:W-:Y:S02]  /*c4d0*/  FMUL2 R20, R22.reuse.F32, R10.F32x2.HI_LO ;  /* 0x0000000a1614724a */ /* 0x040fe40000040000 */
[----:B------:R-:W-:Y:S02]  /*c4e0*/  IMAD.X R5, RZ, RZ, R3, P1 ;  /* 0x000000ffff057224 */ /* 0x000fe400008e0603 */
[----:B------:R-:W-:-:S02]  /*c4f0*/  FMUL2 R8, R22.F32, R12.F32x2.HI_LO ;  /* 0x0000000c1608724a */ /* 0x000fc40000040000 */
[----:B------:R-:W-:Y:S02]  /*c500*/  IMAD.X R3, RZ, RZ, R3, P2 ;  /* 0x000000ffff037224 */ /* 0x000fe400010e0603 */
[C---:B------:R-:W-:Y:S01]  /*c510*/  FMUL2 R28, R22.reuse.F32, R6.F32x2.HI_LO ;  /* 0x00000006161c724a */ /* 0x040fe20000040000 */
[----:B------:R-:W-:Y:S01]  /*c520*/  F2FP.F16.F32.PACK_AB R12, R31, R30 ;  /* 0x0000001e1f0c723e */ /* 0x000fe200000000ff */
[----:B------:R-:W-:Y:S01]  /*c530*/  FMUL2 R10, R22.F32, R14.F32x2.HI_LO ;  /* 0x0000000e160a724a */ /* 0x000fe20000040000 */
[----:B------:R-:W-:Y:S01]  /*c540*/  SHF.R.U64 R6, R4, 0x3, R5 ;  /* 0x0000000304067819 */ /* 0x000fe20000001205 */
[----:B------:R-:W-:Y:S01]  /*c550*/  FMUL2 R16, R22.F32, R16.F32x2.HI_LO ;  /* 0x000000101610724a */ /* 0x000fe20000040000 */
[----:B------:R-:W-:Y:S01]  /*c560*/  SHF.R.U64 R2, R0, 0x3, R3 ;  /* 0x0000000300027819 */ /* 0x000fe20000001203 */
[----:B------:R-:W-:Y:S01]  /*c570*/  FMUL2 R18, R22.F32, R18.F32x2.HI_LO ;  /* 0x000000121612724a */ /* 0x000fe20000040000 */
[----:B------:R-:W-:Y:S02]  /*c580*/  F2FP.F16.F32.PACK_AB R8, R9, R8 ;  /* 0x000000080908723e */ /* 0x000fe400000000ff */
[----:B------:R-:W-:-:S02]  /*c590*/  LOP3.LUT R4, R4, 0x70, R6, 0x78, !PT ;  /* 0x0000007004047812 */ /* 0x000fc400078e7806 */
[----:B------:R-:W-:Y:S02]  /*c5a0*/  F2FP.F16.F32.PACK_AB R13, R29, R28 ;  /* 0x0000001c1d0d723e */ /* 0x000fe400000000ff */
[----:B------:R-:W-:Y:S02]  /*c5b0*/  F2FP.F16.F32.PACK_AB R14, R27, R26 ;  /* 0x0000001a1b0e723e */ /* 0x000fe400000000ff */
[----:B------:R-:W-:Y:S02]  /*c5c0*/  F2FP.F16.F32.PACK_AB R15, R21, R20 ;  /* 0x00000014150f723e */ /* 0x000fe400000000ff */
[----:B------:R-:W-:Y:S02]  /*c5d0*/  F2FP.F16.F32.PACK_AB R9, R11, R10 ;  /* 0x0000000a0b09723e */ /* 0x000fe400000000ff */
[----:B------:R-:W-:Y:S01]  /*c5e0*/  LOP3.LUT R2, R0, 0x70, R2, 0x78, !PT ;  /* 0x0000007000027812 */ /* 0x000fe200078e7802 */
[----:B------:R1:W-:Y:S01]  /*c5f0*/  ST.E.128 desc[UR44][R4.64], R12 ;  /* 0x0000000c04007985 */ /* 0x0003e2000c101d2c */
[----:B------:R-:W-:-:S02]  /*c600*/  F2FP.F16.F32.PACK_AB R10, R17, R16 ;  /* 0x00000010110a723e */ /* 0x000fc400000000ff */
        /* <DEDUP_REMOVED lines=8> */
[----:B------:R-:W-:Y:S05]  /*c690*/  @!P0 BRA `(.L_x_230) ;  /* 0x0000000400388947 */ /* 0x000fea0003800000 */
[C---:B------:R-:W-:Y:S01]  /*c6a0*/  FSETP.GEU.AND P1, PT, R24.reuse, 1.175494350822287508e-38, PT ;  /* 0x008000001800780b */ /* 0x040fe20003f2e000 */
[----:B------:R-:W5:Y:S01]  /*c6b0*/  LDC R7, c[0x0][0x904] ;  /* 0x00024100ff077b82 */ /* 0x000f620000000800 */
[----:B-1----:R-:W-:Y:S01]  /*c6c0*/  MOV R3, 0x3e055027 ;  /* 0x3e05502700037802 */ /* 0x002fe20000000f00 */
[----:B------:R-:W1:Y:S01]  /*c6d0*/  LDCU.64 UR4, c[0x0][0x908] ;  /* 0x00012100ff0477ac */ /* 0x000e620008000a00 */
[----:B------:R-:W-:Y:S01]  /*c6e0*/  FSEL R6, RZ, -23, P1 ;  /* 0xc1b80000ff067808 */ /* 0x000fe20000800000 */
[----:B------:R-:W-:Y:S08]  /*c6f0*/  BSSY.RECONVERGENT B0, `(.L_x_230) ;  /* 0x0000048000007945 */ /* 0x000ff00003800200 */
[----:B------:R-:W-:-:S05]  /*c700*/  @!P1 FMUL R24, R24, 8388608 ;  /* 0x4b00000018189820 */ /* 0x000fca0000400000 */
[C---:B------:R-:W-:Y:S02]  /*c710*/  IADD3 R2, PT, PT, R24.reuse, -0x3f2aaaab, RZ ;  /* 0xc0d5555518027810 */ /* 0x040fe40007ffe0ff */
[----:B------:R-:W-:Y:S01]  /*c720*/  FSETP.NEU.AND P1, PT, R24, RZ, PT ;  /* 0x000000ff1800720b */ /* 0x000fe20003f2d000 */
[----:B-1----:R-:W-:Y:S01]  /*c730*/  IMAD.HI.U32 R4, R72, UR4, RZ ;  /* 0x0000000448047c27 */ /* 0x002fe2000f8e00ff */
[----:B------:R-:W-:Y:S01]  /*c740*/  LOP3.LUT R2, R2, 0xff800000, RZ, 0xc0, !PT ;  /* 0xff80000002027812 */ /* 0x000fe200078ec0ff */
[----:B------:R-:W1:Y:S01]  /*c750*/  LDCU UR4, c[0x0][0x380] ;  /* 0x00007000ff0477ac */ /* 0x000e620008000800 */
[----:B-----5:R-:W-:Y:S02]  /*c760*/  ISETP.NE.AND P0, PT, R7, 0x1, PT ;  /* 0x000000010700780c */ /* 0x020fe40003f05270 */
[----:B------:R-:W-:Y:S02]  /*c770*/  IADD3 R0, PT, PT, R24, -R2, RZ ;  /* 0x8000000218007210 */ /* 0x000fe40007ffe0ff */
[----:B------:R-:W-:Y:S01]  /*c780*/  SHF.R.U32.HI R4, RZ, UR5, R4 ;  /* 0x00000005ff047c19 */ /* 0x000fe20008011604 */
[----:B------:R-:W5:Y:S02]  /*c790*/  LDCU UR5, c[0x0][0x700] ;  /* 0x0000e000ff0577ac */ /* 0x000f640008000800 */
[----:B------:R-:W-:Y:S01]  /*c7a0*/  FADD R0, R0, -1 ;  /* 0xbf80000000007421 */ /* 0x000fe20000000000 */
[----:B------:R-:W-:-:S02]  /*c7b0*/  SEL R5, R72, R4, !P0 ;  /* 0x0000000448057207 */ /* 0x000fc40004000000 */
[----:B------:R-:W-:Y:S01]  /*c7c0*/  I2FP.F32.S32 R4, R2 ;  /* 0x0000000200047245 */ /* 0x000fe20000201400 */
[----:B------:R-:W-:Y:S01]  /*c7d0*/  FFMA R3, R0, -R3, 0.14084610342979431152 ;  /* 0x3e1039f600037423 */ /* 0x000fe20000000803 */
[----:B------:R-:W-:Y:S02]  /*c7e0*/  IADD3 R5, PT, PT, -R5, RZ, RZ ;  /* 0x000000ff05057210 */ /* 0x000fe40007ffe1ff */
[----:B------:R-:W-:Y:S01]  /*c7f0*/  ISETP.GT.U32.AND P0, PT, R24, 0x7f7fffff, PT ;  /* 0x7f7fffff1800780c */ /* 0x000fe20003f04070 */
[----:B------:R-:W-:Y:S01]  /*c800*/  FFMA R3, R0, R3, -0.12148627638816833496 ;  /* 0xbdf8cdcc00037423 */ /* 0x000fe20000000003 */
[----:B------:R-:W-:-:S03]  /*c810*/  FFMA R4, R4, 1.1920928955078125e-07, R6 ;  /* 0x3400000004047823 */ /* 0x000fc60000000006 */
[----:B------:R-:W-:-:S04]  /*c820*/  FFMA R3, R0, R3, 0.13980610668659210205 ;  /* 0x3e0f295500037423 */ /* 0x000fc80000000003 */
[----:B------:R-:W-:-:S04]  /*c830*/  FFMA R3, R0, R3, -0.16684235632419586182 ;  /* 0xbe2ad8b900037423 */ /* 0x000fc80000000003 */
[----:B------:R-:W-:-:S04]  /*c840*/  FFMA R3, R0, R3, 0.20012299716472625732 ;  /* 0x3e4ced0b00037423 */ /* 0x000fc80000000003 */
[----:B------:R-:W-:-:S04]  /*c850*/  FFMA R3, R0, R3, -0.24999669194221496582 ;  /* 0xbe7fff2200037423 */ /* 0x000fc80000000003 */
[----:B------:R-:W-:-:S04]  /*c860*/  FFMA R3, R0, R3, 0.33333182334899902344 ;  /* 0x3eaaaa7800037423 */ /* 0x000fc80000000003 */
[----:B------:R-:W-:-:S04]  /*c870*/  FFMA R3, R0, R3, -0.5 ;  /* 0xbf00000000037423 */ /* 0x000fc80000000003 */
[----:B------:R-:W-:Y:S01]  /*c880*/  FMUL R2, R0, R3 ;  /* 0x0000000300027220 */ /* 0x000fe20000400000 */
[----:B------:R-:W-:-:S03]  /*c890*/  MOV R3, 0x7f800000 ;  /* 0x7f80000000037802 */ /* 0x000fc60000000f00 */
[----:B------:R-:W-:Y:S01]  /*c8a0*/  FFMA R0, R0, R2, R0 ;  /* 0x0000000200007223 */ /* 0x000fe20000000000 */
[----:B------:R-:W-:-:S03]  /*c8b0*/  IMAD R2, R7, R5, R72 ;  /* 0x0000000507027224 */ /* 0x000fc600078e0248 */
[----:B------:R-:W-:Y:S01]  /*c8c0*/  FFMA R0, R4, 0.69314718246459960938, R0 ;  /* 0x3f31721804007823 */ /* 0x000fe20000000000 */
[----:B------:R-:W-:Y:S01]  /*c8d0*/  @P0 FFMA R0, R24, R3, +INF ;  /* 0x7f80000018000423 */ /* 0x000fe20000000003 */
[----:B------:R-:W-:-:S04]  /*c8e0*/  LEA R2, R2, R78, 0x8 ;  /* 0x0000004e02027211 */ /* 0x000fc800078e40ff */
[----:B------:R-:W-:Y:S02]  /*c8f0*/  IADD3 R5, PT, PT, R2, 0x80, RZ ;  /* 0x0000008002057810 */ /* 0x000fe40007ffe0ff */
[----:B------:R-:W-:Y:S02]  /*c900*/  FSEL R0, R0, -INF , P1 ;  /* 0xff80000000007808 */ /* 0x000fe40000800000 */
[----:B-1----:R-:W-:-:S03]  /*c910*/  ISETP.GE.AND P0, PT, R5, UR4, PT ;  /* 0x0000000405007c0c */ /* 0x002fc6000bf06270 */
[----:B-----5:R-:W-:-:S10]  /*c920*/  FFMA R25, R25, UR5, R0 ;  /* 0x0000000519197c23 */ /* 0x020fd40008000000 */
[----:B------:R-:W-:Y:S05]  /*c930*/  @P0 BRA `(.L_x_231) ;  /* 0x00000000008c0947 */ /* 0x000fea0003800000 */
[----:B------:R-:W1:Y:S01]  /*c940*/  LDC R7, c[0x0][0x38c] ;  /* 0x0000e300ff077b82 */ /* 0x000e620000000800 */
[----:B------:R-:W-:Y:S01]  /*c950*/  IABS R4, R74 ;  /* 0x0000004a00047213 */ /* 0x000fe20000000000 */
[----:B------:R-:W5:Y:S01]  /*c960*/  LDCU UR6, c[0x0][0x890] ;  /* 0x00011200ff0677ac */ /* 0x000f620008000800 */
[----:B------:R-:W2:Y:S05]  /*c970*/  LDCU.64 UR4, c[0x0][0x888] ;  /* 0x00011100ff0477ac */ /* 0x000eaa0008000a00 */
[----:B------:R-:W3:Y:S01]  /*c980*/  LDC.64 R8, c[0x0][0x880] ;  /* 0x00022000ff087b82 */ /* 0x000ee20000000a00 */
[----:B-1----:R-:W-:-:S04]  /*c990*/  IABS R6, R7 ;  /* 0x0000000700067213 */ /* 0x002fc80000000000 */
[----:B------:R-:W1:Y:S08]  /*c9a0*/  I2F.RP R2, R6 ;  /* 0x0000000600027306 */ /* 0x000e700000209400 */
[----:B-1----:R-:W1:Y:S02]  /*c9b0*/  MUFU.RCP R2, R2 ;  /* 0x0000000200027308 */ /* 0x002e640000001000 */
[----:B-1----:R-:W-:-:S06]  /*c9c0*/  IADD3 R2, PT, PT, R2, 0xffffffe, RZ ;  /* 0x0ffffffe02027810 */ /* 0x002fcc0007ffe0ff */
[----:B------:R1:W4:Y:S02]  /*c9d0*/  F2I.FTZ.U32.TRUNC.NTZ R3, R2 ;  /* 0x0000000200037305 */ /* 0x000324000021f000 */
[----:B-1----:R-:W-:Y:S02]  /*c9e0*/  HFMA2 R2, -RZ, RZ, 0, 0 ;  /* 0x00000000ff027431 */ /* 0x002fe400000001ff */
[----:B----4-:R-:W-:-:S04]  /*c9f0*/  IMAD.MOV R0, RZ, RZ, -R3 ;  /* 0x000000ffff007224 */ /* 0x010fc800078e0a03 */
        /* <DEDUP_REMOVED lines=13> */
[----:B-----5:R-:W-:-:S06]  /*cad0*/  IMAD R2, R77, UR6, R5 ;  /* 0x000000064d027c24 */ /* 0x020fcc000f8e0205 */
[----:B------:R-:W-:-:S06]  /*cae0*/  @P2 VIADD R0, R0, 0x1 ;  /* 0x0000000100002836 */ /* 0x000fcc0000000000 */
[----:B------:R-:W-:Y:S02]  /*caf0*/  @!P1 IADD3 R0, PT, PT, -R0, RZ, RZ ;  /* 0x000000ff00009210 */ /* 0x000fe40007ffe1ff */
[----:B------:R-:W-:-:S04]  /*cb00*/  @!P0 LOP3.LUT R0, RZ, R7, RZ, 0x33, !PT ;  /* 0x00000007ff008212 */ /* 0x000fc800078e33ff */
[C---:B------:R-:W-:Y:S01]  /*cb10*/  IADD3 R3, PT, PT, -R0.reuse, RZ, RZ ;  /* 0x000000ff00037210 */ /* 0x040fe20007ffe1ff */
[----:B--2---:R-:W-:-:S04]  /*cb20*/  IMAD R0, R0, UR5, R2 ;  /* 0x0000000500007c24 */ /* 0x004fc8000f8e0202 */
[----:B------:R-:W-:-:S04]  /*cb30*/  IMAD R2, R7, R3, R74 ;  /* 0x0000000307027224 */ /* 0x000fc800078e024a */
[----:B------:R-:W-:-:S04]  /*cb40*/  IMAD R2, R2, UR4, R0 ;  /* 0x0000000402027c24 */ /* 0x000fc8000f8e0200 */
[----:B---3--:R-:W-:-:S05]  /*cb50*/  IMAD.WIDE R2, R2, 0x4, R8 ;  /* 0x0000000402027825 */ /* 0x008fca00078e0208 */
[----:B------:R1:W-:Y:S02]  /*cb60*/  STG.E desc[UR44][R2.64], R25 ;  /* 0x0000001902007986 */ /* 0x0003e4000c10192c */
.L_x_231:
[----:B------:R-:W-:Y:S05]  /*cb70*/  BSYNC.RECONVERGENT B0 ;  /* 0x0000000000007941 */ /* 0x000fea0003800200 */
.L_x_230:
[----:B------:R-:W-:Y:S01]  /*cb80*/  UISETP.NE.AND UP0, UPT, UR41, URZ, UPT ;  /* 0x000000ff2900728c */ /* 0x000fe2000bf05270 */
[----:B------:R-:W-:-:S08]  /*cb90*/  NOP ;  /* 0x0000000000007918 */ /* 0x000fd00000000000 */
[----:B------:R-:W-:Y:S05]  /*cba0*/  BRA.U UP0, `(.L_x_232) ;  /* 0x0000000100087547 */ /* 0x000fea000b800000 */
[----:B------:R-:W-:Y:S05]  /*cbb0*/  BPT.TRAP 0x1 ;  /* 0x000000040000795c */ /* 0x000fea0000300000 */
[----:B------:R-:W-:Y:S05]  /*cbc0*/  BPT.TRAP 0x1 ;  /* 0x000000040000795c */ /* 0x000fea0000300000 */
.L_x_232:
[----:B------:R-:W-:Y:S01]  /*cbd0*/  IADD3 R0, PT, PT, R60, 0x1c0a8, RZ ;  /* 0x0001c0a83c007810 */ /* 0x000fe20007ffe0ff */
[----:B------:R-:W-:-:S03]  /*cbe0*/  UISETP.NE.AND UP0, UPT, UR41, URZ, UPT ;  /* 0x000000ff2900728c */ /* 0x000fc6000bf05270 */
[----:B------:R-:W-:-:S04]  /*cbf0*/  PRMT R62, R62, 0x654, R0 ;  /* 0x000006543e3e7816 */ /* 0x000fc80000000000 */
[----:B--2---:R2:W-:Y:S02]  /*cc00*/  SYNCS.ARRIVE.TRANS64.RED.A1T0 RZ, [R62+URZ], RZ ;  /* 0x000000ff3eff79a7 */ /* 0x0045e400081004ff */
[----:B------:R-:W-:Y:S05]  /*cc10*/  BRA.U UP0, `(.L_x_233) ;  /* 0x0000000100047547 */ /* 0x000fea000b800000 */
[----:B------:R-:W-:Y:S05]  /*cc20*/  BPT.TRAP 0x1 ;  /* 0x000000040000795c */ /* 0x000fea0000300000 */
.L_x_233:
[----:B------:R1:W-:Y:S01]  /*cc30*/  SYNCS.ARRIVE.TRANS64.A1T0 RZ, [R60+URZ+0x1c0b8], RZ ;  /* 0x01c0b8ff3cff79a7 */ /* 0x0003e200081000ff */
[----:B------:R-:W-:Y:S01]  /*cc40*/  LOP3.LUT R75, R75, 0x1, RZ, 0x3c, !PT ;  /* 0x000000014b4b7812 */ /* 0x000fe200078e3cff */
[----:B------:R-:W-:Y:S01]  /*cc50*/  ULOP3.LUT UR43, UR43, 0x1, URZ, 0x3c, !UPT ;  /* 0x000000012b2b7892 */ /* 0x000fe2000f8e3cff */
[----:B------:R-:W-:-:S11]  /*cc60*/  IADD3 R56, PT, PT, R61, 0x2, RZ ;  /* 0x000000023d387810 */ /* 0x000fd60007ffe0ff */
.L_x_92:
[----:B------:R-:W-:Y:S05]  /*cc70*/  BSYNC B7 ;  /* 0x0000000000077941 */ /* 0x000fea0003800000 */
.L_x_91:
[----:B------:R-:W5:Y:S01]  /*cc80*/  LDCU UR4, c[0x0][0x900] ;  /* 0x00012000ff0477ac */ /* 0x000f620008000800 */
[----:B------:R-:W-:-:S04]  /*cc90*/  IADD3 R72, PT, PT, R72, UR36, RZ ;  /* 0x0000002448487c10 */ /* 0x000fc8000fffe0ff */
[----:B-----5:R-:W-:-:S13]  /*cca0*/  ISETP.GE.AND P0, PT, R72, UR4, PT ;  /* 0x0000000448007c0c */ /* 0x020fda000bf06270 */
[----:B------:R-:W-:Y:S05]  /*ccb0*/  @!P0 BRA `(.L_x_234) ;  /* 0xffffff7800a08947 */ /* 0x000fea000383ffff */
[----:B------:R-:W-:Y:S05]  /*ccc0*/  BSYNC B8 ;  /* 0x0000000000087941 */ /* 0x000fea0003800000 */
.L_x_90:
[----:B------:R-:W-:Y:S05]  /*ccd0*/  EXIT ;  /* 0x000000000000794d */ /* 0x000fea0003800000 */
.L_x_27:
[----:B------:R-:W-:-:S08]  /*cce0*/  NOP ;  /* 0x0000000000007918 */ /* 0x000fd00000000000 */
[----:B------:R-:W1:Y:S02]  /*ccf0*/  USETMAXREG.TRY_ALLOC.CTAPOOL UP0, 0xc0 ;  /* 0x000000c0000079c8 */ /* 0x000e640008000600 */
[----:B-1----:R-:W-:Y:S05]  /*cd00*/  BRA.U !UP0, `(.L_x_27) ;  /* 0xfffffffd08f47547 */ /* 0x002fea000b83ffff */
[----:B------:R-:W1:Y:S08]  /*cd10*/  LDC R0, c[0x0][0x900] ;  /* 0x00024000ff007b82 */ /* 0x000e700000000800 */
[----:B------:R-:W2:Y:S01]  /*cd20*/  S2UR UR39, SR_CgaCtaId ;  /* 0x00000000002779c3 */ /* 0x000ea20000008800 */
[----:B-1----:R-:W-:-:S13]  /*cd30*/  ISETP.LE.AND P0, PT, R0, UR36, PT ;  /* 0x0000002400007c0c */ /* 0x002fda000bf03270 */
[----:B--2---:R-:W-:Y:S05]  /*cd40*/  @P0 EXIT ;  /* 0x000000000000094d */ /* 0x004fea0003800000 */
[----:B------:R-:W-:Y:S02]  /*cd50*/  UISETP.NE.AND UP0, UPT, UR51, URZ, UPT ;  /* 0x000000ff3300728c */ /* 0x000fe4000bf05270 */
[----:B------:R-:W-:Y:S01]  /*cd60*/  USEL UR42, URZ, 0x8, !UP4 ;  /* 0x00000008ff2a7887 */ /* 0x000fe2000e000000 */
[----:B------:R-:W-:Y:S01]  /*cd70*/  UMOV UR41, 0x400 ;  /* 0x0000040000297882 */ /* 0x000fe20000000000 */
[----:B------:R-:W-:Y:S02]  /*cd80*/  USEL UR44, UR7, UR4, UP0 ;  /* 0x00000004072c7287 */ /* 0x000fe40008000000 */
[----:B------:R-:W-:Y:S02]  /*cd90*/  ULEA UR41, UR39, UR41, 0x18 ;  /* 0x0000002927297291 */ /* 0x000fe4000f8ec0ff */
[----:B------:R-:W-:Y:S02]  /*cda0*/  ULOP3.LUT UR8, UR42, 0x8, URZ, 0x3c, !UPT ;  /* 0x000000082a087892 */ /* 0x000fe4000f8e3cff */
[----:B------:R-:W-:-:S02]  /*cdb0*/  UIADD3 UR42, UPT, UPT, UR42, 0x1c0d0, UR41 ;  /* 0x0001c0d02a2a7890 */ /* 0x000fc4000fffe029 */
[----:B------:R-:W-:Y:S02]  /*cdc0*/  USEL UR43, UR6, UR5, UP0 ;  /* 0x00000005062b7287 */ /* 0x000fe40008000000 */
[----:B------:R-:W-:Y:S02]  /*cdd0*/  USEL UR50, URZ, 0x1, UP4 ;  /* 0x00000001ff327887 */ /* 0x000fe4000a000000 */
[----:B------:R-:W-:Y:S02]  /*cde0*/  ULOP3.LUT UR44, UR44, 0x1, URZ, 0xc0, !UPT ;  /* 0x000000012c2c7892 */ /* 0x000fe4000f8ec0ff */
[----:B------:R-:W-:Y:S01]  /*cdf0*/  UIADD3 UR41, UPT, UPT, UR8, 0x1c0d0, UR41 ;  /* 0x0001c0d008297890 */ /* 0x000fe2000fffe029 */
[----:B------:R-:W-:Y:S01]  /*ce00*/  UMOV UR49, URZ ;  /* 0x000000ff00317c82 */ /* 0x000fe20008000000 */
[----:B------:R-:W-:Y:S01]  /*ce10*/  UMOV UR48, 0x1 ;  /* 0x0000000100307882 */ /* 0x000fe20000000000 */
[----:B------:R-:W-:Y:S01]  /*ce20*/  UMOV UR47, 0x1 ;  /* 0x00000001002f7882 */ /* 0x000fe20000000000 */
[----:B------:R-:W-:-:S08]  /*ce30*/  UMOV UR46, URZ ;  /* 0x000000ff002e7c82 */ /* 0x000fd00008000000 */
.L_x_264:
[----:B-1----:R-:W1:Y:S01]  /*ce40*/  LDCU.64 UR6, c[0x0][0x908] ;  /* 0x00012100ff0677ac */ /* 0x002e620008000a00 */
[----:B--2---:R-:W2:Y:S01]  /*ce50*/  LDCU UR8, c[0x0][0x904] ;  /* 0x00012080ff0877ac */ /* 0x004ea20008000800 */
[----:B------:R-:W3:Y:S01]  /*ce60*/  LDCU.64 UR4, c[0x0][0x380] ;  /* 0x00007000ff0477ac */ /* 0x000ee20008000a00 */
[----:B-1----:R-:W-:Y:S02]  /*ce70*/  UIMAD.WIDE.U32 UR10, UR36, UR6, URZ ;  /* 0x00000006240a72a5 */ /* 0x002fe4000f8e00ff */
[----:B--2---:R-:W-:Y:S02]  /*ce80*/  UISETP.NE.AND UP0, UPT, UR8, 0x1, UPT ;  /* 0x000000010800788c */ /* 0x004fe4000bf05270 */
[----:B------:R-:W-:-:S04]  /*ce90*/  USHF.R.U32.HI UR6, URZ, UR7, UR11 ;  /* 0x00000007ff067299 */ /* 0x000fc8000801160b */
[----:B------:R-:W-:Y:S02]  /*cea0*/  USEL UR6, UR36, UR6, !UP0 ;  /* 0x0000000624067287 */ /* 0x000fe4000c000000 */
[----:B---3--:R-:W-:Y:S02]  /*ceb0*/  UISETP.NE.AND UP0, UPT, UR5, URZ, UPT ;  /* 0x000000ff0500728c */ /* 0x008fe4000bf05270 */
[----:B------:R-:W-:-:S04]  /*cec0*/  UIADD3 UR6, UPT, UPT, -UR6, URZ, URZ ;  /* 0x000000ff06067290 */ /* 0x000fc8000fffe1ff */
[----:B------:R-:W-:-:S04]  /*ced0*/  UIMAD UR6, UR8, UR6, UR36 ;  /* 0x00000006080672a4 */ /* 0x000fc8000f8e0224 */
[----:B------:R-:W-:-:S04]  /*cee0*/  USHF.L.U32 UR6, UR6, 0x8, URZ ;  /* 0x0000000806067899 */ /* 0x000fc800080006ff */
[----:B------:R-:W-:-:S09]  /*cef0*/  UISETP.GE.OR UP0, UPT, UR6, UR4, !UP0 ;  /* 0x000000040600728c */ /* 0x000fd2000c706670 */
[----:B------:R-:W-:Y:S05]  /*cf00*/  BRA.U UP0, `(.L_x_235) ;  /* 0x0000004900807547 */ /* 0x000fea000b800000 */
[----:B------:R-:W-:-:S09]  /*cf10*/  UISETP.NE.AND UP0, UPT, UR44, URZ, UPT ;  /* 0x000000ff2c00728c */ /* 0x000fd2000bf05270 */
[----:B------:R-:W-:Y:S05]  /*cf20*/  BRA.U UP0, `(.L_x_236) ;  /* 0x0000000100047547 */ /* 0x000fea000b800000 */
[----:B------:R-:W-:Y:S05]  /*cf30*/  BPT.TRAP 0x1 ;  /* 0x000000040000795c */ /* 0x000fea0000300000 */
.L_x_236:
[----:B------:R-:W1:Y:S01]  /*cf40*/  S2UR UR4, SR_CgaCtaId ;  /* 0x00000000000479c3 */ /* 0x000e620000008800 */
[----:B------:R-:W-:Y:S01]  /*cf50*/  UISETP.NE.AND UP0, UPT, UR51, URZ, UPT ;  /* 0x000000ff3300728c */ /* 0x000fe2000bf05270 */
[----:B------:R-:W-:Y:S02]  /*cf60*/  UMOV UR6, 0x400 ;  /* 0x0000040000067882 */ /* 0x000fe40000000000 */
[----:B-1----:R-:W-:Y:S02]  /*cf70*/  ULEA UR4, UR4, UR6, 0x18 ;  /* 0x0000000604047291 */ /* 0x002fe4000f8ec0ff */
[----:B------:R-:W-:Y:S02]  /*cf80*/  USEL UR6, UR47, UR48, UP0 ;  /* 0x000000302f067287 */ /* 0x000fe40008000000 */
[----:B------:R-:W-:-:S04]  /*cf90*/  UIADD3 UR7, UPT, UPT, UR4, 0x1c088, URZ ;  /* 0x0001c08804077890 */ /* 0x000fc8000fffe0ff */
[----:B------:R-:W-:Y:S01]  /*cfa0*/  @UP0 UIADD3 UR7, UPT, UPT, UR4, 0x1c078, URZ ;  /* 0x0001c07804070890 */ /* 0x000fe2000fffe0ff */
[----:B------:R-:W-:-:S04]  /*cfb0*/  MOV R0, UR6 ;  /* 0x0000000600007c02 */ /* 0x000fc80008000f00 */
[----:B------:R-:W-:-:S04]  /*cfc0*/  SHF.L.U32 R0, R0, 0x1f, RZ ;  /* 0x0000001f00007819 */ /* 0x000fc800000006ff */
[----:B------:R-:W1:Y:S02]  /*cfd0*/  SYNCS.PHASECHK.TRANS64.TRYWAIT P0, [UR7], R0 ;  /* 0x00000000ff0075a7 */ /* 0x000e640008001107 */
[----:B-1----:R-:W-:Y:S05]  /*cfe0*/  @!P0 BRA `(.L_x_237) ;  /* 0x0000008800548947 */ /* 0x002fea0003800000 */
.L_x_421:
[----:B------:R-:W-:-:S09]  /*cff0*/  UISETP.GE.AND UP0, UPT, UR5, 0x1, UPT ;  /* 0x000000010500788c */ /* 0x000fd2000bf06270 */
[----:B------:R-:W-:Y:S05]  /*d000*/  BRA.U !UP0, `(.L_x_238) ;  /* 0x0000004508b07547 */ /* 0x000fea000b800000 */
[----:B------:R-:W-:Y:S01]  /*d010*/  UIADD3 UR5, UPT, UPT, UR5, 0x7f, URZ ;  /* 0x0000007f05057890 */ /* 0x000fe2000fffe0ff */
[----:B------:R-:W-:Y:S01]  /*d020*/  HFMA2 R178, -RZ, RZ, 0, 0 ;  /* 0x00000000ffb27431 */ /* 0x000fe200000001ff */
[----:B------:R-:W-:Y:S01]  /*d030*/  MOV R156, 0xff800000 ;  /* 0xff800000009c7802 */ /* 0x000fe20000000f00 */
[----:B------:R-:W2:Y:S01]  /*d040*/  LDCU UR37, c[0x0][0x704] ;  /* 0x0000e080ff2577ac */ /* 0x000ea20008000800 */
[----:B------:R-:W-:-:S04]  /*d050*/  USHF.R.S32.HI UR4, URZ, 0x1f, UR5 ;  /* 0x0000001fff047899 */ /* 0x000fc80008011405 */
[----:B------:R-:W-:-:S04]  /*d060*/  ULEA.HI UR4, UR4, UR5, URZ, 0x7 ;  /* 0x0000000504047291 */ /* 0x000fc8000f8f38ff */
[----:B------:R-:W-:-:S12]  /*d070*/  ULEA.HI.SX32 UR45, UR4, 0xffffffff, 0x19 ;  /* 0xffffffff042d7891 */ /* 0x000fd8000f8fcaff */
.L_x_259:
[----:B-1----:R-:W1:Y:S01]  /*d080*/  S2R R3, SR_TID.X ;  /* 0x0000000000037919 */ /* 0x002e620000002100 */
[----:B------:R-:W-:Y:S01]  /*d090*/  UISETP.NE.AND UP0, UPT, UR51, URZ, UPT ;  /* 0x000000ff3300728c */ /* 0x000fe2000bf05270 */
[----:B------:R-:W-:-:S03]  /*d0a0*/  UMOV UR4, 0x20 ;  /* 0x0000002000047882 */ /* 0x000fc60000000000 */
[----:B------:R-:W-:Y:S01]  /*d0b0*/  USEL UR4, UR4, 0xa0, UP0 ;  /* 0x000000a004047887 */ /* 0x000fe20008000000 */
[----:B-1----:R-:W-:-:S05]  /*d0c0*/  IMAD.U32 R2, R3, 0x10000, RZ ;  /* 0x0001000003027824 */ /* 0x002fca00078e00ff */
[----:B------:R-:W-:-:S05]  /*d0d0*/  LOP3.LUT R2, R2, 0x600000, RZ, 0xc0, !PT ;  /* 0x0060000002027812 */ /* 0x000fca00078ec0ff */
[----:B------:R-:W-:Y:S01]  /*d0e0*/  VIADD R0, R2, UR4 ;  /* 0x0000000402007c36 */ /* 0x000fe20008000000 */
[----:B------:R-:W-:Y:S02]  /*d0f0*/  USEL UR4, UR46, UR49, UP0 ;  /* 0x000000312e047287 */ /* 0x000fe40008000000 */
[----:B------:R-:W-:-:S03]  /*d100*/  UISETP.GT.U32.AND UP0, UPT, UR43, 0x1, UPT ;  /* 0x000000012b00788c */ /* 0x000fc6000bf04070 */
[----:B------:R-:W1:Y:S02]  /*d110*/  SHFL.IDX PT, R0, R0, RZ, 0x1f ;  /* 0x00001fff00007589 */ /* 0x000e6400000e0000 */
[----:B-1----:R-:W-:-:S04]  /*d120*/  R2UR UR40, R0 ;  /* 0x00000000002872ca */ /* 0x002fc800000e0000 */
[----:B--2---:R-:W-:Y:S11]  /*d130*/  BRA.U UP0, `(.L_x_239) ;  /* 0x0000000100047547 */ /* 0x004ff6000b800000 */
[----:B--2---:R-:W-:Y:S05]  /*d140*/  BPT.TRAP 0x1 ;  /* 0x000000040000795c */ /* 0x004fea0000300000 */
.L_x_239:
[----:B------:R-:W1:Y:S01]  /*d150*/  S2UR UR38, SR_CgaCtaId ;  /* 0x00000000002679c3 */ /* 0x000e620000008800 */
[----:B------:R-:W-:Y:S01]  /*d160*/  UISETP.NE.AND UP0, UPT, UR51, URZ, UPT ;  /* 0x000000ff3300728c */ /* 0x000fe2000bf05270 */
[----:B------:R-:W-:Y:S01]  /*d170*/  IMAD.U32 R0, RZ, RZ, UR4 ;  /* 0x00000004ff007e24 */ /* 0x000fe2000f8e00ff */
[----:B------:R-:W-:Y:S01]  /*d180*/  UMOV UR5, 0x400 ;  /* 0x0000040000057882 */ /* 0x000fe20000000000 */
[----:B------:R-:W-:Y:S01]  /*d190*/  SHF.R.U32.HI R56, RZ, 0x5, R3 ;  /* 0x00000005ff387819 */ /* 0x000fe20000011603 */
[----:B------:R-:W-:Y:S01]  /*d1a0*/  USEL UR4, URZ, 0x80, UP0 ;  /* 0x00000080ff047887 */ /* 0x000fe20008000000 */
[----:B------:R-:W-:Y:S02]  /*d1b0*/  SHF.R.U32.HI R17, RZ, 0x15, R2 ;  /* 0x00000015ff117819 */ /* 0x000fe40000011602 */
[----:B------:R-:W-:Y:S02]  /*d1c0*/  SHF.L.U32 R0, R0, 0x1f, RZ ;  /* 0x0000001f00007819 */ /* 0x000fe400000006ff */
[----:B------:R-:W-:-:S02]  /*d1d0*/  LOP3.LUT R18, R56, 0x3, RZ, 0xc0, !PT ;  /* 0x0000000338127812 */ /* 0x000fc400078ec0ff */
[----:B------:R-:W-:Y:S02]  /*d1e0*/  LOP3.LUT R16, R2, UR4, RZ, 0xfc, !PT ;  /* 0x0000000402107c12 */ /* 0x000fe4000f8efcff */
[----:B------:R-:W-:Y:S01]  /*d1f0*/  ISETP.NE.AND P0, PT, R18, R17, PT ;  /* 0x000000111200720c */ /* 0x000fe20003f05270 */
[----:B-1----:R-:W-:-:S04]  /*d200*/  ULEA UR38, UR38, UR5, 0x18 ;  /* 0x0000000526267291 */ /* 0x002fc8000f8ec0ff */
[----:B------:R-:W-:Y:S02]  /*d210*/  UIADD3 UR5, UPT, UPT, UR38, 0x1c060, URZ ;  /* 0x0001c06026057890 */ /* 0x000fe4000fffe0ff */
[----:B------:R-:W-:-:S09]  /*d220*/  @UP0 UIADD3 UR5, UPT, UPT, UR38, 0x1c050, URZ ;  /* 0x0001c05026050890 */ /* 0x000fd2000fffe0ff */
[----:B------:R-:W1:Y:S02]  /*d230*/  SYNCS.PHASECHK.TRANS64.TRYWAIT P1, [UR5], R0 ;  /* 0x00000000ff0075a7 */ /* 0x000e640008021105 */
[----:B-1----:R-:W-:Y:S05]  /*d240*/  @!P1 BRA `(.L_x_240) ;  /* 0x0000008400d49947 */ /* 0x002fea0003800000 */
.L_x_423:
[----:B------:R-:W-:Y:S05]  /*d250*/  @!P0 BRA `(.L_x_241) ;  /* 0x0000000000408947 */ /* 0x000fea0003800000 */
[----:B-1----:R-:W-:Y:S01]  /*d260*/  MOV R0, 0x8 ;  /* 0x0000000800007802 */ /* 0x002fe20000000f00 */
[----:B------:R-:W1:Y:S01]  /*d270*/  LDCU.64 UR6, c[0x4][0xb0] ;  /* 0x01001600ff0677ac */ /* 0x000e620008000a00 */
[----:B------:R-:W-:Y:S02]  /*d280*/  HFMA2 R12, -RZ, RZ, 0, 5.9604644775390625e-08 ;  /* 0x00000001ff0c7431 */ /* 0x000fe400000001ff */
[----:B------:R-:W-:Y:S01]  /*d290*/  IMAD.MOV.U32 R8, RZ, RZ, 0x192 ;  /* 0x00000192ff087424 */ /* 0x000fe200078e00ff */
[----:B------:R3:W4:Y:S01]  /*d2a0*/  LDC.64 R2, c[0x4][R0] ;  /* 0x0100000000027b82 */ /* 0x0007220000000a00 */
[----:B------:R-:W5:Y:S01]  /*d2b0*/  LDCU.64 UR4, c[0x4][0xb8] ;  /* 0x01001700ff0477ac */ /* 0x000f620008000a00 */
[----:B------:R-:W-:Y:S01]  /*d2c0*/  IMAD.MOV.U32 R13, RZ, RZ, RZ ;  /* 0x000000ffff0d7224 */ /* 0x000fe200078e00ff */
[----:B------:R-:W2:Y:S01]  /*d2d0*/  LDCU.64 UR8, c[0x4][0x10] ;  /* 0x01000200ff0877ac */ /* 0x000ea20008000a00 */
[----:B-1----:R-:W-:Y:S01]  /*d2e0*/  IMAD.U32 R4, RZ, RZ, UR6 ;  /* 0x00000006ff047e24 */ /* 0x002fe2000f8e00ff */
[----:B------:R-:W-:Y:S01]  /*d2f0*/  MOV R5, UR7 ;  /* 0x0000000700057c02 */ /* 0x000fe20008000f00 */
[----:B-----5:R-:W-:Y:S01]  /*d300*/  IMAD.U32 R6, RZ, RZ, UR4 ;  /* 0x00000004ff067e24 */ /* 0x020fe2000f8e00ff */
[----:B------:R-:W-:Y:S01]  /*d310*/  MOV R7, UR5 ;  /* 0x0000000500077c02 */ /* 0x000fe20008000f00 */
[----:B--2---:R-:W-:Y:S01]  /*d320*/  IMAD.U32 R10, RZ, RZ, UR8 ;  /* 0x00000008ff0a7e24 */ /* 0x004fe2000f8e00ff */
[----:B------:R-:W-:-:S02]  /*d330*/  MOV R11, UR9 ;  /* 0x00000009000b7c02 */ /* 0x000fc40008000f00 */
[----:B------:R-:W-:-:S07]  /*d340*/  LEPC R20, `(.L_x_241) ;  /* 0x000000001014794e */ /* 0x000fce0000000000 */
[----:B---34-:R-:W-:Y:S05]  /*d350*/  CALL.ABS.NOINC R2 ;  /* 0x0000000002007343 */ /* 0x018fea0003c00000 */
.L_x_241:
[C---:B-1----:R-:W-:Y:S01]  /*d360*/  VIADD R0, R16.reuse, 0x20 ;  /* 0x0000002010007836 */ /* 0x042fe20000000000 */
[----:B------:R-:W-:Y:S05]  /*d370*/  WARPSYNC.ALL ;  /* 0x0000000000007948 */ /* 0x000fea0003800000 */
[----:B------:R-:W-:Y:S02]  /*d380*/  SHF.R.U32.HI R0, RZ, 0x15, R0 ;  /* 0x00000015ff007819 */ /* 0x000fe40000011600 */
[----:B------:R-:W-:Y:S02]  /*d390*/  R2UR UR4, R16 ;  /* 0x00000000100472ca */ /* 0x000fe400000e0000 */
[----:B------:R-:W-:-:S11]  /*d3a0*/  ISETP.NE.AND P0, PT, R18, R0, PT ;  /* 0x000000001200720c */ /* 0x000fd60003f05270 */
[----:B------:R-:W1:Y:S02]  /*d3b0*/  LDTM.x32 R124, tmem[UR4] ;  /* 0x00000004007c79ee */ /* 0x000e6400082c0000 */
[----:B-1----:R-:W-:Y:S05]  /*d3c0*/  @!P0 BRA `(.L_x_242) ;  /* 0x0000000000408947 */ /* 0x002fea0003800000 */
[----:B------:R-:W-:Y:S01]  /*d3d0*/  MOV R2, 0x8 ;  /* 0x0000000800027802 */ /* 0x000fe20000000f00 */
[----:B------:R-:W1:Y:S01]  /*d3e0*/  LDCU.64 UR8, c[0x4][0xb0] ;  /* 0x01001600ff0877ac */ /* 0x000e620008000a00 */
[----:B------:R-:W-:Y:S02]  /*d3f0*/  HFMA2 R12, -RZ, RZ, 0, 5.9604644775390625e-08 ;  /* 0x00000001ff0c7431 */ /* 0x000fe400000001ff */
[----:B------:R-:W-:Y:S01]  /*d400*/  IMAD.MOV.U32 R8, RZ, RZ, 0x192 ;  /* 0x00000192ff087424 */ /* 0x000fe200078e00ff */
[----:B------:R-:W3:Y:S01]  /*d410*/  LDCU.64 UR6, c[0x4][0xb8] ;  /* 0x01001700ff0677ac */ /* 0x000ee20008000a00 */
[----:B------:R-:W4:Y:S01]  /*d420*/  LDC.64 R2, c[0x4][R2] ;  /* 0x0100000002027b82 */ /* 0x000f220000000a00 */
[----:B------:R-:W-:Y:S01]  /*d430*/  IMAD.MOV.U32 R13, RZ, RZ, RZ ;  /* 0x000000ffff0d7224 */ /* 0x000fe200078e00ff */
[----:B------:R-:W5:Y:S01]  /*d440*/  LDCU.64 UR4, c[0x4][0x10] ;  /* 0x01000200ff0477ac */ /* 0x000f620008000a00 */
[----:B-1----:R-:W-:Y:S01]  /*d450*/  IMAD.U32 R4, RZ, RZ, UR8 ;  /* 0x00000008ff047e24 */ /* 0x002fe2000f8e00ff */
[----:B------:R-:W-:Y:S01]  /*d460*/  MOV R5, UR9 ;  /* 0x0000000900057c02 */ /* 0x000fe20008000f00 */
[----:B---3--:R-:W-:Y:S01]  /*d470*/  IMAD.U32 R6, RZ, RZ, UR6 ;  /* 0x00000006ff067e24 */ /* 0x008fe2000f8e00ff */
[----:B------:R-:W-:Y:S01]  /*d480*/  MOV R7, UR7 ;  /* 0x0000000700077c02 */ /* 0x000fe20008000f00 */
[----:B-----5:R-:W-:Y:S01]  /*d490*/  IMAD.U32 R10, RZ, RZ, UR4 ;  /* 0x00000004ff0a7e24 */ /* 0x020fe2000f8e00ff */
[----:B------:R-:W-:-:S02]  /*d4a0*/  MOV R11, UR5 ;  /* 0x00000005000b7c02 */ /* 0x000fc40008000f00 */
[----:B------:R-:W-:-:S07]  /*d4b0*/  LEPC R20, `(.L_x_242) ;  /* 0x000000001014794e */ /* 0x000fce0000000000 */
[----:B--2-4-:R-:W-:Y:S05]  /*d4c0*/  CALL.ABS.NOINC R2 ;  /* 0x0000000002007343 */ /* 0x014fea0003c00000 */
.L_x_242:
[C---:B------:R-:W-:Y:S01]  /*d4d0*/  VIADD R0, R16.reuse, 0x40 ;  /* 0x0000004010007836 */ /* 0x040fe20000000000 */
[----:B------:R-:W-:Y:S05]  /*d4e0*/  WARPSYNC.ALL ;  /* 0x0000000000007948 */ /* 0x000fea0003800000 */
[----:B------:R-:W-:Y:S02]  /*d4f0*/  SHF.R.U32.HI R0, RZ, 0x15, R0 ;  /* 0x00000015ff007819 */ /* 0x000fe40000011600 */
[----:B------:R-:W-:Y:S02]  /*d500*/  R2UR UR4, R16 ;  /* 0x00000000100472ca */ /* 0x000fe400000e0000 */
[----:B------:R-:W-:-:S11]  /*d510*/  ISETP.NE.AND P0, PT, R18, R0, PT ;  /* 0x000000001200720c */ /* 0x000fd60003f05270 */
[----:B------:R-:W1:Y:S02]  /*d520*/  LDTM.x32 R92, tmem[UR4+0x20] ;  /* 0x00002004005c79ee */ /* 0x000e6400082c0000 */
        /* <DEDUP_REMOVED lines=17> */
.L_x_243:
        /* <DEDUP_REMOVED lines=23> */
.L_x_244:
[C---:B------:R-:W-:Y:S01]  /*d7b0*/  FMNMX3 R2, R156.reuse, R124, R128, !PT ;  /* 0x0000007c9c027276 */ /* 0x040fe20007800080 */
[----:B------:R-:W-:Y:S05]  /*d7c0*/  WARPSYNC.ALL ;  /* 0x0000000000007948 */ /* 0x000fea0003800000 */
[C---:B------:R-:W-:Y:S02]  /*d7d0*/  FMNMX3 R0, R156.reuse, R125, R129, !PT ;  /* 0x0000007d9c007276 */ /* 0x040fe40007800081 */
[C---:B------:R-:W-:Y:S02]  /*d7e0*/  FMNMX3 R4, R156.reuse, R126, R130, !PT ;  /* 0x0000007e9c047276 */ /* 0x040fe40007800082 */
[----:B------:R-:W-:-:S02]  /*d7f0*/  FMNMX3 R6, R156, R127, R131, !PT ;  /* 0x0000007f9c067276 */ /* 0x000fc40007800083 */
[----:B------:R-:W-:Y:S02]  /*d800*/  FMNMX3 R5, R2, R132, R136, !PT ;  /* 0x0000008402057276 */ /* 0x000fe40007800088 */
[----:B------:R-:W-:Y:S02]  /*d810*/  FMNMX3 R3, R0, R133, R137, !PT ;  /* 0x0000008500037276 */ /* 0x000fe40007800089 */
[----:B------:R-:W-:Y:S02]  /*d820*/  FMNMX3 R2, R4, R134, R138, !PT ;  /* 0x0000008604027276 */ /* 0x000fe4000780008a */
[----:B------:R-:W-:Y:S02]  /*d830*/  FMNMX3 R0, R6, R135, R139, !PT ;  /* 0x0000008706007276 */ /* 0x000fe4000780008b */
[----:B------:R-:W-:Y:S02]  /*d840*/  FMNMX3 R3, R3, R141, R145, !PT ;  /* 0x0000008d03037276 */ /* 0x000fe40007800091 */
[----:B------:R-:W-:-:S02]  /*d850*/  FMNMX3 R5, R5, R140, R144, !PT ;  /* 0x0000008c05057276 */ /* 0x000fc40007800090 */
[----:B------:R-:W-:Y:S02]  /*d860*/  FMNMX3 R2, R2, R142, R146, !PT ;  /* 0x0000008e02027276 */ /* 0x000fe40007800092 */
[----:B------:R-:W-:Y:S02]  /*d870*/  R2UR UR4, R16 ;  /* 0x00000000100472ca */ /* 0x000fe400000e0000 */
[----:B------:R-:W-:Y:S02]  /*d880*/  FMNMX3 R0, R0, R143, R147, !PT ;  /* 0x0000008f00007276 */ /* 0x000fe40007800093 */
[----:B------:R-:W-:Y:S02]  /*d890*/  FMNMX3 R4, R3, R149, R153, !PT ;  /* 0x0000009503047276 */ /* 0x000fe40007800099 */
[----:B------:R-:W-:Y:S02]  /*d8a0*/  FMNMX3 R5, R5, R148, R152, !PT ;  /* 0x0000009405057276 */ /* 0x000fe40007800098 */
[----:B------:R-:W-:-:S02]  /*d8b0*/  FMNMX3 R3, R2, R150, R154, !PT ;  /* 0x0000009602037276 */ /* 0x000fc4000780009a */
[----:B------:R-:W-:Y:S02]  /*d8c0*/  FMNMX3 R0, R0, R151, R155, !PT ;  /* 0x0000009700007276 */ /* 0x000fe4000780009b */
[----:B------:R-:W-:Y:S01]  /*d8d0*/  FMNMX3 R5, R5, R92, R96, !PT ;  /* 0x0000005c05057276 */ /* 0x000fe20007800060 */
[----:B------:R-:W1:Y:S01]  /*d8e0*/  LDTM.x32 R60, tmem[UR4+0x60] ;  /* 0x00006004003c79ee */ /* 0x000e6200082c0000 */
[----:B------:R-:W-:Y:S02]  /*d8f0*/  FMNMX3 R4, R4, R93, R97, !PT ;  /* 0x0000005d04047276 */ /* 0x000fe40007800061 */
[----:B------:R-:W-:Y:S02]  /*d900*/  FMNMX3 R3, R3, R94, R98, !PT ;  /* 0x0000005e03037276 */ /* 0x000fe40007800062 */
[----:B------:R-:W-:Y:S02]  /*d910*/  FMNMX3 R0, R0, R95, R99, !PT ;  /* 0x0000005f00007276 */ /* 0x000fe40007800063 */
        /* <DEDUP_REMOVED lines=28> */
[----:B-1----:R-:W-:Y:S02]  /*dae0*/  FMNMX3 R5, R5, R60, R64, !PT ;  /* 0x0000003c05057276 */ /* 0x002fe40007800040 */
        /* <DEDUP_REMOVED lines=14> */
[----:B------:R-:W-:Y:S02]  /*dbd0*/  ISETP.NE.AND P0, PT, R18, R17, PT ;  /* 0x000000111200720c */ /* 0x000fe40003f05270 */
[----:B------:R-:W-:Y:S02]  /*dbe0*/  FMNMX3 R2, R0, R87, R91, !PT ;  /* 0x0000005700027276 */ /* 0x000fe4000780005b */
[----:B------:R-:W-:-:S04]  /*dbf0*/  FMNMX3 R0, R5, R4, R3, !PT ;  /* 0x0000000405007276 */ /* 0x000fc80007800003 */
[----:B------:R-:W-:-:S04]  /*dc00*/  FMNMX R179, R2, R0, !PT ;  /* 0x0000000002b37209 */ /* 0x000fc80007800000 */
[----:B------:R-:W-:-:S04]  /*dc10*/  FSETP.NEU.AND P1, PT, R179, -INF , PT ;  /* 0xff800000b300780b */ /* 0x000fc80003f2d000 */
[----:B------:R-:W-:Y:S01]  /*dc20*/  FSEL R157, R179, RZ, P1 ;  /* 0x000000ffb39d7208 */ /* 0x000fe20000800000 */
[----:B------:R-:W-:Y:S08]  /*dc30*/  @!P0 BRA `(.L_x_245) ;  /* 0x0000000000408947 */ /* 0x000ff00003800000 */
        /* <DEDUP_REMOVED lines=16> */
.L_x_245:
[----:B------:R-:W-:Y:S05]  /*dd40*/  WARPSYNC.ALL ;  /* 0x0000000000007948 */ /* 0x000fea0003800000 */
[----:B------:R-:W-:Y:S02]  /*dd50*/  R2UR UR4, R16 ;  /* 0x00000000100472ca */ /* 0x000fe400000e0000 */
[----:B------:R-:W-:-:S11]  /*dd60*/  ISETP.NE.AND P0, PT, RZ, UR44, PT ;  /* 0x0000002cff007c0c */ /* 0x000fd6000bf05270 */
[----:B------:R1:W-:Y:S02]  /*dd70*/  STTM.x2 tmem[UR4], R156 ;  /* 0x0000009c000079ed */ /* 0x0003e400080c0004 */
[----:B------:R-:W-:Y:S05]  /*dd80*/  @P0 BRA `(.L_x_246) ;  /* 0x0000000000040947 */ /* 0x000fea0003800000 */
[----:B--2---:R-:W-:Y:S05]  /*dd90*/  BPT.TRAP 0x1 ;  /* 0x000000040000795c */ /* 0x004fea0000300000 */
.L_x_246:
[----:B------:R-:W-:Y:S01]  /*dda0*/  UISETP.NE.AND UP0, UPT, UR51, URZ, UPT ;  /* 0x000000ff3300728c */ /* 0x000fe2000bf05270 */
[----:B------:R-:W-:Y:S01]  /*ddb0*/  MOV R0, UR50 ;  /* 0x0000003200007c02 */ /* 0x000fe20008000f00 */
[----:B------:R-:W-:Y:S01]  /*ddc0*/  UIADD3 UR4, UPT, UPT, UR38, 0x1c080, URZ ;  /* 0x0001c08026047890 */ /* 0x000fe2000fffe0ff */
[C---:B------:R-:W-:Y:S02]  /*ddd0*/  FSETP.NEU.AND P0, PT, R179.reuse, -INF , PT ;  /* 0xff800000b300780b */ /* 0x040fe40003f0d000 */
[----:B------:R-:W-:Y:S02]  /*dde0*/  SHF.L.U32 R2, R0, 0x1f, RZ ;  /* 0x0000001f00027819 */ /* 0x000fe400000006ff */
[----:B------:R-:W-:-:S04]  /*ddf0*/  FSEL R0, R179, RZ, P0 ;  /* 0x000000ffb3007208 */ /* 0x000fc80000000000 */
[----:B------:R-:W-:Y:S01]  /*de00*/  @UP0 UIADD3 UR4, UPT, UPT, UR38, 0x1c070, URZ ;  /* 0x0001c07026040890 */ /* 0x000fe2000fffe0ff */
[----:B--2---:R-:W-:Y:S01]  /*de10*/  FMUL R0, R0, -UR37 ;  /* 0x8000002500007c20 */ /* 0x004fe20008400000 */
[----:B------:R-:W-:-:S03]  /*de20*/  USEL UR38, UR47, UR48, UP0 ;  /* 0x000000302f267287 */ /* 0x000fc60008000000 */
[--C-:B------:R-:W-:Y:S01]  /*de30*/  FFMA2 R124, R124.F32x2.HI_LO, UR37.F32, R0.reuse.F32 ;  /* 0x000000257c7c7c49 */ /* 0x100fe20009200000 */
[----:B------:R-:W-:Y:S01]  /*de40*/  ULOP3.LUT UR38, UR38, 0x1, URZ, 0x3c, !UPT ;  /* 0x0000000126267892 */ /* 0x000fe2000f8e3cff */
[--C-:B------:R-:W-:Y:S02]  /*de50*/  FFMA2 R126, R126.F32x2.HI_LO, UR37.F32, R0.reuse.F32 ;  /* 0x000000257e7e7c49 */ /* 0x100fe40009200000 */
[----:B------:R-:W-:Y:S01]  /*de60*/  SYNCS.ARRIVE.TRANS64.A1T0 RZ, [UR4], RZ ;  /* 0x000000ffffff79a7 */ /* 0x000fe20008100004 */
[----:B------:R-:W-:Y:S01]  /*de70*/  FSETP.GEU.AND P4, PT, R124, -126, PT ;  /* 0xc2fc00007c00780b */ /* 0x000fe20003f8e000 */
[--C-:B------:R-:W-:Y:S01]  /*de80*/  FFMA2 R128, R128.F32x2.HI_LO, UR37.F32, R0.reuse.F32 ;  /* 0x0000002580807c49 */ /* 0x100fe20009200000 */
[----:B------:R-:W-:Y:S01]  /*de90*/  FSETP.GEU.AND P2, PT, R126, -126, PT ;  /* 0xc2fc00007e00780b */ /* 0x000fe20003f4e000 */
[----:B------:R-:W-:Y:S01]  /*dea0*/  FFMA2 R130, R130.F32x2.HI_LO, UR37.F32, R0.F32 ;  /* 0x0000002582827c49 */ /* 0x000fe20009200000 */
[----:B------:R-:W-:Y:S02]  /*deb0*/  FSETP.GEU.AND P3, PT, R125, -126, PT ;  /* 0xc2fc00007d00780b */ /* 0x000fe40003f6e000 */
[----:B------:R-:W-:Y:S01]  /*dec0*/  FSETP.GEU.AND P1, PT, R127, -126, PT ;  /* 0xc2fc00007f00780b */ /* 0x000fe20003f2e000 */
[----:B------:R-:W2:Y:S01]  /*ded0*/  SYNCS.PHASECHK.TRANS64.TRYWAIT P5, [UR42], R2 ;  /* 0x00000002ff0075a7 */ /* 0x000ea200080a112a */
[----:B------:R-:W-:-:S02]  /*dee0*/  FSETP.GEU.AND P0, PT, R128, -126, PT ;  /* 0xc2fc00008000780b */ /* 0x000fc40003f0e000 */
[----:B------:R-:W-:-:S03]  /*def0*/  FSETP.GEU.AND P6, PT, R129, -126, PT ;  /* 0xc2fc00008100780b */ /* 0x000fc60003fce000 */
[----:B------:R-:W-:Y:S02]  /*df00*/  @!P4 FMUL R124, R124, 0.5 ;  /* 0x3f0000007c7cc820 */ /* 0x000fe40000400000 */
[----:B------:R-:W-:Y:S02]  /*df10*/  @!P2 FMUL R126, R126, 0.5 ;  /* 0x3f0000007e7ea820 */ /* 0x000fe40000400000 */
[----:B------:R-:W3:Y:S01]  /*df20*/  MUFU.EX2 R3, R124 ;  /* 0x0000007c00037308 */ /* 0x000ee20000000800 */
[----:B------:R-:W-:Y:S01]  /*df30*/  @!P3 FMUL R125, R125, 0.5 ;  /* 0x3f0000007d7db820 */ /* 0x000fe20000400000 */
[----:B------:R-:W-:-:S06]  /*df40*/  @!P1 FMUL R127, R127, 0.5 ;  /* 0x3f0000007f7f9820 */ /* 0x000fcc0000400000 */
[----:B------:R-:W4:Y:S01]  /*df50*/  MUFU.EX2 R4, R125 ;  /* 0x0000007d00047308 */ /* 0x000f220000000800 */
[----:B---3--:R3:W-:Y:S04]  /*df60*/  STL [R1+0x68], R3 ;  /* 0x0000680301007387 */ /* 0x0087e80000100800 */
[----:B----4-:R-:W-:Y:S03]  /*df70*/  STL [R1+0x6c], R4 ;  /* 0x00006c0401007387 */ /* 0x010fe60000100800 */
[----:B---3--:R-:W3:Y:S02]  /*df80*/  MUFU.EX2 R3, R126 ;  /* 0x0000007e00037308 */ /* 0x008ee40000000800 */
[----:B---3--:R3:W-:Y:S06]  /*df90*/  STL [R1+0x40], R3 ;  /* 0x0000400301007387 */ /* 0x0087ec0000100800 */
[----:B---3--:R-:W3:Y:S02]  /*dfa0*/  MUFU.EX2 R3, R127 ;  /* 0x0000007f00037308 */ /* 0x008ee40000000800 */
[----:B---3--:R3:W-:Y:S01]  /*dfb0*/  STL [R1+0x44], R3 ;  /* 0x0000440301007387 */ /* 0x0087e20000100800 */
[----:B--2---:R-:W-:Y:S05]  /*dfc0*/  @!P5 BRA `(.L_x_247) ;  /* 0x00000078008cd947 */ /* 0x004fea0003800000 */
.L_x_424:
[----:B------:R-:W4:Y:S04]  /*dfd0*/  LDL R18, [R1+0x44] ;  /* 0x0000440001127983 */ /* 0x000f280000100800 */
[----:B------:R-:W5:Y:S04]  /*dfe0*/  LDL R17, [R1+0x68] ;  /* 0x0000680001117983 */ /* 0x000f680000100800 */
[----:B------:R-:W5:Y:S04]  /*dff0*/  LDL R16, [R1+0x6c] ;  /* 0x00006c0001107983 */ /* 0x000f680000100800 */
[----:B------:R-:W5:Y:S01]  /*e000*/  LDL R57, [R1+0x40] ;  /* 0x0000400001397983 */ /* 0x000f620000100800 */
[----:B------:R-:W-:Y:S01]  /*e010*/  @!P0 FMUL R128, R128, 0.5 ;  /* 0x3f00000080808820 */ /* 0x000fe20000400000 */
[--C-:B------:R-:W-:Y:S01]  /*e020*/  FFMA2 R132, R132.F32x2.HI_LO, UR37.F32, R0.reuse.F32 ;  /* 0x0000002584847c49 */ /* 0x100fe20009200000 */
[----:B------:R-:W-:Y:S01]  /*e030*/  FSETP.GEU.AND P5, PT, R130, -126, PT ;  /* 0xc2fc00008200780b */ /* 0x000fe20003fae000 */
[--C-:B------:R-:W-:Y:S01]  /*e040*/  FFMA2 R134, R134.F32x2.HI_LO, UR37.F32, R0.reuse.F32 ;  /* 0x0000002586867c49 */ /* 0x100fe20009200000 */
[----:B------:R-:W1:Y:S01]  /*e050*/  MUFU.EX2 R58, R128 ;  /* 0x00000080003a7308 */ /* 0x000e620000000800 */
[----:B------:R-:W-:Y:S01]  /*e060*/  @!P6 FMUL R129, R129, 0.5 ;  /* 0x3f0000008181e820 */ /* 0x000fe20000400000 */
[--C-:B------:R-:W-:Y:S01]  /*e070*/  FFMA2 R136, R136.F32x2.HI_LO, UR37.F32, R0.reuse.F32 ;  /* 0x0000002588887c49 */ /* 0x100fe20009200000 */
[----:B------:R-:W-:Y:S01]  /*e080*/  USHF.R.U32.HI UR4, URZ, 0x15, UR40 ;  /* 0x00000015ff047899 */ /* 0x000fe20008011628 */
[--C-:B------:R-:W-:Y:S01]  /*e090*/  FFMA2 R138, R138.F32x2.HI_LO, UR37.F32, R0.reuse.F32 ;  /* 0x000000258a8a7c49 */ /* 0x100fe20009200000 */
[----:B------:R-:W-:Y:S01]  /*e0a0*/  UISETP.NE.AND UP0, UPT, UR51, URZ, UPT ;  /* 0x000000ff3300728c */ /* 0x000fe2000bf05270 */
[--C-:B------:R-:W-:Y:S01]  /*e0b0*/  FFMA2 R140, R140.F32x2.HI_LO, UR37.F32, R0.reuse.F32 ;  /* 0x000000258c8c7c49 */ /* 0x100fe20009200000 */
[----:B------:R-:W-:Y:S01]  /*e0c0*/  ULOP3.LUT UR50, UR50, 0x1, URZ, 0x3c, !UPT ;  /* 0x0000000132327892 */ /* 0x000fe2000f8e3cff */
[----:B------:R-:W2:Y:S01]  /*e0d0*/  MUFU.EX2 R19, R129 ;  /* 0x0000008100137308 */ /* 0x000ea20000000800 */
[--C-:B------:R-:W-:Y:S01]  /*e0e0*/  FFMA2 R142, R142.F32x2.HI_LO, UR37.F32, R0.reuse.F32 ;  /* 0x000000258e8e7c49 */ /* 0x100fe20009200000 */
[----:B------:R-:W-:Y:S01]  /*e0f0*/  USEL UR47, UR38, UR47, UP0 ;  /* 0x0000002f262f7287 */ /* 0x000fe20008000000 */
[----:B------:R-:W-:Y:S01]  /*e100*/  @!P5 FMUL R130, R130, 0.5 ;  /* 0x3f0000008282d820 */ /* 0x000fe20000400000 */
[--C-:B------:R-:W-:Y:S01]  /*e110*/  FFMA2 R144, R144.F32x2.HI_LO, UR37.F32, R0.reuse.F32 ;  /* 0x0000002590907c49 */ /* 0x100fe20009200000 */
[----:B------:R-:W-:Y:S01]  /*e120*/  USEL UR48, UR48, UR38, UP0 ;  /* 0x0000002630307287 */ /* 0x000fe20008000000 */
[--C-:B------:R-:W-:Y:S01]  /*e130*/  FFMA2 R146, R146.F32x2.HI_LO, UR37.F32, R0.reuse.F32 ;  /* 0x0000002592927c49 */ /* 0x100fe20009200000 */
[----:B------:R-:W-:Y:S01]  /*e140*/  SYNCS.ARRIVE.TRANS64.A1T0 RZ, [UR41], RZ ;  /* 0x000000ffffff79a7 */ /* 0x000fe20008100029 */
[----:B------:R-:W3:Y:S01]  /*e150*/  MUFU.EX2 R21, R130 ;  /* 0x0000008200157308 */ /* 0x000ee20000000800 */
[----:B-1----:R-:W-:Y:S01]  /*e160*/  @!P0 FMUL R58, R58, R58 ;  /* 0x0000003a3a3a8220 */ /* 0x002fe20000400000 */
[----:B------:R-:W-:Y:S01]  /*e170*/  FSETP.GEU.AND P0, PT, R135, -126, PT ;  /* 0xc2fc00008700780b */ /* 0x000fe20003f0e000 */
[----:B------:R-:W-:-:S02]  /*e180*/  FFMA2 R148, R148.F32x2.HI_LO, UR37.F32, R0.F32 ;  /* 0x0000002594947c49 */ /* 0x000fc40009200000 */
[--C-:B------:R-:W-:Y:S01]  /*e190*/  FFMA2 R150, R150.F32x2.HI_LO, UR37.F32, R0.reuse.F32 ;  /* 0x0000002596967c49 */ /* 0x100fe20009200000 */
[----:B------:R-:W-:Y:S01]  /*e1a0*/  STL [R1+0x38], R58 ;  /* 0x0000383a01007387 */ /* 0x000fe20000100800 */
[--C-:B------:R-:W-:Y:S02]  /*e1b0*/  FFMA2 R152, R152.F32x2.HI_LO, UR37.F32, R0.reuse.F32 ;  /* 0x0000002598987c49 */ /* 0x100fe40009200000 */
[----:B--2---:R-:W-:Y:S01]  /*e1c0*/  @!P6 FMUL R19, R19, R19 ;  /* 0x000000131313e220 */ /* 0x004fe20000400000 */
[----:B------:R-:W-:Y:S01]  /*e1d0*/  FSETP.GEU.AND P6, PT, R136, -126, PT ;  /* 0xc2fc00008800780b */ /* 0x000fe20003fce000 */
[--C-:B------:R-:W-:Y:S02]  /*e1e0*/  FFMA2 R154, R154.F32x2.HI_LO, UR37.F32, R0.reuse.F32 ;  /* 0x000000259a9a7c49 */ /* 0x100fe40009200000 */
[--C-:B------:R-:W-:Y:S01]  /*e1f0*/  FFMA2 R92, R92.F32x2.HI_LO, UR37.F32, R0.reuse.F32 ;  /* 0x000000255c5c7c49 */ /* 0x100fe20009200000 */
[----:B------:R-:W-:Y:S01]  /*e200*/  STL [R1+0x3c], R19 ;  /* 0x00003c1301007387 */ /* 0x000fe20000100800 */
[----:B------:R-:W-:Y:S01]  /*e210*/  @!P0 FMUL R135, R135, 0.5 ;  /* 0x3f00000087878820 */ /* 0x000fe20000400000 */
[----:B------:R-:W-:-:S02]  /*e220*/  FFMA2 R94, R94.F32x2.HI_LO, UR37.F32, R0.F32 ;  /* 0x000000255e5e7c49 */ /* 0x000fc40009200000 */
[----:B---3--:R-:W-:Y:S01]  /*e230*/  @!P5 FMUL R21, R21, R21 ;  /* 0x000000151515d220 */ /* 0x008fe20000400000 */
[----:B------:R-:W1:Y:S01]  /*e240*/  MUFU.EX2 R14, R135 ;  /* 0x00000087000e7308 */ /* 0x000e620000000800 */
[----:B------:R-:W-:Y:S01]  /*e250*/  FSETP.GEU.AND P5, PT, R137, -126, PT ;  /* 0xc2fc00008900780b */ /* 0x000fe20003fae000 */
[--C-:B------:R-:W-:Y:S02]  /*e260*/  FFMA2 R96, R96.F32x2.HI_LO, UR37.F32, R0.reuse.F32 ;  /* 0x0000002560607c49 */ /* 0x100fe40009200000 */
[----:B------:R-:W-:Y:S01]  /*e270*/  @!P6 FMUL R136, R136, 0.5 ;  /* 0x3f0000008888e820 */ /* 0x000fe20000400000 */
[--C-:B------:R-:W-:Y:S01]  /*e280*/  FFMA2 R98, R98.F32x2.HI_LO, UR37.F32, R0.reuse.F32 ;  /* 0x0000002562627c49 */ /* 0x100fe20009200000 */
[----:B------:R-:W-:Y:S01]  /*e290*/  STL [R1+0x30], R21 ;  /* 0x0000301501007387 */ /* 0x000fe20000100800 */
[--C-:B------:R-:W-:Y:S01]  /*e2a0*/  FFMA2 R100, R100.F32x2.HI_LO, UR37.F32, R0.reuse.F32 ;  /* 0x0000002564647c49 */ /* 0x100fe20009200000 */
[----:B------:R-:W2:Y:S01]  /*e2b0*/  MUFU.EX2 R11, R136 ;  /* 0x00000088000b7308 */ /* 0x000ea20000000800 */
[----:B------:R-:W-:-:S02]  /*e2c0*/  FFMA2 R102, R102.F32x2.HI_LO, UR37.F32, R0.F32 ;  /* 0x0000002566667c49 */ /* 0x000fc40009200000 */
[--C-:B------:R-:W-:Y:S02]  /*e2d0*/  FFMA2 R104, R104.F32x2.HI_LO, UR37.F32, R0.reuse.F32 ;  /* 0x0000002568687c49 */ /* 0x100fe40009200000 */
[--C-:B------:R-:W-:Y:S02]  /*e2e0*/  FFMA2 R106, R106.F32x2.HI_LO, UR37.F32, R0.reuse.F32 ;  /* 0x000000256a6a7c49 */ /* 0x100fe40009200000 */
[----:B------:R-:W-:Y:S01]  /*e2f0*/  @!P5 FMUL R137, R137, 0.5 ;  /* 0x3f0000008989d820 */ /* 0x000fe20000400000 */
[--C-:B------:R-:W-:Y:S02]  /*e300*/  FFMA2 R108, R108.F32x2.HI_LO, UR37.F32, R0.reuse.F32 ;  /* 0x000000256c6c7c49 */ /* 0x100fe40009200000 */
[----:B-1----:R-:W-:Y:S01]  /*e310*/  @!P0 FMUL R14, R14, R14 ;  /* 0x0000000e0e0e8220 */ /* 0x002fe20000400000 */
[----:B------:R-:W-:Y:S01]  /*e320*/  FSETP.GEU.AND P0, PT, R142, -126, PT ;  /* 0xc2fc00008e00780b */ /* 0x000fe20003f0e000 */
[----:B------:R-:W1:Y:S01]  /*e330*/  MUFU.EX2 R12, R137 ;  /* 0x00000089000c7308 */ /* 0x000e620000000800 */
[----:B------:R-:W-:-:S02]  /*e340*/  FFMA2 R110, R110.F32x2.HI_LO, UR37.F32, R0.F32 ;  /* 0x000000256e6e7c49 */ /* 0x000fc40009200000 */
[--C-:B------:R-:W-:Y:S01]  /*e350*/  FFMA2 R112, R112.F32x2.HI_LO, UR37.F32, R0.reuse.F32 ;  /* 0x0000002570707c49 */ /* 0x100fe20009200000 */
[----:B------:R-:W-:Y:S01]  /*e360*/  STL [R1+0x24], R14 ;  /* 0x0000240e01007387 */ /* 0x000fe20000100800 */
[----:B--2---:R-:W-:Y:S01]  /*e370*/  @!P6 FMUL R11, R11, R11 ;  /* 0x0000000b0b0be220 */ /* 0x004fe20000400000 */
[----:B------:R-:W-:Y:S01]  /*e380*/  FSETP.GEU.AND P6, PT, R143, -126, PT ;  /* 0xc2fc00008f00780b */ /* 0x000fe20003fce000 */
[--C-:B------:R-:W-:Y:S02]  /*e390*/  FFMA2 R114, R114.F32x2.HI_LO, UR37.F32, R0.reuse.F32 ;  /* 0x0000002572727c49 */ /* 0x100fe40009200000 */
[--C-:B------:R-:W-:Y:S01]  /*e3a0*/  FFMA2 R116, R116.F32x2.HI_LO, UR37.F32, R0.reuse.F32 ;  /* 0x0000002574747c49 */ /* 0x100fe20009200000 */
[----:B------:R-:W-:Y:S01]  /*e3b0*/  STL [R1+0x18], R11 ;  /* 0x0000180b01007387 */ /* 0x000fe20000100800 */
[--C-:B------:R-:W-:Y:S02]  /*e3c0*/  FFMA2 R118, R118.F32x2.HI_LO, UR37.F32, R0.reuse.F32 ;  /* 0x0000002576767c49 */ /* 0x100fe40009200000 */
[----:B------:R-:W-:Y:S01]  /*e3d0*/  @!P0 FMUL R142, R142, 0.5 ;  /* 0x3f0000008e8e8820 */ /* 0x000fe20000400000 */
[----:B------:R-:W-:-:S02]  /*e3e0*/  FFMA2 R120, R120.F32x2.HI_LO, UR37.F32, R0.F32 ;  /* 0x0000002578787c49 */ /* 0x000fc40009200000 */
[--C-:B------:R-:W-:Y:S01]  /*e3f0*/  FFMA2 R122, R122.F32x2.HI_LO, UR37.F32, R0.reuse.F32 ;  /* 0x000000257a7a7c49 */ /* 0x100fe20009200000 */
[----:B------:R-:W2:Y:S01]  /*e400*/  MUFU.EX2 R186, R142 ;  /* 0x0000008e00ba7308 */ /* 0x000ea20000000800 */
[----:B-1----:R-:W-:Y:S01]  /*e410*/  @!P5 FMUL R12, R12, R12 ;  /* 0x0000000c0c0cd220 */ /* 0x002fe20000400000 */
[----:B------:R-:W-:Y:S01]  /*e420*/  FSETP.GEU.AND P5, PT, R144, -126, PT ;  /* 0xc2fc00009000780b */ /* 0x000fe20003fae000 */
[----:B------:R-:W-:Y:S01]  /*e430*/  @!P6 FMUL R143, R143, 0.5 ;  /* 0x3f0000008f8fe820 */ /* 0x000fe20000400000 */
[--C-:B------:R-:W-:Y:S02]  /*e440*/  FFMA2 R24, R24.F32x2.HI_LO, UR37.F32, R0.reuse.F32 ;  /* 0x0000002518187c49 */ /* 0x100fe40009200000 */
[--C-:B------:R-:W-:Y:S01]  /*e450*/  FFMA2 R26, R26.F32x2.HI_LO, UR37.F32, R0.reuse.F32 ;  /* 0x000000251a1a7c49 */ /* 0x100fe20009200000 */
[----:B------:R-:W-:Y:S01]  /*e460*/  STL [R1+0x1c], R12 ;  /* 0x00001c0c01007387 */ /* 0x000fe20000100800 */
[----:B------:R-:W1:Y:S01]  /*e470*/  MUFU.EX2 R187, R143 ;  /* 0x0000008f00bb7308 */ /* 0x000e620000000800 */
[----:B------:R-:W-:-:S02]  /*e480*/  FFMA2 R28, R28.F32x2.HI_LO, UR37.F32, R0.F32 ;  /* 0x000000251c1c7c49 */ /* 0x000fc40009200000 */
[--C-:B------:R-:W-:Y:S02]  /*e490*/  FFMA2 R30, R30.F32x2.HI_LO, UR37.F32, R0.reuse.F32 ;  /* 0x000000251e1e7c49 */ /* 0x100fe40009200000 */
[--C-:B------:R-:W-:Y:S02]  /*e4a0*/  FFMA2 R32, R32.F32x2.HI_LO, UR37.F32, R0.reuse.F32 ;  /* 0x0000002520207c49 */ /* 0x100fe40009200000 */
[----:B------:R-:W-:Y:S01]  /*e4b0*/  @!P5 FMUL R144, R144, 0.5 ;  /* 0x3f0000009090d820 */ /* 0x000fe20000400000 */
[--C-:B------:R-:W-:Y:S02]  /*e4c0*/  FFMA2 R34, R34.F32x2.HI_LO, UR37.F32, R0.reuse.F32 ;  /* 0x0000002522227c49 */ /* 0x100fe40009200000 */
[----:B--2---:R-:W-:Y:S01]  /*e4d0*/  @!P0 FMUL R186, R186, R186 ;  /* 0x000000bababa8220 */ /* 0x004fe20000400000 */
[----:B------:R-:W-:Y:S01]  /*e4e0*/  FSETP.GEU.AND P0, PT, R149, -126, PT ;  /* 0xc2fc00009500780b */ /* 0x000fe20003f0e000 */
[----:B------:R-:W2:Y:S01]  /*e4f0*/  MUFU.EX2 R184, R144 ;  /* 0x0000009000b87308 */ /* 0x000ea20000000800 */
[----:B------:R-:W-:-:S02]  /*e500*/  FFMA2 R36, R36.F32x2.HI_LO, UR37.F32, R0.F32 ;  /* 0x0000002524247c49 */ /* 0x000fc40009200000 */
[--C-:B------:R-:W-:Y:S02]  /*e510*/  FFMA2 R38, R38.F32x2.HI_LO, UR37.F32, R0.reuse.F32 ;  /* 0x0000002526267c49 */ /* 0x100fe40009200000 */
[----:B-1----:R-:W-:Y:S01]  /*e520*/  @!P6 FMUL R187, R187, R187 ;  /* 0x000000bbbbbbe220 */ /* 0x002fe20000400000 */
[----:B------:R-:W-:Y:S01]  /*e530*/  FSETP.GEU.AND P6, PT, R150, -126, PT ;  /* 0xc2fc00009600780b */ /* 0x000fe20003fce000 */
[--C-:B------:R-:W-:Y:S02]  /*e540*/  FFMA2 R40, R40.F32x2.HI_LO, UR37.F32, R0.reuse.F32 ;  /* 0x0000002528287c49 */ /* 0x100fe40009200000 */
[--C-:B------:R-:W-:Y:S02]  /*e550*/  FFMA2 R42, R42.F32x2.HI_LO, UR37.F32, R0.reuse.F32 ;  /* 0x000000252a2a7c49 */ /* 0x100fe40009200000 */
[--C-:B------:R-:W-:Y:S02]  /*e560*/  FFMA2 R44, R44.F32x2.HI_LO, UR37.F32, R0.reuse.F32 ;  /* 0x000000252c2c7c49 */ /* 0x100fe40009200000 */
[----:B------:R-:W-:Y:S01]  /*e570*/  @!P0 FMUL R149, R149, 0.5 ;  /* 0x3f00000095958820 */ /* 0x000fe20000400000 */
[----:B------:R-:W-:-:S02]  /*e580*/  FFMA2 R46, R46.F32x2.HI_LO, UR37.F32, R0.F32 ;  /* 0x000000252e2e7c49 */ /* 0x000fc40009200000 */
[--C-:B------:R-:W-:Y:S01]  /*e590*/  FFMA2 R48, R48.F32x2.HI_LO, UR37.F32, R0.reuse.F32 ;  /* 0x0000002530307c49 */ /* 0x100fe20009200000 */
[----:B------:R-:W1:Y:S01]  /*e5a0*/  MUFU.EX2 R7, R149 ;  /* 0x0000009500077308 */ /* 0x000e620000000800 */
[----:B--2---:R-:W-:Y:S01]  /*e5b0*/  @!P5 FMUL R184, R184, R184 ;  /* 0x000000b8b8b8d220 */ /* 0x004fe20000400000 */
[----:B------:R-:W-:Y:S01]  /*e5c0*/  FSETP.GEU.AND P5, PT, R151, -126, PT ;  /* 0xc2fc00009700780b */ /* 0x000fe20003fae000 */
[----:B------:R-:W-:Y:S01]  /*e5d0*/  @!P6 FMUL R150, R150, 0.5 ;  /* 0x3f0000009696e820 */ /* 0x000fe20000400000 */
[--C-:B------:R-:W-:Y:S02]  /*e5e0*/  FFMA2 R50, R50.F32x2.HI_LO, UR37.F32, R0.reuse.F32 ;  /* 0x0000002532327c49 */ /* 0x100fe40009200000 */
[--C-:B------:R-:W-:Y:S02]  /*e5f0*/  FFMA2 R52, R52.F32x2.HI_LO, UR37.F32, R0.reuse.F32 ;  /* 0x0000002534347c49 */ /* 0x100fe40009200000 */
        /* <DEDUP_REMOVED lines=15> */
[--C-:B------:R-:W-:Y:S02]  /*e6f0*/  FFMA2 R72, R72.F32x2.HI_LO, UR37.F32, R0.reuse.F32 ;  /* 0x0000002548487c49 */ /* 0x100fe40009200000 */
        /* <DEDUP_REMOVED lines=9> */
[--C-:B------:R-:W-:Y:S02]  /*e790*/  FFMA2 R82, R82.F32x2.HI_LO, UR37.F32, R0.reuse.F32 ;  /* 0x0000002552527c49 */ /* 0x100fe40009200000 */
[----:B------:R-:W1:Y:S01]  /*e7a0*/  MUFU.EX2 R5, R93 ;  /* 0x0000005d00057308 */ /* 0x000e620000000800 */
[----:B------:R-:W-:-:S02]  /*e7b0*/  FFMA2 R84, R84.F32x2.HI_LO, UR37.F32, R0.F32 ;  /* 0x0000002554547c49 */ /* 0x000fc40009200000 */
[----:B------:R-:W-:Y:S01]  /*e7c0*/  FFMA2 R86, R86.F32x2.HI_LO, UR37.F32, R0.F32 ;  /* 0x0000002556567c49 */ /* 0x000fe20009200000 */
[----:B------:R-:W-:-:S03]  /*e7d0*/  MOV R0, UR4 ;  /* 0x0000000400007c02 */ /* 0x000fc60008000f00 */
[----:B------:R-:W-:Y:S01]  /*e7e0*/  @!P5 FMUL R94, R94, 0.5 ;  /* 0x3f0000005e5ed820 */ /* 0x000fe20000400000 */
[----:B--2---:R-:W-:Y:S01]  /*e7f0*/  @!P0 FMUL R4, R4, R4 ;  /* 0x0000000404048220 */ /* 0x004fe20000400000 */
[----:B------:R-:W-:Y:S02]  /*e800*/  FSETP.GEU.AND P0, PT, R99, -126, PT ;  /* 0xc2fc00006300780b */ /* 0x000fe40003f0e000 */
[----:B------:R-:W2:Y:S02]  /*e810*/  MUFU.EX2 R168, R94 ;  /* 0x0000005e00a87308 */ /* 0x000ea40000000800 */
[----:B------:R-:W-:Y:S01]  /*e820*/  STL [R1+0x48], R4 ;  /* 0x0000480401007387 */ /* 0x000fe20000100800 */
[----:B-1----:R-:W-:Y:S01]  /*e830*/  @!P6 FMUL R5, R5, R5 ;  /* 0x000000050505e220 */ /* 0x002fe20000400000 */
[----:B------:R-:W-:-:S04]  /*e840*/  FSETP.GEU.AND P6, PT, R100, -126, PT ;  /* 0xc2fc00006400780b */ /* 0x000fc80003fce000 */
[----:B------:R-:W-:Y:S03]  /*e850*/  STL [R1+0x4c], R5 ;  /* 0x00004c0501007387 */ /* 0x000fe60000100800 */
[----:B------:R-:W-:-:S04]  /*e860*/  @!P0 FMUL R99, R99, 0.5 ;  /* 0x3f00000063638820 */ /* 0x000fc80000400000 */
[----:B------:R-:W1:Y:S01]  /*e870*/  MUFU.EX2 R165, R99 ;  /* 0x0000006300a57308 */ /* 0x000e620000000800 */
[----:B--2---:R-:W-:Y:S01]  /*e880*/  @!P5 FMUL R168, R168, R168 ;  /* 0x000000a8a8a8d220 */ /* 0x004fe20000400000 */
[----:B------:R-:W-:Y:S01]  /*e890*/  FSETP.GEU.AND P5, PT, R101, -126, PT ;  /* 0xc2fc00006500780b */ /* 0x000fe20003fae000 */
[----:B------:R-:W-:-:S05]  /*e8a0*/  @!P6 FMUL R100, R100, 0.5 ;  /* 0x3f0000006464e820 */ /* 0x000fca0000400000 */
[----:B------:R-:W2:Y:S07]  /*e8b0*/  MUFU.EX2 R2, R100 ;  /* 0x0000006400027308 */ /* 0x000eae0000000800 */
[----:B------:R-:W-:Y:S01]  /*e8c0*/  @!P5 FMUL R101, R101, 0.5 ;  /* 0x3f0000006565d820 */ /* 0x000fe20000400000 */
[----:B-1----:R-:W-:Y:S01]  /*e8d0*/  @!P0 FMUL R165, R165, R165 ;  /* 0x000000a5a5a58220 */ /* 0x002fe20000400000 */
[----:B------:R-:W-:Y:S02]  /*e8e0*/  FSETP.GEU.AND P0, PT, R106, -126, PT ;  /* 0xc2fc00006a00780b */ /* 0x000fe40003f0e000 */
[----:B------:R-:W1:Y:S01]  /*e8f0*/  MUFU.EX2 R3, R101 ;  /* 0x0000006500037308 */ /* 0x000e620000000800 */
[----:B--2---:R-:W-:Y:S01]  /*e900*/  @!P6 FMUL R2, R2, R2 ;  /* 0x000000020202e220 */ /* 0x004fe20000400000 */
[----:B------:R-:W-:-:S04]  /*e910*/  FSETP.GEU.AND P6, PT, R107, -126, PT ;  /* 0xc2fc00006b00780b */ /* 0x000fc80003fce000 */
[----:B------:R-:W-:Y:S05]  /*e920*/  STL [R1+0x28], R2 ;  /* 0x0000280201007387 */ /* 0x000fea0000100800 */
[----:B------:R-:W-:-:S04]  /*e930*/  @!P0 FMUL R106, R106, 0.5 ;  /* 0x3f0000006a6a8820 */ /* 0x000fc80000400000 */
[----:B------:R-:W2:Y:S01]  /*e940*/  MUFU.EX2 R158, R106 ;  /* 0x0000006a009e7308 */ /* 0x000ea20000000800 */
[----:B-1----:R-:W-:Y:S01]  /*e950*/  @!P5 FMUL R3, R3, R3 ;  /* 0x000000030303d220 */ /* 0x002fe20000400000 */
[----:B------:R-:W-:Y:S01]  /*e960*/  FSETP.GEU.AND P5, PT, R108, -126, PT ;  /* 0xc2fc00006c00780b */ /* 0x000fe20003fae000 */
[----:B------:R-:W-:-:S03]  /*e970*/  @!P6 FMUL R107, R107, 0.5 ;  /* 0x3f0000006b6be820 */ /* 0x000fc60000400000 */
[----:B------:R-:W-:Y:S02]  /*e980*/  STL [R1+0x2c], R3 ;  /* 0x00002c0301007387 */ /* 0x000fe40000100800 */
[----:B------:R-:W1:Y:S07]  /*e990*/  MUFU.EX2 R159, R107 ;  /* 0x0000006b009f7308 */ /* 0x000e6e0000000800 */
[----:B------:R-:W-:Y:S01]  /*e9a0*/  @!P5 FMUL R108, R108, 0.5 ;  /* 0x3f0000006c6cd820 */ /* 0x000fe20000400000 */
[----:B--2---:R-:W-:Y:S01]  /*e9b0*/  @!P0 FMUL R158, R158, R158 ;  /* 0x0000009e9e9e8220 */ /* 0x004fe20000400000 */
[----:B------:R-:W-:-:S02]  /*e9c0*/  FSETP.GEU.AND P0, PT, R113, -126, PT ;  /* 0xc2fc00007100780b */ /* 0x000fc40003f0e000 */
[----:B------:R-:W2:Y:S01]  /*e9d0*/  MUFU.EX2 R188, R108 ;  /* 0x0000006c00bc7308 */ /* 0x000ea20000000800 */
[----:B-1----:R-:W-:Y:S01]  /*e9e0*/  @!P6 FMUL R159, R159, R159 ;  /* 0x0000009f9f9fe220 */ /* 0x002fe20000400000 */
[----:B------:R-:W-:-:S09]  /*e9f0*/  FSETP.GEU.AND P6, PT, R114, -126, PT ;  /* 0xc2fc00007200780b */ /* 0x000fd20003fce000 */
[----:B------:R-:W-:-:S04]  /*ea00*/  @!P0 FMUL R113, R113, 0.5 ;  /* 0x3f00000071718820 */ /* 0x000fc80000400000 */
[----:B------:R-:W1:Y:S01]  /*ea10*/  MUFU.EX2 R151, R113 ;  /* 0x0000007100977308 */ /* 0x000e620000000800 */
[----:B--2---:R-:W-:Y:S01]  /*ea20*/  @!P5 FMUL R188, R188, R188 ;  /* 0x000000bcbcbcd220 */ /* 0x004fe20000400000 */
[----:B------:R-:W-:Y:S01]  /*ea30*/  FSETP.GEU.AND P5, PT, R115, -126, PT ;  /* 0xc2fc00007300780b */ /* 0x000fe20003fae000 */
[----:B------:R-:W-:-:S12]  /*ea40*/  @!P6 FMUL R114, R114, 0.5 ;  /* 0x3f0000007272e820 */ /* 0x000fd80000400000 */
[----:B------:R-:W-:Y:S01]  /*ea50*/  @!P5 FMUL R115, R115, 0.5 ;  /* 0x3f0000007373d820 */ /* 0x000fe20000400000 */
[----:B-1----:R-:W-:Y:S01]  /*ea60*/  @!P0 FMUL R151, R151, R151 ;  /* 0x0000009797978220 */ /* 0x002fe20000400000 */
[C---:B------:R-:W-:Y:S02]  /*ea70*/  FSETP.GEU.AND P0, PT, R120.reuse, -126, PT ;  /* 0xc2fc00007800780b */ /* 0x040fe40003f0e000 */
[----:B------:R-:W1:Y:S11]  /*ea80*/  MUFU.EX2 R149, R115 ;  /* 0x0000007300957308 */ /* 0x000e760000000800 */
[----:B------:R-:W-:Y:S01]  /*ea90*/  @!P0 FMUL R120, R120, 0.5 ;  /* 0x3f00000078788820 */ /* 0x000fe20000400000 */
[----:B----4-:R-:W-:-:S03]  /*eaa0*/  @!P1 FMUL R18, R18, R18 ;  /* 0x0000001212129220 */ /* 0x010fc60000400000 */
[----:B------:R-:W2:Y:S01]  /*eab0*/  MUFU.EX2 R142, R120 ;  /* 0x00000078008e7308 */ /* 0x000ea20000000800 */
[----:B-----5:R-:W-:Y:S01]  /*eac0*/  @!P4 FMUL R17, R17, R17 ;  /* 0x000000111111c220 */ /* 0x020fe20000400000 */
[----:B------:R-:W-:Y:S01]  /*ead0*/  @!P1 STL [R1+0x44], R18 ;  /* 0x0000441201009387 */ /* 0x000fe20000100800 */
[----:B------:R-:W-:Y:S01]  /*eae0*/  FSETP.GEU.AND P1, PT, R134, -126, PT ;  /* 0xc2fc00008600780b */ /* 0x000fe20003f2e000 */
[----:B-1----:R-:W-:Y:S01]  /*eaf0*/  @!P5 FMUL R149, R149, R149 ;  /* 0x000000959595d220 */ /* 0x002fe20000400000 */
[----:B------:R-:W-:Y:S01]  /*eb00*/  @!P3 FMUL R16, R16, R16 ;  /* 0x000000101010b220 */ /* 0x000fe20000400000 */
[----:B------:R-:W-:Y:S01]  /*eb10*/  @!P4 STL [R1+0x68], R17 ;  /* 0x000068110100c387 */ /* 0x000fe20000100800 */
[----:B------:R-:W-:Y:S01]  /*eb20*/  FSETP.GEU.AND P4, PT, R131, -126, PT ;  /* 0xc2fc00008300780b */ /* 0x000fe20003f8e000 */
[----:B------:R-:W-:Y:S02]  /*eb30*/  @!P2 FMUL R57, R57, R57 ;  /* 0x000000393939a220 */ /* 0x000fe40000400000 */
[----:B------:R-:W-:Y:S01]  /*eb40*/  @!P3 STL [R1+0x6c], R16 ;  /* 0x00006c100100b387 */ /* 0x000fe20000100800 */
[----:B------:R-:W-:-:S02]  /*eb50*/  FSETP.GEU.AND P3, PT, R132, -126, PT ;  /* 0xc2fc00008400780b */ /* 0x000fc40003f6e000 */
[----:B------:R-:W-:Y:S01]  /*eb60*/  FSETP.GEU.AND P5, PT, R122, -126, PT ;  /* 0xc2fc00007a00780b */ /* 0x000fe20003fae000 */
[----:B------:R-:W-:Y:S01]  /*eb70*/  @!P2 STL [R1+0x40], R57 ;  /* 0x000040390100a387 */ /* 0x000fe20000100800 */
[----:B------:R-:W-:Y:S01]  /*eb80*/  FSETP.GEU.AND P2, PT, R133, -126, PT ;  /* 0xc2fc00008500780b */ /* 0x000fe20003f4e000 */
[----:B------:R-:W-:Y:S01]  /*eb90*/  @!P1 FMUL R134, R134, 0.5 ;  /* 0x3f00000086869820 */ /* 0x000fe20000400000 */
[----:B--2---:R-:W-:Y:S01]  /*eba0*/  @!P0 FMUL R142, R142, R142 ;  /* 0x0000008e8e8e8220 */ /* 0x004fe20000400000 */
[----:B------:R-:W-:Y:S02]  /*ebb0*/  FSETP.GEU.AND P0, PT, R27, -126, PT ;  /* 0xc2fc00001b00780b */ /* 0x000fe40003f0e000 */
[----:B------:R-:W-:Y:S01]  /*ebc0*/  @!P4 FMUL R131, R131, 0.5 ;  /* 0x3f0000008383c820 */ /* 0x000fe20000400000 */
[----:B------:R-:W1:Y:S03]  /*ebd0*/  MUFU.EX2 R13, R134 ;  /* 0x00000086000d7308 */ /* 0x000e660000000800 */
[----:B------:R-:W-:-:S02]  /*ebe0*/  @!P3 FMUL R132, R132, 0.5 ;  /* 0x3f0000008484b820 */ /* 0x000fc40000400000 */
[----:B------:R-:W-:Y:S02]  /*ebf0*/  @!P5 FMUL R122, R122, 0.5 ;  /* 0x3f0000007a7ad820 */ /* 0x000fe40000400000 */
[----:B------:R-:W-:Y:S01]  /*ec00*/  @!P2 FMUL R133, R133, 0.5 ;  /* 0x3f0000008585a820 */ /* 0x000fe20000400000 */
[----:B------:R-:W2:Y:S02]  /*ec10*/  MUFU.EX2 R59, R131 ;  /* 0x00000083003b7308 */ /* 0x000ea40000000800 */
[----:B------:R-:W-:-:S06]  /*ec20*/  @!P0 FMUL R27, R27, 0.5 ;  /* 0x3f0000001b1b8820 */ /* 0x000fcc0000400000 */
[----:B------:R-:W3:Y:S01]  /*ec30*/  MUFU.EX2 R15, R132 ;  /* 0x00000084000f7308 */ /* 0x000ee20000000800 */
[----:B-1----:R-:W-:Y:S01]  /*ec40*/  @!P1 FMUL R13, R13, R13 ;  /* 0x0000000d0d0d9220 */ /* 0x002fe20000400000 */
[----:B------:R-:W-:-:S04]  /*ec50*/  FSETP.GEU.AND P1, PT, R141, -126, PT ;  /* 0xc2fc00008d00780b */ /* 0x000fc80003f2e000 */
[----:B------:R-:W-:Y:S02]  /*ec60*/  STL [R1+0x20], R13 ;  /* 0x0000200d01007387 */ /* 0x000fe40000100800 */
[----:B------:R-:W1:Y:S01]  /*ec70*/  MUFU.EX2 R20, R133 ;  /* 0x0000008500147308 */ /* 0x000e620000000800 */
[----:B--2---:R-:W-:Y:S01]  /*ec80*/  @!P4 FMUL R59, R59, R59 ;  /* 0x0000003b3b3bc220 */ /* 0x004fe20000400000 */
[----:B------:R-:W-:-:S04]  /*ec90*/  FSETP.GEU.AND P4, PT, R138, -126, PT ;  /* 0xc2fc00008a00780b */ /* 0x000fc80003f8e000 */
[----:B------:R2:W-:Y:S01]  /*eca0*/  STL [R1+0x34], R59 ;  /* 0x0000343b01007387 */ /* 0x0005e20000100800 */
[----:B------:R-:W-:Y:S01]  /*ecb0*/  @!P1 FMUL R141, R141, 0.5 ;  /* 0x3f0000008d8d9820 */ /* 0x000fe20000400000 */
[----:B------:R-:W4:Y:S01]  /*ecc0*/  MUFU.EX2 R137, R27 ;  /* 0x0000001b00897308 */ /* 0x000f220000000800 */
[----:B---3--:R-:W-:Y:S01]  /*ecd0*/  @!P3 FMUL R15, R15, R15 ;  /* 0x0000000f0f0fb220 */ /* 0x008fe20000400000 */
[----:B------:R-:W-:-:S04]  /*ece0*/  FSETP.GEU.AND P3, PT, R139, -126, PT ;  /* 0xc2fc00008b00780b */ /* 0x000fc80003f6e000 */
[----:B------:R3:W-:Y:S01]  /*ecf0*/  STL [R1+0x60], R15 ;  /* 0x0000600f01007387 */ /* 0x0007e20000100800 */
[----:B------:R-:W-:Y:S01]  /*ed00*/  @!P4 FMUL R138, R138, 0.5 ;  /* 0x3f0000008a8ac820 */ /* 0x000fe20000400000 */
[----:B------:R-:W5:Y:S01]  /*ed10*/  MUFU.EX2 R9, R141 ;  /* 0x0000008d00097308 */ /* 0x000f620000000800 */
[----:B-1----:R-:W-:Y:S01]  /*ed20*/  @!P2 FMUL R20, R20, R20 ;  /* 0x000000141414a220 */ /* 0x002fe20000400000 */
[----:B------:R-:W-:-:S04]  /*ed30*/  FSETP.GEU.AND P2, PT, R140, -126, PT ;  /* 0xc2fc00008c00780b */ /* 0x000fc80003f4e000 */
[----:B------:R3:W-:Y:S01]  /*ed40*/  STL [R1+0x64], R20 ;  /* 0x0000641401007387 */ /* 0x0007e20000100800 */
[----:B------:R-:W-:Y:S01]  /*ed50*/  @!P3 FMUL R139, R139, 0.5 ;  /* 0x3f0000008b8bb820 */ /* 0x000fe20000400000 */
[----:B------:R-:W1:Y:S01]  /*ed60*/  MUFU.EX2 R10, R138 ;  /* 0x0000008a000a7308 */ /* 0x000e620000000800 */
[----:B----4-:R-:W-:Y:S01]  /*ed70*/  @!P0 FMUL R137, R137, R137 ;  /* 0x0000008989898220 */ /* 0x010fe20000400000 */
[----:B------:R-:W-:Y:S02]  /*ed80*/  FSETP.GEU.AND P0, PT, R34, -126, PT ;  /* 0xc2fc00002200780b */ /* 0x000fe40003f0e000 */
[----:B------:R-:W-:-:S03]  /*ed90*/  MOV R27, R16 ;  /* 0x00000010001b7202 */ /* 0x000fc60000000f00 */
[----:B------:R-:W-:Y:S01]  /*eda0*/  @!P2 FMUL R140, R140, 0.5 ;  /* 0x3f0000008c8ca820 */ /* 0x000fe20000400000 */
[----:B------:R-:W4:Y:S01]  /*edb0*/  MUFU.EX2 R157, R139 ;  /* 0x0000008b009d7308 */ /* 0x000f220000000800 */
[----:B-----5:R-:W-:Y:S01]  /*edc0*/  @!P1 FMUL R9, R9, R9 ;  /* 0x0000000909099220 */ /* 0x020fe20000400000 */
[----:B------:R-:W-:Y:S02]  /*edd0*/  FSETP.GEU.AND P1, PT, R148, -126, PT ;  /* 0xc2fc00009400780b */ /* 0x000fe40003f2e000 */
[----:B--2---:R-:W-:Y:S02]  /*ede0*/  F2FP.F16.F32.PACK_AB R59, R59, R21 ;  /* 0x000000153b3b723e */ /* 0x004fe400000000ff */
[----:B------:R3:W-:Y:S01]  /*edf0*/  STL [R1+0x5c], R9 ;  /* 0x00005c0901007387 */ /* 0x0007e20000100800 */
[----:B------:R-:W-:Y:S01]  /*ee00*/  @!P0 FMUL R34, R34, 0.5 ;  /* 0x3f00000022228820 */ /* 0x000fe20000400000 */
[----:B------:R-:W2:Y:S01]  /*ee10*/  MUFU.EX2 R8, R140 ;  /* 0x0000008c00087308 */ /* 0x000ea20000000800 */
[----:B-1----:R-:W-:Y:S01]  /*ee20*/  @!P4 FMUL R10, R10, R10 ;  /* 0x0000000a0a0ac220 */ /* 0x002fe20000400000 */
[----:B------:R-:W-:-:S04]  /*ee30*/  FSETP.GEU.AND P4, PT, R145, -126, PT ;  /* 0xc2fc00009100780b */ /* 0x000fc80003f8e000 */
[----:B------:R3:W-:Y:S01]  /*ee40*/  STL [R1+0x10], R10 ;  /* 0x0000100a01007387 */ /* 0x0007e20000100800 */
[----:B------:R-:W-:Y:S01]  /*ee50*/  @!P1 FMUL R148, R148, 0.5 ;  /* 0x3f00000094949820 */ /* 0x000fe20000400000 */
[----:B------:R-:W1:Y:S01]  /*ee60*/  MUFU.EX2 R140, R122 ;  /* 0x0000007a008c7308 */ /* 0x000e620000000800 */
[----:B----4-:R-:W-:Y:S01]  /*ee70*/  @!P3 FMUL R157, R157, R157 ;  /* 0x0000009d9d9db220 */ /* 0x010fe20000400000 */
[----:B------:R-:W-:-:S05]  /*ee80*/  FSETP.GEU.AND P3, PT, R146, -126, PT ;  /* 0xc2fc00009200780b */ /* 0x000fca0003f6e000 */
[----:B------:R-:W-:Y:S01]  /*ee90*/  @!P4 FMUL R145, R145, 0.5 ;  /* 0x3f0000009191c820 */ /* 0x000fe20000400000 */
[----:B------:R-:W4:Y:S01]  /*eea0*/  MUFU.EX2 R6, R148 ;  /* 0x0000009400067308 */ /* 0x000f220000000800 */
[----:B--2---:R-:W-:Y:S01]  /*eeb0*/  @!P2 FMUL R8, R8, R8 ;  /* 0x000000080808a220 */ /* 0x004fe20000400000 */
[----:B------:R-:W-:-:S04]  /*eec0*/  FSETP.GEU.AND P2, PT, R147, -126, PT ;  /* 0xc2fc00009300780b */ /* 0x000fc80003f4e000 */
[----:B------:R3:W-:Y:S01]  /*eed0*/  STL [R1+0x58], R8 ;  /* 0x0000580801007387 */ /* 0x0007e20000100800 */
[----:B------:R-:W-:Y:S01]  /*eee0*/  @!P3 FMUL R146, R146, 0.5 ;  /* 0x3f0000009292b820 */ /* 0x000fe20000400000 */
[----:B------:R-:W2:Y:S01]  /*eef0*/  MUFU.EX2 R185, R145 ;  /* 0x0000009100b97308 */ /* 0x000ea20000000800 */
[----:B-1----:R-:W-:Y:S01]  /*ef00*/  @!P5 FMUL R140, R140, R140 ;  /* 0x0000008c8c8cd220 */ /* 0x002fe20000400000 */
[----:B------:R-:W-:-:S05]  /*ef10*/  FSETP.GEU.AND P5, PT, R29, -126, PT ;  /* 0xc2fc00001d00780b */ /* 0x000fca0003fae000 */
[----:B------:R-:W-:Y:S01]  /*ef20*/  @!P2 FMUL R147, R147, 0.5 ;  /* 0x3f0000009393a820 */ /* 0x000fe20000400000 */
[----:B------:R-:W1:Y:S01]  /*ef30*/  MUFU.EX2 R182, R146 ;  /* 0x0000009200b67308 */ /* 0x000e620000000800 */
[----:B----4-:R-:W-:Y:S01]  /*ef40*/  @!P1 FMUL R6, R6, R6 ;  /* 0x0000000606069220 */ /* 0x010fe20000400000 */
[----:B------:R-:W-:-:S04]  /*ef50*/  FSETP.GEU.AND P1, PT, R155, -126, PT ;  /* 0xc2fc00009b00780b */ /* 0x000fc80003f2e000 */
[----:B------:R3:W-:Y:S01]  /*ef60*/  STL [R1+0x50], R6 ;  /* 0x0000500601007387 */ /* 0x0007e20000100800 */
[----:B------:R-:W-:Y:S01]  /*ef70*/  @!P5 FMUL R29, R29, 0.5 ;  /* 0x3f0000001d1dd820 */ /* 0x000fe20000400000 */
[----:B------:R-:W4:Y:S01]  /*ef80*/  MUFU.EX2 R183, R147 ;  /* 0x0000009300b77308 */ /* 0x000f220000000800 */
[----:B--2---:R-:W-:Y:S01]  /*ef90*/  @!P4 FMUL R185, R185, R185 ;  /* 0x000000b9b9b9c220 */ /* 0x004fe20000400000 */
[----:B------:R-:W-:-:S05]  /*efa0*/  FSETP.GEU.AND P4, PT, R152, -126, PT ;  /* 0xc2fc00009800780b */ /* 0x000fca0003f8e000 */
[----:B------:R-:W-:Y:S01]  /*efb0*/  @!P1 FMUL R155, R155, 0.5 ;  /* 0x3f0000009b9b9820 */ /* 0x000fe20000400000 */
[----:B------:R-:W2:Y:S01]  /*efc0*/  MUFU.EX2 R148, R114 ;  /* 0x0000007200947308 */ /* 0x000ea20000000800 */
[----:B-1----:R-:W-:Y:S01]  /*efd0*/  @!P3 FMUL R182, R182, R182 ;  /* 0x000000b6b6b6b220 */ /* 0x002fe20000400000 */
[----:B------:R-:W-:-:S05]  /*efe0*/  FSETP.GEU.AND P3, PT, R153, -126, PT ;  /* 0xc2fc00009900780b */ /* 0x000fca0003f6e000 */
[----:B------:R-:W-:Y:S01]  /*eff0*/  @!P4 FMUL R152, R152, 0.5 ;  /* 0x3f0000009898c820 */ /* 0x000fe20000400000 */
[----:B------:R-:W1:Y:S01]  /*f000*/  MUFU.EX2 R173, R155 ;  /* 0x0000009b00ad7308 */ /* 0x000e620000000800 */
[----:B----4-:R-:W-:Y:S01]  /*f010*/  @!P2 FMUL R183, R183, R183 ;  /* 0x000000b7b7b7a220 */ /* 0x010fe20000400000 */
[----:B------:R-:W-:-:S05]  /*f020*/  FSETP.GEU.AND P2, PT, R154, -126, PT ;  /* 0xc2fc00009a00780b */ /* 0x000fca0003f4e000 */
        /* <DEDUP_REMOVED lines=103> */
[----:B------:R-:W-:-:S04]  /*f6a0*/  FSETP.GEU.AND P6, PT, R42, -126, PT ;  /* 0xc2fc00002a00780b */ /* 0x000fc80003fce000 */
[----:B------:R-:W-:Y:S01]  /*f6b0*/  F2FP.F16.F32.PACK_AB R29, R131, R130 ;  /* 0x00000082831d723e */ /* 0x000fe200000000ff */
[----:B------:R-:W-:Y:S01]  /*f6c0*/  @!P2 FMUL R25, R25, 0.5 ;  /* 0x3f0000001919a820 */ /* 0x000fe20000400000 */
[----:B------:R-:W1:Y:S01]  /*f6d0*/  MUFU.EX2 R170, R24 ;  /* 0x0000001800aa7308 */ /* 0x000e620000000800 */
[----:B----4-:R-:W-:Y:S01]  /*f6e0*/  @!P1 FMUL R136, R136, R136 ;  /* 0x0000008888889220 */ /* 0x010fe20000400000 */
[----:B------:R-:W-:Y:S02]  /*f6f0*/  FSETP.GEU.AND P1, PT, R33, -126, PT ;  /* 0xc2fc00002100780b */ /* 0x000fe40003f2e000 */
[----:B------:R-:W-:-:S03]  /*f700*/  MOV R26, R17 ;  /* 0x00000011001a7202 */ /* 0x000fc60000000f00 */
[----:B------:R-:W-:Y:S01]  /*f710*/  @!P6 FMUL R42, R42, 0.5 ;  /* 0x3f0000002a2ae820 */ /* 0x000fe20000400000 */
[----:B------:R-:W4:Y:S01]  /*f720*/  MUFU.EX2 R171, R25 ;  /* 0x0000001900ab7308 */ /* 0x000f220000000800 */
[----:B--2---:R-:W-:Y:S01]  /*f730*/  @!P4 FMUL R141, R141, R141 ;  /* 0x0000008d8d8dc220 */ /* 0x004fe20000400000 */
[----:B------:R-:W-:-:S05]  /*f740*/  FSETP.GEU.AND P4, PT, R30, -126, PT ;  /* 0xc2fc00001e00780b */ /* 0x000fca0003f8e000 */
[----:B------:R-:W-:Y:S01]  /*f750*/  @!P1 FMUL R33, R33, 0.5 ;  /* 0x3f00000021219820 */ /* 0x000fe20000400000 */
[----:B------:R-:W2:Y:S01]  /*f760*/  MUFU.EX2 R128, R36 ;  /* 0x0000002400807308 */ /* 0x000ea20000000800 */
[----:B-1----:R-:W-:Y:S01]  /*f770*/  @!P3 FMUL R170, R170, R170 ;  /* 0x000000aaaaaab220 */ /* 0x002fe20000400000 */
[----:B------:R-:W-:Y:S02]  /*f780*/  FSETP.GEU.AND P3, PT, R31, -126, PT ;  /* 0xc2fc00001f00780b */ /* 0x000fe40003f6e000 */
[----:B------:R-:W-:-:S03]  /*f790*/  MOV R24, R19 ;  /* 0x0000001300187202 */ /* 0x000fc60000000f00 */
[----:B------:R-:W-:Y:S01]  /*f7a0*/  @!P4 FMUL R30, R30, 0.5 ;  /* 0x3f0000001e1ec820 */ /* 0x000fe20000400000 */
[----:B------:R-:W1:Y:S01]  /*f7b0*/  MUFU.EX2 R163, R33 ;  /* 0x0000002100a37308 */ /* 0x000e620000000800 */
[----:B----4-:R-:W-:Y:S01]  /*f7c0*/  @!P2 FMUL R171, R171, R171 ;  /* 0x000000abababa220 */ /* 0x010fe20000400000 */
[----:B------:R-:W-:Y:S02]  /*f7d0*/  FSETP.GEU.AND P2, PT, R32, -126, PT ;  /* 0xc2fc00002000780b */ /* 0x000fe40003f4e000 */
[----:B------:R-:W-:Y:S02]  /*f7e0*/  MOV R25, R18 ;  /* 0x0000001200197202 */ /* 0x000fe40000000f00 */
[----:B------:R-:W-:Y:S01]  /*f7f0*/  F2FP.F16.F32.PACK_AB R58, R24, R58 ;  /* 0x0000003a183a723e */ /* 0x000fe200000000ff */
[----:B------:R-:W-:Y:S01]  /*f800*/  @!P3 FMUL R31, R31, 0.5 ;  /* 0x3f0000001f1fb820 */ /* 0x000fe20000400000 */
[----:B------:R-:W4:Y:S01]  /*f810*/  MUFU.EX2 R132, R30 ;  /* 0x0000001e00847308 */ /* 0x000f220000000800 */
[----:B--2---:R-:W-:Y:S01]  /*f820*/  @!P5 FMUL R128, R128, R128 ;  /* 0x000000808080d220 */ /* 0x004fe20000400000 */
[----:B------:R-:W-:-:S02]  /*f830*/  FSETP.GEU.AND P5, PT, R43, -126, PT ;  /* 0xc2fc00002b00780b */ /* 0x000fc40003fae000 */
[----:B------:R-:W-:Y:S02]  /*f840*/  F2FP.F16.F32.PACK_AB R57, R25, R57 ;  /* 0x000000391939723e */ /* 0x000fe400000000ff */
[----:B------:R-:W-:Y:S01]  /*f850*/  F2FP.F16.F32.PACK_AB R24, R171, R170 ;  /* 0x000000aaab18723e */ /* 0x000fe200000000ff */
[----:B------:R-:W-:Y:S01]  /*f860*/  @!P2 FMUL R32, R32, 0.5 ;  /* 0x3f0000002020a820 */ /* 0x000fe20000400000 */
[----:B------:R-:W2:Y:S01]  /*f870*/  MUFU.EX2 R133, R31 ;  /* 0x0000001f00857308 */ /* 0x000ea20000000800 */
[----:B-1----:R-:W-:Y:S01]  /*f880*/  @!P1 FMUL R163, R163, R163 ;  /* 0x000000a3a3a39220 */ /* 0x002fe20000400000 */
[----:B------:R-:W-:Y:S02]  /*f890*/  FSETP.GEU.AND P1, PT, R40, -126, PT ;  /* 0xc2fc00002800780b */ /* 0x000fe40003f2e000 */
[----:B------:R-:W-:-:S03]  /*f8a0*/  F2FP.F16.F32.PACK_AB R25, R137, R136 ;  /* 0x000000888919723e */ /* 0x000fc600000000ff */
        /* <DEDUP_REMOVED lines=21> */
[----:B------:R-:W-:Y:S01]  /*fa00*/  F2FP.F16.F32.PACK_AB R32, R147, R146 ;  /* 0x000000929320723e */ /* 0x000fe200000000ff */
        /* <DEDUP_REMOVED lines=22> */
[----:B------:R-:W-:Y:S01]  /*fb70*/  F2FP.F16.F32.PACK_AB R33, R123, R122 ;  /* 0x0000007a7b21723e */ /* 0x000fe200000000ff */
        /* <DEDUP_REMOVED lines=57> */
[----:B------:R-:W-:Y:S02]  /*ff10*/  FSETP.GEU.AND P6, PT, R67, -126, PT ;  /* 0xc2fc00004300780b */ /* 0x000fe40003fce000 */
[----:B------:R-:W-:-:S03]  /*ff20*/  F2FP.F16.F32.PACK_AB R60, R20, R15 ;  /* 0x0000000f143c723e */ /* 0x000fc600000000ff */
[----:B------:R-:W-:Y:S01]  /*ff30*/  @!P0 FMUL R66, R66, 0.5 ;  /* 0x3f00000042428820 */ /* 0x000fe20000400000 */
[----:B------:R-:W2:Y:S01]  /*ff40*/  MUFU.EX2 R109, R63 ;  /* 0x0000003f006d7308 */ /* 0x000ea20000000800 */
[----:B-1----:R-:W-:Y:S01]  /*ff50*/  @!P5 FMUL R127, R127, R127 ;  /* 0x0000007f7f7fd220 */ /* 0x002fe20000400000 */
[----:B------:R-:W-:Y:S02]  /*ff60*/  FSETP.GEU.AND P5, PT, R68, -126, PT ;  /* 0xc2fc00004400780b */ /* 0x000fe40003fae000 */
[----:B------:R-:W-:Y:S02]  /*ff70*/  F2FP.F16.F32.PACK_AB R61, R14, R13 ;  /* 0x0000000d0e3d723e */ /* 0x000fe400000000ff */
[----:B------:R-:W-:Y:S01]  /*ff80*/  F2FP.F16.F32.PACK_AB R40, R127, R126 ;  /* 0x0000007e7f28723e */ /* 0x000fe200000000ff */
[----:B------:R-:W-:Y:S01]  /*ff90*/  @!P6 FMUL R67, R67, 0.5 ;  /* 0x3f0000004343e820 */ /* 0x000fe20000400000 */
[----:B------:R-:W1:Y:S01]  /*ffa0*/  MUFU.EX2 R104, R64 ;  /* 0x0000004000687308 */ /* 0x000e620000000800 */
[----:B----4-:R-:W-:Y:S01]  /*ffb0*/  @!P4 FMUL R108, R108, R108 ;  /* 0x0000006c6c6cc220 */ /* 0x010fe20000400000 */
[----:B------:R-:W-:-:S02]  /*ffc0*/  FSETP.GEU.AND P4, PT, R69, -126, PT ;  /* 0xc2fc00004500780b */ /* 0x000fc40003f8e000 */
[----:B------:R-:W-:-:S03]  /*ffd0*/  F2FP.F16.F32.PACK_AB R62, R12, R11 ;  /* 0x0000000b0c3e723e */ /* 0x000fc600000000ff */
[----:B------:R-:W-:Y:S01]  /*ffe0*/  @!P5 FMUL R68, R68, 0.5 ;  /* 0x3f0000004444d820 */ /* 0x000fe20000400000 */
[----:B------:R-:W4:Y:S01]  /*fff0*/  MUFU.EX2 R105, R65 ;  /* 0x0000004100697308 */ /* 0x000f220000000800 */
[----:B--2---:R-:W-:Y:S01]  /*10000*/  @!P3 FMUL R109, R109, R109 ;  /* 0x0000006d6d6db220 */ /* 0x004fe20000400000 */
[----:B------:R-:W-:Y:S02]  /*10010*/  FSETP.GEU.AND P3, PT, R70, -126, PT ;  /* 0xc2fc00004600780b */ /* 0x000fe40003f6e000 */
[----:B------:R-:W-:Y:S02]  /*10020*/  F2FP.F16.F32.PACK_AB R63, R157, R10 ;  /* 0x0000000a9d3f723e */ /* 0x000fe400000000ff */
[----:B------:R-:W-:Y:S01]  /*10030*/  F2FP.F16.F32.PACK_AB R41, R109, R108 ;  /* 0x0000006c6d29723e */ /* 0x000fe200000000ff */
[----:B------:R-:W-:Y:S01]  /*10040*/  @!P4 FMUL R69, R69, 0.5 ;  /* 0x3f0000004545c820 */ /* 0x000fe20000400000 */
[----:B------:R-:W2:Y:S01]  /*10050*/  MUFU.EX2 R102, R66 ;  /* 0x0000004200667308 */ /* 0x000ea20000000800 */
[----:B-1----:R-:W-:Y:S01]  /*10060*/  @!P2 FMUL R104, R104, R104 ;  /* 0x000000686868a220 */ /* 0x002fe20000400000 */
[----:B------:R-:W-:-:S02]  /*10070*/  FSETP.GEU.AND P2, PT, R71, -126, PT ;  /* 0xc2fc00004700780b */ /* 0x000fc40003f4e000 */
[----:B------:R-:W-:-:S03]  /*10080*/  F2FP.F16.F32.PACK_AB R64, R9, R8 ;  /* 0x000000080940723e */ /* 0x000fc600000000ff */
[----:B------:R-:W-:Y:S01]  /*10090*/  @!P3 FMUL R70, R70, 0.5 ;  /* 0x3f0000004646b820 */ /* 0x000fe20000400000 */
[----:B------:R-:W1:Y:S01]  /*100a0*/  MUFU.EX2 R103, R67 ;  /* 0x0000004300677308 */ /* 0x000e620000000800 */
[----:B----4-:R-:W-:Y:S01]  /*100b0*/  @!P1 FMUL R105, R105, R105 ;  /* 0x0000006969699220 */ /* 0x010fe20000400000 */
[----:B------:R-:W-:Y:S02]  /*100c0*/  FSETP.GEU.AND P1, PT, R72, -126, PT ;  /* 0xc2fc00004800780b */ /* 0x000fe40003f2e000 */
[----:B------:R-:W-:Y:S02]  /*100d0*/  F2FP.F16.F32.PACK_AB R65, R187, R186 ;  /* 0x000000babb41723e */ /* 0x000fe400000000ff */
[----:B------:R-:W-:Y:S01]  /*100e0*/  F2FP.F16.F32.PACK_AB R42, R105, R104 ;  /* 0x00000068692a723e */ /* 0x000fe200000000ff */
[----:B------:R-:W-:Y:S01]  /*100f0*/  @!P2 FMUL R71, R71, 0.5 ;  /* 0x3f0000004747a820 */ /* 0x000fe20000400000 */
[----:B------:R-:W4:Y:S01]  /*10100*/  MUFU.EX2 R116, R68 ;  /* 0x0000004400747308 */ /* 0x000f220000000800 */
[----:B--2---:R-:W-:Y:S01]  /*10110*/  @!P0 FMUL R102, R102, R102 ;  /* 0x0000006666668220 */ /* 0x004fe20000400000 */
[----:B------:R-:W-:-:S02]  /*10120*/  FSETP.GEU.AND P0, PT, R73, -126, PT ;  /* 0xc2fc00004900780b */ /* 0x000fc40003f0e000 */
        /* <DEDUP_REMOVED lines=81> */
[----:B------:R-:W-:Y:S02]  /*10640*/  LOP3.LUT P6, RZ, R0, 0x3, R56, 0x48, !PT ;  /* 0x0000000300ff7812 */ /* 0x000fe400078c4838 */
[----:B------:R-:W-:Y:S02]  /*10650*/  F2FP.F16.F32.PACK_AB R56, R27, R26 ;  /* 0x0000001a1b38723e */ /* 0x000fe400000000ff */
[----:B------:R-:W-:Y:S01]  /*10660*/  F2FP.F16.F32.PACK_AB R81, R153, R152 ;  /* 0x000000989951723e */ /* 0x000fe200000000ff */
[----:B------:R-:W-:Y:S01]  /*10670*/  @!P0 FMUL R87, R87, 0.5 ;  /* 0x3f00000057578820 */ /* 0x000fe20000400000 */
[----:B------:R-:W2:Y:S01]  /*10680*/  MUFU.EX2 R94, R84 ;  /* 0x00000054005e7308 */ /* 0x000ea20000000800 */
[----:B-1----:R-:W-:Y:S01]  /*10690*/  @!P5 FMUL R18, R18, R18 ;  /* 0x000000121212d220 */ /* 0x002fe20000400000 */
[----:B------:R-:W-:-:S02]  /*106a0*/  F2FP.F16.F32.PACK_AB R82, R151, R150 ;  /* 0x000000969752723e */ /* 0x000fc400000000ff */
[----:B------:R-:W-:Y:S02]  /*106b0*/  F2FP.F16.F32.PACK_AB R26, R135, R134 ;  /* 0x00000086871a723e */ /* 0x000fe400000000ff */
[----:B------:R-:W-:Y:S02]  /*106c0*/  F2FP.F16.F32.PACK_AB R27, R133, R132 ;  /* 0x00000084851b723e */ /* 0x000fe400000000ff */
[----:B------:R-:W1:Y:S01]  /*106d0*/  MUFU.EX2 R95, R85 ;  /* 0x00000055005f7308 */ /* 0x000e620000000800 */
[----:B----4-:R-:W-:Y:S01]  /*106e0*/  @!P4 FMUL R19, R19, R19 ;  /* 0x000000131313c220 */ /* 0x010fe20000400000 */
[----:B------:R-:W-:Y:S02]  /*106f0*/  F2FP.F16.F32.PACK_AB R83, R149, R148 ;  /* 0x000000949553723e */ /* 0x000fe400000000ff */
[----:B------:R-:W-:Y:S02]  /*10700*/  F2FP.F16.F32.PACK_AB R50, R23, R22 ;  /* 0x000000161732723e */ /* 0x000fe400000000ff */
[----:B------:R-:W-:-:S02]  /*10710*/  F2FP.F16.F32.PACK_AB R51, R19, R18 ;  /* 0x000000121333723e */ /* 0x000fc400000000ff */
[----:B------:R-:W4:Y:S01]  /*10720*/  MUFU.EX2 R16, R86 ;  /* 0x0000005600107308 */ /* 0x000f220000000800 */
[----:B--2---:R-:W-:Y:S01]  /*10730*/  @!P3 FMUL R94, R94, R94 ;  /* 0x0000005e5e5eb220 */ /* 0x004fe20000400000 */
[----:B------:R-:W-:-:S06]  /*10740*/  F2FP.F16.F32.PACK_AB R84, R181, R180 ;  /* 0x000000b4b554723e */ /* 0x000fcc00000000ff */
[----:B------:R-:W2:Y:S01]  /*10750*/  MUFU.EX2 R17, R87 ;  /* 0x0000005700117308 */ /* 0x000ea20000000800 */
[----:B-1----:R-:W-:Y:S01]  /*10760*/  @!P2 FMUL R95, R95, R95 ;  /* 0x0000005f5f5fa220 */ /* 0x002fe20000400000 */
[----:B------:R-:W-:-:S04]  /*10770*/  F2FP.F16.F32.PACK_AB R85, R145, R144 ;  /* 0x000000909155723e */ /* 0x000fc800000000ff */
[----:B------:R-:W-:Y:S01]  /*10780*/  F2FP.F16.F32.PACK_AB R52, R95, R94 ;  /* 0x0000005e5f34723e */ /* 0x000fe200000000ff */
[----:B----4-:R-:W-:Y:S01]  /*10790*/  @!P1 FMUL R16, R16, R16 ;  /* 0x0000001010109220 */ /* 0x010fe20000400000 */
[----:B------:R-:W-:Y:S01]  /*107a0*/  F2FP.F16.F32.PACK_AB R86, R143, R142 ;  /* 0x0000008e8f56723e */ /* 0x000fe200000000ff */
[----:B--2---:R-:W-:Y:S01]  /*107b0*/  @!P0 FMUL R17, R17, R17 ;  /* 0x0000001111118220 */ /* 0x004fe20000400000 */
[----:B------:R-:W-:-:S04]  /*107c0*/  F2FP.F16.F32.PACK_AB R87, R141, R140 ;  /* 0x0000008c8d57723e */ /* 0x000fc800000000ff */
[----:B------:R-:W-:Y:S01]  /*107d0*/  F2FP.F16.F32.PACK_AB R53, R17, R16 ;  /* 0x000000101135723e */ /* 0x000fe200000000ff */
[----:B---3--:R-:W-:Y:S06]  /*107e0*/  @!P6 BRA `(.L_x_248) ;  /* 0x000000000040e947 */ /* 0x008fec0003800000 */
[----:B------:R-:W-:Y:S01]  /*107f0*/  MOV R2, 0x8 ;  /* 0x0000000800027802 */ /* 0x000fe20000000f00 */
[----:B------:R-:W1:Y:S01]  /*10800*/  LDCU.64 UR6, c[0x4][0xb0] ;  /* 0x01001600ff0677ac */ /* 0x000e620008000a00 */
[----:B------:R-:W-:Y:S02]  /*10810*/  HFMA2 R12, -RZ, RZ, 0, 5.9604644775390625e-08 ;  /* 0x00000001ff0c7431 */ /* 0x000fe400000001ff */
[----:B------:R-:W-:Y:S01]  /*10820*/  IMAD.MOV.U32 R8, RZ, RZ, 0x1be ;  /* 0x000001beff087424 */ /* 0x000fe200078e00ff */
[----:B------:R-:W2:Y:S01]  /*10830*/  LDCU.64 UR4, c[0x4][0xb8] ;  /* 0x01001700ff0477ac */ /* 0x000ea20008000a00 */
[----:B------:R-:W3:Y:S01]  /*10840*/  LDC.64 R2, c[0x4][R2] ;  /* 0x0100000002027b82 */ /* 0x000ee20000000a00 */
[----:B------:R-:W-:Y:S01]  /*10850*/  IMAD.MOV.U32 R13, RZ, RZ, RZ ;  /* 0x000000ffff0d7224 */ /* 0x000fe200078e00ff */
[----:B------:R-:W4:Y:S01]  /*10860*/  LDCU.64 UR8, c[0x4][0x20] ;  /* 0x01000400ff0877ac */ /* 0x000f220008000a00 */
[----:B-1----:R-:W-:Y:S01]  /*10870*/  IMAD.U32 R4, RZ, RZ, UR6 ;  /* 0x00000006ff047e24 */ /* 0x002fe2000f8e00ff */
[----:B------:R-:W-:Y:S01]  /*10880*/  MOV R5, UR7 ;  /* 0x0000000700057c02 */ /* 0x000fe20008000f00 */
[----:B--2---:R-:W-:Y:S01]  /*10890*/  IMAD.U32 R6, RZ, RZ, UR4 ;  /* 0x00000004ff067e24 */ /* 0x004fe2000f8e00ff */
[----:B------:R-:W-:Y:S01]  /*108a0*/  MOV R7, UR5 ;  /* 0x0000000500077c02 */ /* 0x000fe20008000f00 */
[----:B----4-:R-:W-:Y:S01]  /*108b0*/  IMAD.U32 R10, RZ, RZ, UR8 ;  /* 0x00000008ff0a7e24 */ /* 0x010fe2000f8e00ff */
[----:B------:R-:W-:-:S02]  /*108c0*/  MOV R11, UR9 ;  /* 0x00000009000b7c02 */ /* 0x000fc40008000f00 */
[----:B------:R-:W-:-:S07]  /*108d0*/  LEPC R20, `(.L_x_248) ;  /* 0x000000001014794e */ /* 0x000fce0000000000 */
[----:B---3--:R-:W-:Y:S05]  /*108e0*/  CALL.ABS.NOINC R2 ;  /* 0x0000000002007343 */ /* 0x008fea0003c00000 */
.L_x_248:
[C---:B------:R-:W-:Y:S01]  /*108f0*/  FSETP.NEU.AND P0, PT, R179.reuse, -INF , PT ;  /* 0xff800000b300780b */ /* 0x040fe20003f0d000 */
[----:B------:R-:W-:Y:S05]  /*10900*/  WARPSYNC.ALL ;  /* 0x0000000000007948 */ /* 0x000fea0003800000 */
[----:B------:R-:W-:Y:S01]  /*10910*/  FSEL R0, R179, RZ, P0 ;  /* 0x000000ffb3007208 */ /* 0x000fe20000000000 */
[----:B------:R1:W-:Y:S01]  /*10920*/  STTM.x32 tmem[UR40], R56 ;  /* 0x00000038000079ed */ /* 0x0003e200082c0028 */
[----:B------:R-:W-:-:S03]  /*10930*/  UIADD3 UR4, UPT, UPT, UR40, 0x20, URZ ;  /* 0x0000002028047890 */ /* 0x000fc6000fffe0ff */
[----:B------:R-:W-:Y:S01]  /*10940*/  FMUL R0, R0, -UR37 ;  /* 0x8000002500007c20 */ /* 0x000fe20008400000 */
[----:B------:R-:W-:-:S03]  /*10950*/  USHF.R.U32.HI UR4, URZ, 0x15, UR4 ;  /* 0x00000015ff047899 */ /* 0x000fc60008011604 */
[--C-:B------:R-:W-:Y:S02]  /*10960*/  FFMA2 R88, R88.F32x2.HI_LO, UR37.F32, R0.reuse.F32 ;  /* 0x0000002558587c49 */ /* 0x100fe40009200000 */
[----:B------:R-:W-:Y:S01]  /*10970*/  FFMA2 R90, R90.F32x2.HI_LO, UR37.F32, R0.F32 ;  /* 0x000000255a5a7c49 */ /* 0x000fe20009200000 */
[----:B------:R-:W-:Y:S02]  /*10980*/  MOV R0, UR4 ;  /* 0x0000000400007c02 */ /* 0x000fe40008000f00 */
[----:B------:R-:W-:Y:S02]  /*10990*/  FSETP.GEU.AND P4, PT, R88, -126, PT ;  /* 0xc2fc00005800780b */ /* 0x000fe40003f8e000 */
[----:B------:R-:W-:Y:S02]  /*109a0*/  FSETP.GEU.AND P3, PT, R89, -126, PT ;  /* 0xc2fc00005900780b */ /* 0x000fe40003f6e000 */
[----:B------:R-:W-:Y:S02]  /*109b0*/  FSETP.GEU.AND P2, PT, R90, -126, PT ;  /* 0xc2fc00005a00780b */ /* 0x000fe40003f4e000 */
[----:B------:R-:W-:-:S07]  /*109c0*/  FSETP.GEU.AND P1, PT, R91, -126, PT ;  /* 0xc2fc00005b00780b */ /* 0x000fce0003f2e000 */
[----:B------:R-:W-:Y:S02]  /*109d0*/  @!P4 FMUL R88, R88, 0.5 ;  /* 0x3f0000005858c820 */ /* 0x000fe40000400000 */
[----:B------:R-:W-:Y:S02]  /*109e0*/  @!P3 FMUL R89, R89, 0.5 ;  /* 0x3f0000005959b820 */ /* 0x000fe40000400000 */
[----:B------:R-:W-:Y:S02]  /*109f0*/  @!P2 FMUL R90, R90, 0.5 ;  /* 0x3f0000005a5aa820 */ /* 0x000fe40000400000 */
[----:B------:R-:W-:Y:S01]  /*10a00*/  @!P1 FMUL R91, R91, 0.5 ;  /* 0x3f0000005b5b9820 */ /* 0x000fe20000400000 */
[----:B------:R-:W2:Y:S08]  /*10a10*/  MUFU.EX2 R88, R88 ;  /* 0x0000005800587308 */ /* 0x000eb00000000800 */
[----:B------:R-:W3:Y:S08]  /*10a20*/  MUFU.EX2 R89, R89 ;  /* 0x0000005900597308 */ /* 0x000ef00000000800 */
[----:B------:R-:W4:Y:S01]  /*10a30*/  MUFU.EX2 R90, R90 ;  /* 0x0000005a005a7308 */ /* 0x000f220000000800 */
[----:B--2---:R-:W-:-:S07]  /*10a40*/  @!P4 FMUL R88, R88, R88 ;  /* 0x000000585858c220 */ /* 0x004fce0000400000 */
[----:B------:R-:W2:Y:S01]  /*10a50*/  MUFU.EX2 R91, R91 ;  /* 0x0000005b005b7308 */ /* 0x000ea20000000800 */
[----:B---3--:R-:W-:-:S05]  /*10a60*/  @!P3 FMUL R89, R89, R89 ;  /* 0x000000595959b220 */ /* 0x008fca0000400000 */
[----:B------:R-:W-:Y:S01]  /*10a70*/  F2FP.F16.F32.PACK_AB R54, R89, R88 ;  /* 0x000000585936723e */ /* 0x000fe200000000ff */
[----:B----4-:R-:W-:Y:S01]  /*10a80*/  @!P2 FMUL R90, R90, R90 ;  /* 0x0000005a5a5aa220 */ /* 0x010fe20000400000 */
[----:B--2---:R-:W-:-:S05]  /*10a90*/  @!P1 FMUL R91, R91, R91 ;  /* 0x0000005b5b5b9220 */ /* 0x004fca0000400000 */
[----:B------:R-:W-:Y:S01]  /*10aa0*/  F2FP.F16.F32.PACK_AB R55, R91, R90 ;  /* 0x0000005a5b37723e */ /* 0x000fe200000000ff */
[----:B-1----:R-:W1:Y:S02]  /*10ab0*/  S2R R57, SR_TID.X ;  /* 0x0000000000397919 */ /* 0x002e640000002100 */
[----:B-1----:R-:W-:-:S04]  /*10ac0*/  SHF.R.U32.HI R56, RZ, 0x5, R57 ;  /* 0x00000005ff387819 */ /* 0x002fc80000011639 */
[----:B------:R-:W-:-:S13]  /*10ad0*/  LOP3.LUT P0, RZ, R0, 0x3, R56, 0x48, !PT ;  /* 0x0000000300ff7812 */ /* 0x000fda0007804838 */
[----:B------:R-:W-:Y:S05]  /*10ae0*/  @!P0 BRA `(.L_x_249) ;  /* 0x0000000000408947 */ /* 0x000fea0003800000 */
        /* <DEDUP_REMOVED lines=16> */
.L_x_249:
[----:B------:R-:W-:Y:S01]  /*10bf0*/  MOV R0, UR43 ;  /* 0x0000002b00007c02 */ /* 0x000fe20008000f00 */
[----:B------:R-:W-:Y:S05]  /*10c00*/  WARPSYNC.ALL ;  /* 0x0000000000007948 */ /* 0x000fea0003800000 */
[----:B------:R-:W-:Y:S01]  /*10c10*/  ISETP.GT.U32.AND P1, PT, R0, 0x1, PT ;  /* 0x000000010000780c */ /* 0x000fe20003f24070 */
[----:B------:R1:W-:Y:S01]  /*10c20*/  STTM.x32 tmem[UR40+0x20], R24 ;  /* 0x00002018000079ed */ /* 0x0003e200082c0028 */
[----:B------:R-:W2:Y:S11]  /*10c30*/  FENCE.VIEW.ASYNC.T ;  /* 0x00000000000073c6 */ /* 0x000eb60000000200 */
[----:B------:R-:W-:Y:S05]  /*10c40*/  @P1 BRA `(.L_x_250) ;  /* 0x0000000000081947 */ /* 0x000fea0003800000 */
[----:B------:R-:W-:Y:S05]  /*10c50*/  BPT.TRAP 0x1 ;  /* 0x000000040000795c */ /* 0x000fea0000300000 */
[----:B------:R-:W-:Y:S05]  /*10c60*/  BPT.TRAP 0x1 ;  /* 0x000000040000795c */ /* 0x000fea0000300000 */
.L_x_250:
[----:B------:R-:W3:Y:S01]  /*10c70*/  S2UR UR4, SR_CgaCtaId ;  /* 0x00000000000479c3 */ /* 0x000ee20000008800 */
[----:B------:R-:W-:Y:S01]  /*10c80*/  UISETP.NE.AND UP0, UPT, UR51, URZ, UPT ;  /* 0x000000ff3300728c */ /* 0x000fe2000bf05270 */
[----:B------:R-:W-:Y:S02]  /*10c90*/  UMOV UR5, 0x400 ;  /* 0x0000040000057882 */ /* 0x000fe40000000000 */
[----:B---3--:R-:W-:-:S04]  /*10ca0*/  ULEA UR4, UR4, UR5, 0x18 ;  /* 0x0000000504047291 */ /* 0x008fc8000f8ec0ff */
[----:B------:R-:W-:-:S04]  /*10cb0*/  UIADD3 UR5, UPT, UPT, UR4, 0x1c068, URZ ;  /* 0x0001c06804057890 */ /* 0x000fc8000fffe0ff */
[----:B------:R-:W-:-:S04]  /*10cc0*/  @UP0 UIADD3 UR5, UPT, UPT, UR4, 0x1c058, URZ ;  /* 0x0001c05804050890 */ /* 0x000fc8000fffe0ff */
[----:B------:R-:W-:-:S09]  /*10cd0*/  UPRMT UR5, UR39, 0x654, UR5 ;  /* 0x0000065427057896 */ /* 0x000fd20008000005 */
[----:B--2---:R-:W-:Y:S01]  /*10ce0*/  SYNCS.ARRIVE.TRANS64.RED.A1T0 RZ, [UR5], RZ ;  /* 0x000000ffffff79a7 */ /* 0x004fe20008100405 */
[----:B------:R-:W-:-:S04]  /*10cf0*/  USEL UR5, UR46, UR49, UP0 ;  /* 0x000000312e057287 */ /* 0x000fc80008000000 */
[----:B------:R-:W-:-:S04]  /*10d00*/  ULOP3.LUT UR5, UR5, 0x1, URZ, 0x3c, !UPT ;  /* 0x0000000105057892 */ /* 0x000fc8000f8e3cff */
[----:B------:R-:W-:Y:S02]  /*10d10*/  USEL UR46, UR5, UR46, UP0 ;  /* 0x0000002e052e7287 */ /* 0x000fe40008000000 */
[----:B------:R-:W-:Y:S02]  /*10d20*/  USEL UR49, UR49, UR5, UP0 ;  /* 0x0000000531317287 */ /* 0x000fe40008000000 */
[----:B------:R-:W-:-:S09]  /*10d30*/  UISETP.NE.AND UP0, UPT, UR44, URZ, UPT ;  /* 0x000000ff2c00728c */ /* 0x000fd2000bf05270 */
[----:B------:R-:W-:Y:S05]  /*10d40*/  BRA.U UP0, `(.L_x_251) ;  /* 0x0000000100047547 */ /* 0x000fea000b800000 */
[----:B------:R-:W-:Y:S05]  /*10d50*/  BPT.TRAP 0x1 ;  /* 0x000000040000795c */ /* 0x000fea0000300000 */
.L_x_251:
[----:B------:R-:W2:Y:S04]  /*10d60*/  LDL.LU R2, [R1+0x40] ;  /* 0x0000400001027983 */ /* 0x000ea80000300800 */
[----:B------:R-:W2:Y:S04]  /*10d70*/  LDL.LU R3, [R1+0x44] ;  /* 0x0000440001037983 */ /* 0x000ea80000300800 */
[----:B------:R-:W3:Y:S04]  /*10d80*/  LDL.LU R4, [R1+0x38] ;  /* 0x0000380001047983 */ /* 0x000ee80000300800 */
[----:B------:R-:W3:Y:S04]  /*10d90*/  LDL.LU R5, [R1+0x3c] ;  /* 0x00003c0001057983 */ /* 0x000ee80000300800 */
[----:B------:R-:W4:Y:S04]  /*10da0*/  LDL.LU R8, [R1+0x20] ;  /* 0x0000200001087983 */ /* 0x000f280000300800 */
[----:B------:R-:W4:Y:S04]  /*10db0*/  LDL.LU R9, [R1+0x24] ;  /* 0x0000240001097983 */ /* 0x000f280000300800 */
[----:B------:R-:W5:Y:S04]  /*10dc0*/  LDL.LU R12, [R1+0x30] ;  /* 0x00003000010c7983 */ /* 0x000f680000300800 */
[----:B------:R-:W5:Y:S04]  /*10dd0*/  LDL.LU R13, [R1+0x34] ;  /* 0x00003400010d7983 */ /* 0x000f680000300800 */
[----:B------:R-:W5:Y:S04]  /*10de0*/  LDL.LU R6, [R1+0x18] ;  /* 0x0000180001067983 */ /* 0x000f680000300800 */
[----:B------:R-:W5:Y:S04]  /*10df0*/  LDL.LU R7, [R1+0x1c] ;  /* 0x00001c0001077983 */ /* 0x000f680000300800 */
[----:B------:R-:W5:Y:S01]  /*10e00*/  LDL.LU R10, [R1+0x10] ;  /* 0x00001000010a7983 */ /* 0x000f620000300800 */
[----:B------:R-:W-:Y:S01]  /*10e10*/  UISETP.NE.AND UP0, UPT, UR51, URZ, UPT ;  /* 0x000000ff3300728c */ /* 0x000fe2000bf05270 */
[----:B------:R-:W-:Y:S01]  /*10e20*/  MOV R0, UR38 ;  /* 0x0000002600007c02 */ /* 0x000fe20008000f00 */
[----:B------:R-:W-:Y:S01]  /*10e30*/  UIADD3 UR6, UPT, UPT, UR4, 0x1c078, URZ ;  /* 0x0001c07804067890 */ /* 0x000fe2000fffe0ff */
[----:B------:R-:W-:-:S02]  /*10e40*/  MOV R11, R157 ;  /* 0x0000009d000b7202 */ /* 0x000fc40000000f00 */
[----:B------:R-:W-:Y:S02]  /*10e50*/  SHF.L.U32 R0, R0, 0x1f, RZ ;  /* 0x0000001f00007819 */ /* 0x000fe400000006ff */
[----:B------:R-:W-:-:S04]  /*10e60*/  FSETP.NEU.AND P0, PT, R179, -INF , PT ;  /* 0xff800000b300780b */ /* 0x000fc80003f0d000 */
[----:B------:R-:W-:-:S09]  /*10e70*/  @!UP0 UIADD3 UR6, UPT, UPT, UR4, 0x1c088, URZ ;  /* 0x0001c08804068890 */ /* 0x000fd2000fffe0ff */
[----:B------:R-:W1:Y:S01]  /*10e80*/  SYNCS.PHASECHK.TRANS64.TRYWAIT P2, [UR6], R0 ;  /* 0x00000000ff0075a7 */ /* 0x000e620008041106 */
[----:B--2---:R-:W-:Y:S02]  /*10e90*/  FADD2 R2, R2.F32x2.HI_LO, RZ.F32 ;  /* 0x000000ff0202724b */ /* 0x004fe40000200000 */
[----:B---3--:R-:W-:Y:S02]  /*10ea0*/  FADD2 R4, R4.F32x2.HI_LO, RZ.F32 ;  /* 0x000000ff0404724b */ /* 0x008fe40000200000 */
[----:B----4-:R-:W-:Y:S02]  /*10eb0*/  FADD2 R8, R2.F32x2.HI_LO, R8.F32x2.HI_LO ;  /* 0x000000080208724b */ /* 0x010fe40000000000 */
[----:B-----5:R-:W-:Y:S02]  /*10ec0*/  FADD2 R2, R12.F32x2.HI_LO, RZ.F32 ;  /* 0x000000ff0c02724b */ /* 0x020fe40000200000 */
[----:B------:R-:W-:Y:S02]  /*10ed0*/  FADD2 R6, R4.F32x2.HI_LO, R6.F32x2.HI_LO ;  /* 0x000000060406724b */ /* 0x000fe40000000000 */
[----:B------:R-:W-:-:S02]  /*10ee0*/  FADD2 R4, R2.F32x2.HI_LO, R10.F32x2.HI_LO ;  /* 0x0000000a0204724b */ /* 0x000fc40000000000 */
[----:B------:R-:W-:Y:S02]  /*10ef0*/  FADD2 R2, R8.F32x2.HI_LO, R186.F32x2.HI_LO ;  /* 0x000000ba0802724b */ /* 0x000fe40000000000 */
[----:B------:R-:W-:Y:S02]  /*10f00*/  FADD2 R8, R6.F32x2.HI_LO, R184.F32x2.HI_LO ;  /* 0x000000b80608724b */ /* 0x000fe40000000000 */
[----:B------:R-:W-:Y:S01]  /*10f10*/  FADD2 R6, R4.F32x2.HI_LO, R182.F32x2.HI_LO ;  /* 0x000000b60406724b */ /* 0x000fe20000000000 */
[----:B------:R-:W-:Y:S01]  /*10f20*/  FSEL R4, R179, RZ, P0 ;  /* 0x000000ffb3047208 */ /* 0x000fe20000000000 */
[----:B------:R-:W-:Y:S02]  /*10f30*/  FADD2 R2, R2.F32x2.HI_LO, R176.F32x2.HI_LO ;  /* 0x000000b00202724b */ /* 0x000fe40000000000 */
[----:B------:R-:W-:Y:S01]  /*10f40*/  FADD2 R8, R8.F32x2.HI_LO, R174.F32x2.HI_LO ;  /* 0x000000ae0808724b */ /* 0x000fe20000000000 */
[----:B------:R-:W-:Y:S01]  /*10f50*/  FSETP.NEU.AND P0, PT, R156, R4, PT ;  /* 0x000000049c00720b */ /* 0x000fe20003f0d000 */
[----:B------:R-:W-:-:S02]  /*10f60*/  FADD2 R6, R6.F32x2.HI_LO, R172.F32x2.HI_LO ;  /* 0x000000ac0606724b */ /* 0x000fc40000000000 */
[----:B------:R-:W-:Y:S02]  /*10f70*/  FADD2 R2, R2.F32x2.HI_LO, R168.F32x2.HI_LO ;  /* 0x000000a80202724b */ /* 0x000fe40000000000 */
[----:B------:R-:W-:Y:S02]  /*10f80*/  FADD2 R8, R8.F32x2.HI_LO, R166.F32x2.HI_LO ;  /* 0x000000a60808724b */ /* 0x000fe40000000000 */
[----:B------:R-:W-:Y:S02]  /*10f90*/  FADD2 R6, R6.F32x2.HI_LO, R164.F32x2.HI_LO ;  /* 0x000000a40606724b */ /* 0x000fe40000000000 */
[----:B------:R-:W-:Y:S01]  /*10fa0*/  FADD2 R10, R2.F32x2.HI_LO, R154.F32x2.HI_LO ;  /* 0x0000009a020a724b */ /* 0x000fe20000000000 */
[----:B-1----:R-:W-:Y:S06]  /*10fb0*/  @!P2 BRA `(.L_x_252) ;  /* 0x0000004800a8a947 */ /* 0x002fec0003800000 */
.L_x_426:
[----:B------:R-:W-:Y:S01]  /*10fc0*/  BSSY.RECONVERGENT B0, `(.L_x_253) ;  /* 0x000000a000007945 */ /* 0x000fe20003800200 */
[----:B-1----:R-:W-:-:S03]  /*10fd0*/  HFMA2 R0, -RZ, RZ, 1.75, 0 ;  /* 0x3f000000ff007431 */ /* 0x002fc600000001ff */
[----:B------:R-:W-:Y:S05]  /*10fe0*/  @!P0 BRA `(.L_x_254) ;  /* 0x00000000001c8947 */ /* 0x000fea0003800000 */
[----:B------:R-:W-:-:S04]  /*10ff0*/  FADD R0, -R4, R156 ;  /* 0x0000009c04007221 */ /* 0x000fc80000000100 */
[----:B------:R-:W-:-:S05]  /*11000*/  FMUL R0, R0, UR37 ;  /* 0x0000002500007c20 */ /* 0x000fca0008400000 */
[----:B------:R-:W-:-:S13]  /*11010*/  FSETP.GEU.AND P0, PT, R0, -126, PT ;  /* 0xc2fc00000000780b */ /* 0x000fda0003f0e000 */
[----:B------:R-:W-:-:S06]  /*11020*/  @!P0 FMUL R0, R0, 0.5 ;  /* 0x3f00000000008820 */ /* 0x000fcc0000400000 */
[----:B------:R-:W1:Y:S02]  /*11030*/  MUFU.EX2 R0, R0 ;  /* 0x0000000000007308 */ /* 0x000e640000000800 */
[----:B-1----:R-:W-:-:S04]  /*11040*/  @!P0 FMUL R0, R0, R0 ;  /* 0x0000000000008220 */ /* 0x002fc80000400000 */
[----:B------:R-:W-:Y:S02]  /*11050*/  FMUL R0, R0, 0.5 ;  /* 0x3f00000000007820 */ /* 0x000fe40000400000 */
.L_x_254:
[----:B------:R-:W-:Y:S05]  /*11060*/  BSYNC.RECONVERGENT B0 ;  /* 0x0000000000007941 */ /* 0x000fea0003800200 */
.L_x_253:
[----:B------:R-:W2:Y:S04]  /*11070*/  LDL.LU.64 R2, [R1+0x68] ;  /* 0x0000680001027983 */ /* 0x000ea80000300a00 */
[----:B------:R-:W3:Y:S04]  /*11080*/  LDL.LU.64 R26, [R1+0x60] ;  /* 0x00006000011a7983 */ /* 0x000ee80000300a00 */
[----:B------:R-:W4:Y:S04]  /*11090*/  LDL.LU.64 R24, [R1+0x58] ;  /* 0x0000580001187983 */ /* 0x000f280000300a00 */
[----:B------:R-:W5:Y:S04]  /*110a0*/  LDL.LU.64 R20, [R1+0x50] ;  /* 0x0000500001147983 */ /* 0x000f680000300a00 */
[----:B------:R-:W5:Y:S04]  /*110b0*/  LDL.LU.64 R14, [R1+0x48] ;  /* 0x00004800010e7983 */ /* 0x000f680000300a00 */
[----:B------:R-:W5:Y:S01]  /*110c0*/  LDL.LU.64 R12, [R1+0x28] ;  /* 0x00002800010c7983 */ /* 0x000f620000300a00 */
[----:B------:R-:W-:Y:S01]  /*110d0*/  FMUL R0, R0, R178 ;  /* 0x000000b200007220 */ /* 0x000fe20000400000 */
[----:B------:R-:W-:Y:S01]  /*110e0*/  FADD2 R4, R8.F32x2.HI_LO, R160.F32x2.HI_LO ;  /* 0x000000a00804724b */ /* 0x000fe20000000000 */
[----:B------:R-:W-:Y:S01]  /*110f0*/  UISETP.NE.AND UP0, UPT, UR45, URZ, UPT ;  /* 0x000000ff2d00728c */ /* 0x000fe2000bf05270 */
[----:B------:R-:W-:-:S02]  /*11100*/  FADD2 R6, R6.F32x2.HI_LO, R158.F32x2.HI_LO ;  /* 0x0000009e0606724b */ /* 0x000fc40000000000 */
[----:B------:R-:W-:Y:S02]  /*11110*/  FADD2 R8, R10.F32x2.HI_LO, R152.F32x2.HI_LO ;  /* 0x000000980a08724b */ /* 0x000fe40000000000 */
[----:B------:R-:W-:Y:S02]  /*11120*/  FADD2 R4, R4.F32x2.HI_LO, R150.F32x2.HI_LO ;  /* 0x000000960404724b */ /* 0x000fe40000000000 */
[----:B------:R-:W-:Y:S02]  /*11130*/  FADD2 R6, R6.F32x2.HI_LO, R148.F32x2.HI_LO ;  /* 0x000000940606724b */ /* 0x000fe40000000000 */
[----:B------:R-:W-:Y:S02]  /*11140*/  FADD2 R8, R8.F32x2.HI_LO, R144.F32x2.HI_LO ;  /* 0x000000900808724b */ /* 0x000fe40000000000 */
[----:B------:R-:W-:Y:S02]  /*11150*/  FADD2 R4, R4.F32x2.HI_LO, R142.F32x2.HI_LO ;  /* 0x0000008e0404724b */ /* 0x000fe40000000000 */
        /* <DEDUP_REMOVED lines=24> */
[----:B--2---:R-:W-:-:S04]  /*112e0*/  FADD2 R2, R0.F32, R2.F32x2.HI_LO ;  /* 0x000000020002724b */ /* 0x004fc80000040000 */
[----:B---3--:R-:W-:-:S04]  /*112f0*/  FADD2 R2, R2.F32x2.HI_LO, R26.F32x2.HI_LO ;  /* 0x0000001a0202724b */ /* 0x008fc80000000000 */
[----:B----4-:R-:W-:-:S04]  /*11300*/  FADD2 R2, R2.F32x2.HI_LO, R24.F32x2.HI_LO ;  /* 0x000000180202724b */ /* 0x010fc80000000000 */
[----:B-----5:R-:W-:-:S04]  /*11310*/  FADD2 R2, R2.F32x2.HI_LO, R20.F32x2.HI_LO ;  /* 0x000000140202724b */ /* 0x020fc80000000000 */
[----:B------:R-:W-:-:S04]  /*11320*/  FADD2 R2, R2.F32x2.HI_LO, R14.F32x2.HI_LO ;  /* 0x0000000e0202724b */ /* 0x000fc80000000000 */
        /* <DEDUP_REMOVED lines=9> */
[----:B------:R-:W-:Y:S02]  /*113c0*/  FADD2 R8, R2.F32x2.HI_LO, R106.F32x2.HI_LO ;  /* 0x0000006a0208724b */ /* 0x000fe40000000000 */
[----:B------:R-:W-:Y:S02]  /*113d0*/  FADD2 R2, R6.F32x2.HI_LO, R90.F32x2.HI_LO ;  /* 0x0000005a0602724b */ /* 0x000fe40000000000 */
[----:B------:R-:W-:Y:S02]  /*113e0*/  FADD2 R6, R8.F32x2.HI_LO, R94.F32x2.HI_LO ;  /* 0x0000005e0806724b */ /* 0x000fe40000000000 */
[----:B------:R-:W-:Y:S02]  /*113f0*/  FADD2 R2, R4.F32x2.HI_LO, R2.F32x2.HI_LO ;  /* 0x000000020402724b */ /* 0x000fe40000000000 */
[----:B------:R-:W-:-:S04]  /*11400*/  FADD2 R4, R6.F32x2.HI_LO, R10.F32x2.HI_LO ;  /* 0x0000000a0604724b */ /* 0x000fc80000000000 */
[----:B------:R-:W-:-:S04]  /*11410*/  FADD2 R2, R4.F32x2.HI_LO, R2.F32x2.HI_LO ;  /* 0x000000020402724b */ /* 0x000fc80000000000 */
[----:B------:R-:W-:Y:S01]  /*11420*/  FADD R178, R2, R3 ;  /* 0x0000000302b27221 */ /* 0x000fe20000000000 */
[----:B------:R-:W-:Y:S06]  /*11430*/  BRA.U UP0, `(.L_x_255) ;  /* 0x0000000100907547 */ /* 0x000fec000b800000 */
[----:B------:R-:W-:Y:S05]  /*11440*/  @P1 BRA `(.L_x_256) ;  /* 0x0000000000041947 */ /* 0x000fea0003800000 */
[----:B------:R-:W-:Y:S05]  /*11450*/  BPT.TRAP 0x1 ;  /* 0x000000040000795c */ /* 0x000fea0000300000 */
.L_x_256:
[----:B------:R-:W-:Y:S01]  /*11460*/  UISETP.NE.AND UP0, UPT, UR51, URZ, UPT ;  /* 0x000000ff3300728c */ /* 0x000fe2000bf05270 */
[----:B------:R-:W-:Y:S01]  /*11470*/  IMAD.U32 R0, RZ, RZ, UR5 ;  /* 0x00000005ff007e24 */ /* 0x000fe2000f8e00ff */
[----:B------:R-:W-:Y:S01]  /*11480*/  UIADD3 UR6, UPT, UPT, UR4, 0x1c060, URZ ;  /* 0x0001c06004067890 */ /* 0x000fe2000fffe0ff */
[----:B------:R-:W-:Y:S01]  /*11490*/  IMAD.U32 R3, R57, 0x10000, RZ ;  /* 0x0001000039037824 */ /* 0x000fe200078e00ff */
[----:B------:R-:W-:Y:S02]  /*114a0*/  LOP3.LUT R4, R56, 0x3, RZ, 0xc0, !PT ;  /* 0x0000000338047812 */ /* 0x000fe400078ec0ff */
[----:B------:R-:W-:Y:S02]  /*114b0*/  SHF.L.U32 R0, R0, 0x1f, RZ ;  /* 0x0000001f00007819 */ /* 0x000fe400000006ff */
[----:B------:R-:W-:-:S03]  /*114c0*/  LOP3.LUT R3, R3, 0x600000, RZ, 0xc0, !PT ;  /* 0x0060000003037812 */ /* 0x000fc600078ec0ff */
[----:B------:R-:W-:Y:S01]  /*114d0*/  @UP0 UIADD3 UR6, UPT, UPT, UR4, 0x1c050, URZ ;  /* 0x0001c05004060890 */ /* 0x000fe2000fffe0ff */
[----:B------:R-:W-:Y:S01]  /*114e0*/  SHF.R.U32.HI R2, RZ, 0x15, R3 ;  /* 0x00000015ff027819 */ /* 0x000fe20000011603 */
[----:B------:R-:W-:-:S03]  /*114f0*/  USEL UR4, URZ, 0x80, UP0 ;  /* 0x00000080ff047887 */ /* 0x000fc60008000000 */
[----:B------:R-:W-:-:S03]  /*11500*/  ISETP.NE.AND P0, PT, R4, R2, PT ;  /* 0x000000020400720c */ /* 0x000fc60003f05270 */
[----:B------:R-:W-:Y:S01]  /*11510*/  LOP3.LUT R16, R3, UR4, RZ, 0xfc, !PT ;  /* 0x0000000403107c12 */ /* 0x000fe2000f8efcff */
[----:B------:R-:W1:Y:S02]  /*11520*/  SYNCS.PHASECHK.TRANS64.TRYWAIT P1, [UR6], R0 ;  /* 0x00000000ff0075a7 */ /* 0x000e640008021106 */
[----:B-1----:R-:W-:Y:S07]  /*11530*/  @!P1 BRA `(.L_x_257) ;  /* 0x0000004400609947 */ /* 0x002fee0003800000 */
.L_x_428:
[----:B------:R-:W-:Y:S05]  /*11540*/  @!P0 BRA `(.L_x_258) ;  /* 0x0000000000408947 */ /* 0x000fea0003800000 */
[----:B-1----:R-:W-:Y:S01]  /*11550*/  MOV R0, 0x8 ;  /* 0x0000000800007802 */ /* 0x002fe20000000f00 */
[----:B------:R-:W1:Y:S01]  /*11560*/  LDCU.64 UR8, c[0x4][0xb0] ;  /* 0x01001600ff0877ac */ /* 0x000e620008000a00 */
[----:B------:R-:W-:Y:S02]  /*11570*/  HFMA2 R12, -RZ, RZ, 0, 5.9604644775390625e-08 ;  /* 0x00000001ff0c7431 */ /* 0x000fe400000001ff */
[----:B------:R-:W-:Y:S01]  /*11580*/  IMAD.MOV.U32 R8, RZ, RZ, 0x1be ;  /* 0x000001beff087424 */ /* 0x000fe200078e00ff */
[----:B------:R2:W3:Y:S01]  /*11590*/  LDC.64 R2, c[0x4][R0] ;  /* 0x0100000000027b82 */ /* 0x0004e20000000a00 */
[----:B------:R-:W4:Y:S01]  /*115a0*/  LDCU.64 UR6, c[0x4][0xb8] ;  /* 0x01001700ff0677ac */ /* 0x000f220008000a00 */
[----:B------:R-:W-:Y:S01]  /*115b0*/  IMAD.MOV.U32 R13, RZ, RZ, RZ ;  /* 0x000000ffff0d7224 */ /* 0x000fe200078e00ff */
[----:B------:R-:W5:Y:S01]  /*115c0*/  LDCU.64 UR4, c[0x4][0x18] ;  /* 0x01000300ff0477ac */ /* 0x000f620008000a00 */
[----:B-1----:R-:W-:Y:S01]  /*115d0*/  IMAD.U32 R4, RZ, RZ, UR8 ;  /* 0x00000008ff047e24 */ /* 0x002fe2000f8e00ff */
[----:B------:R-:W-:Y:S01]  /*115e0*/  MOV R5, UR9 ;  /* 0x0000000900057c02 */ /* 0x000fe20008000f00 */
[----:B----4-:R-:W-:Y:S01]  /*115f0*/  IMAD.U32 R6, RZ, RZ, UR6 ;  /* 0x00000006ff067e24 */ /* 0x010fe2000f8e00ff */
[----:B------:R-:W-:Y:S01]  /*11600*/  MOV R7, UR7 ;  /* 0x0000000700077c02 */ /* 0x000fe20008000f00 */
[----:B-----5:R-:W-:Y:S01]  /*11610*/  IMAD.U32 R10, RZ, RZ, UR4 ;  /* 0x00000004ff0a7e24 */ /* 0x020fe2000f8e00ff */
[----:B------:R-:W-:-:S02]  /*11620*/  MOV R11, UR5 ;  /* 0x00000005000b7c02 */ /* 0x000fc40008000f00 */
[----:B------:R-:W-:-:S07]  /*11630*/  LEPC R20, `(.L_x_258) ;  /* 0x000000001014794e */ /* 0x000fce0000000000 */
[----:B--23--:R-:W-:Y:S05]  /*11640*/  CALL.ABS.NOINC R2 ;  /* 0x0000000002007343 */ /* 0x00cfea0003c00000 */
.L_x_258:
[----:B------:R-:W-:Y:S05]  /*11650*/  WARPSYNC.ALL ;  /* 0x0000000000007948 */ /* 0x000fea0003800000 */
[----:B------:R-:W-:-:S13]  /*11660*/  R2UR UR4, R16 ;  /* 0x00000000100472ca */ /* 0x000fda00000e0000 */
[----:B------:R2:W-:Y:S02]  /*11670*/  STTM.x2 tmem[UR4], R178 ;  /* 0x000000b2000079ed */ /* 0x0005e400080c0004 */
.L_x_255:
[----:B------:R-:W-:Y:S01]  /*11680*/  UIADD3 UR4, UPT, UPT, UR45, 0x1, URZ ;  /* 0x000000012d047890 */ /* 0x000fe2000fffe0ff */
[----:B------:R-:W-:Y:S01]  /*11690*/  MOV R156, R179 ;  /* 0x000000b3009c7202 */ /* 0x000fe20000000f00 */
[----:B------:R-:W-:Y:S02]  /*116a0*/  UIADD3 UR45, UPT, UPT, UR45, -0x1, URZ ;  /* 0xffffffff2d2d7890 */ /* 0x000fe4000fffe0ff */
[----:B------:R-:W-:-:S09]  /*116b0*/  UISETP.GT.AND UP0, UPT, UR4, 0x1, UPT ;  /* 0x000000010400788c */ /* 0x000fd2000bf04270 */
[----:B------:R-:W-:Y:S05]  /*116c0*/  BRA.U UP0, `(.L_x_259) ;  /* 0xffffffb9006c7547 */ /* 0x000fea000b83ffff */
.L_x_238:
[----:B------:R-:W-:-:S09]  /*116d0*/  UISETP.NE.AND UP0, UPT, UR44, URZ, UPT ;  /* 0x000000ff2c00728c */ /* 0x000fd2000bf05270 */
[----:B------:R-:W-:Y:S05]  /*116e0*/  BRA.U UP0, `(.L_x_260) ;  /* 0x0000000100047547 */ /* 0x000fea000b800000 */
[----:B------:R-:W-:Y:S05]  /*116f0*/  BPT.TRAP 0x1 ;  /* 0x000000040000795c */ /* 0x000fea0000300000 */
.L_x_260:
[----:B------:R-:W3:Y:S01]  /*11700*/  S2UR UR5, SR_CgaCtaId ;  /* 0x00000000000579c3 */ /* 0x000ee20000008800 */
[----:B------:R-:W-:Y:S01]  /*11710*/  UISETP.NE.AND UP1, UPT, UR51, URZ, UPT ;  /* 0x000000ff3300728c */ /* 0x000fe2000bf25270 */
[----:B------:R-:W-:-:S03]  /*11720*/  UMOV UR4, 0x400 ;  /* 0x0000040000047882 */ /* 0x000fc60000000000 */
[----:B------:R-:W-:-:S04]  /*11730*/  USEL UR6, UR47, UR48, UP1 ;  /* 0x000000302f067287 */ /* 0x000fc80008800000 */
[----:B------:R-:W-:Y:S02]  /*11740*/  ULOP3.LUT UR6, UR6, 0x1, URZ, 0x3c, !UPT ;  /* 0x0000000106067892 */ /* 0x000fe4000f8e3cff */
[----:B---3--:R-:W-:-:S04]  /*11750*/  ULEA UR5, UR5, UR4, 0x18 ;  /* 0x0000000405057291 */ /* 0x008fc8000f8ec0ff */
[----:B------:R-:W-:Y:S02]  /*11760*/  UIADD3 UR4, UPT, UPT, UR5, 0x1c080, URZ ;  /* 0x0001c08005047890 */ /* 0x000fe4000fffe0ff */
[----:B------:R-:W-:-:S09]  /*11770*/  @UP1 UIADD3 UR4, UPT, UPT, UR5, 0x1c070, URZ ;  /* 0x0001c07005041890 */ /* 0x000fd2000fffe0ff */
[----:B------:R-:W-:Y:S01]  /*11780*/  SYNCS.ARRIVE.TRANS64.A1T0 RZ, [UR4], RZ ;  /* 0x000000ffffff79a7 */ /* 0x000fe20008100004 */
[----:B------:R-:W-:Y:S05]  /*11790*/  BRA.U UP0, `(.L_x_261) ;  /* 0x0000000100047547 */ /* 0x000fea000b800000 */
[----:B------:R-:W-:Y:S05]  /*117a0*/  BPT.TRAP 0x1 ;  /* 0x000000040000795c */ /* 0x000fea0000300000 */
.L_x_261:
[----:B------:R-:W-:Y:S01]  /*117b0*/  UISETP.NE.AND UP0, UPT, UR51, URZ, UPT ;  /* 0x000000ff3300728c */ /* 0x000fe2000bf05270 */
[----:B-1----:R-:W-:Y:S01]  /*117c0*/  MOV R0, UR6 ;  /* 0x0000000600007c02 */ /* 0x002fe20008000f00 */
[----:B------:R-:W-:-:S03]  /*117d0*/  UIADD3 UR4, UPT, UPT, UR5, 0x1c078, URZ ;  /* 0x0001c07805047890 */ /* 0x000fc6000fffe0ff */
[----:B------:R-:W-:-:S06]  /*117e0*/  SHF.L.U32 R0, R0, 0x1f, RZ ;  /* 0x0000001f00007819 */ /* 0x000fcc00000006ff */
[----:B------:R-:W-:Y:S02]  /*117f0*/  @!UP0 UIADD3 UR4, UPT, UPT, UR5, 0x1c088, URZ ;  /* 0x0001c08805048890 */ /* 0x000fe4000fffe0ff */
[----:B------:R-:W-:-:S07]  /*11800*/  UISETP.GT.U32.AND UP0, UPT, UR43, 0x1, UPT ;  /* 0x000000012b00788c */ /* 0x000fce000bf04070 */
[----:B------:R-:W1:Y:S02]  /*11810*/  SYNCS.PHASECHK.TRANS64.TRYWAIT P0, [UR4], R0 ;  /* 0x00000000ff0075a7 */ /* 0x000e640008001104 */
[----:B-1----:R-:W-:Y:S05]  /*11820*/  @!P0 BRA `(.L_x_262) ;  /* 0x0000004000bc8947 */ /* 0x002fea0003800000 */
.L_x_430:
[----:B------:R-:W-:Y:S05]  /*11830*/  BRA.U UP0, `(.L_x_263) ;  /* 0x0000000100087547 */ /* 0x000fea000b800000 */
[----:B------:R-:W-:Y:S05]  /*11840*/  BPT.TRAP 0x1 ;  /* 0x000000040000795c */ /* 0x000fea0000300000 */
[----:B------:R-:W-:Y:S05]  /*11850*/  BPT.TRAP 0x1 ;  /* 0x000000040000795c */ /* 0x000fea0000300000 */
.L_x_263:
[----:B------:R-:W-:Y:S02]  /*11860*/  UISETP.NE.AND UP0, UPT, UR51, URZ, UPT ;  /* 0x000000ff3300728c */ /* 0x000fe4000bf05270 */
[----:B------:R-:W-:Y:S02]  /*11870*/  UIADD3 UR4, UPT, UPT, UR5, 0x1c068, URZ ;  /* 0x0001c06805047890 */ /* 0x000fe4000fffe0ff */
[----:B------:R-:W-:Y:S02]  /*11880*/  USEL UR48, UR48, UR6, UP0 ;  /* 0x0000000630307287 */ /* 0x000fe40008000000 */
[----:B------:R-:W-:-:S05]  /*11890*/  USEL UR47, UR6, UR47, UP0 ;  /* 0x0000002f062f7287 */ /* 0x000fca0008000000 */
[----:B------:R-:W-:-:S04]  /*118a0*/  @UP0 UIADD3 UR4, UPT, UPT, UR5, 0x1c058, URZ ;  /* 0x0001c05805040890 */ /* 0x000fc8000fffe0ff */
[----:B------:R-:W-:-:S09]  /*118b0*/  UPRMT UR4, UR39, 0x654, UR4 ;  /* 0x0000065427047896 */ /* 0x000fd20008000004 */
[----:B------:R-:W-:Y:S01]  /*118c0*/  SYNCS.ARRIVE.TRANS64.RED.A1T0 RZ, [UR4], RZ ;  /* 0x000000ffffff79a7 */ /* 0x000fe20008100404 */
[----:B------:R-:W-:-:S04]  /*118d0*/  USEL UR4, UR46, UR49, UP0 ;  /* 0x000000312e047287 */ /* 0x000fc80008000000 */
[----:B------:R-:W-:-:S04]  /*118e0*/  ULOP3.LUT UR4, UR4, 0x1, URZ, 0x3c, !UPT ;  /* 0x0000000104047892 */ /* 0x000fc8000f8e3cff */
[----:B------:R-:W-:Y:S02]  /*118f0*/  USEL UR46, UR4, UR46, UP0 ;  /* 0x0000002e042e7287 */ /* 0x000fe40008000000 */
[----:B------:R-:W-:-:S12]  /*11900*/  USEL UR49, UR49, UR4, UP0 ;  /* 0x0000000431317287 */ /* 0x000fd80008000000 */
.L_x_235:
[----:B------:R-:W3:Y:S01]  /*11910*/  LDCU UR5, c[0x0][0x370] ;  /* 0x00006e00ff0577ac */ /* 0x000ee20008000800 */
[----:B------:R-:W4:Y:S01]  /*11920*/  LDCU UR4, c[0x0][0x900] ;  /* 0x00012000ff0477ac */ /* 0x000f220008000800 */
[----:B---3--:R-:W-:-:S04]  /*11930*/  UIADD3 UR36, UPT, UPT, UR5, UR36, URZ ;  /* 0x0000002405247290 */ /* 0x008fc8000fffe0ff */
[----:B----4-:R-:W-:-:S09]  /*11940*/  UISETP.GE.AND UP0, UPT, UR36, UR4, UPT ;  /* 0x000000042400728c */ /* 0x010fd2000bf06270 */
[----:B------:R-:W-:Y:S05]  /*11950*/  BRA.U !UP0, `(.L_x_264) ;  /* 0xffffffb508387547 */ /* 0x000fea000b83ffff */
[----:B------:R-:W-:Y:S05]  /*11960*/  EXIT ;  /* 0x000000000000794d */ /* 0x000fea0003800000 */
.L_x_26:
[----:B------:R-:W-:-:S05]  /*11970*/  IMAD.MOV.U32 R2, RZ, RZ, -0x4 ;  /* 0xfffffffcff027424 */ /* 0x000fca00078e00ff */
[----:B------:R-:W-:-:S05]  /*11980*/  VIADDMNMX.U32 R0, R0, R2, 0x2, PT ;  /* 0x0000000200007446 */ /* 0x000fca0003800002 */
[----:B------:R-:W-:-:S04]  /*11990*/  IMAD.SHL.U32 R0, R0, 0x4, RZ ;  /* 0x0000000400007824 */ /* 0x000fc800078e00ff */
[----:B------:R-:W1:Y:S02]  /*119a0*/  LDC R2, c[0x2][R0] ;  /* 0x0080000000027b82 */ /* 0x000e640000000800 */
[----:B-1----:R-:W-:-:S04]  /*119b0*/  SHF.R.S32.HI R3, RZ, 0x1f, R2 ;  /* 0x0000001fff037819 */ /* 0x002fc80000011402 */
.L_x_483:
[----:B------:R-:W-:Y:S05]  /*119c0*/  BRX R2 -0x119d0                                                                                                                                                                                                                                                                                                                                                                                                                                                                                                                                                                          (*"BRANCH_TARGETS .L_x_484,.L_x_485,.L_x_486"*) ;  /* 0xfffffee4028c7949 */ /* 0x000fea000383ffff */
.L_x_486:
[----:B------:R-:W-:-:S08]  /*119d0*/  NOP ;  /* 0x0000000000007918 */ /* 0x000fd00000000000 */
[----:B------:R-:W-:-:S00]  /*119e0*/  USETMAXREG.DEALLOC.CTAPOOL 0x18 ;  /* 0x00000018000079c8 */ /* 0x000fc000080e0500 */
[----:B------:R-:W-:Y:S05]  /*119f0*/  EXIT ;  /* 0x000000000000794d */ /* 0x000fea0003800000 */
.L_x_484:
[----:B------:R-:W-:-:S08]  /*11a00*/  NOP ;  /* 0x0000000000007918 */ /* 0x000fd00000000000 */
[----:B------:R-:W1:-:S00]  /*11a10*/  USETMAXREG.DEALLOC.CTAPOOL 0x20 ;  /* 0x00000020000079c8 */ /* 0x000e4000080e0500 */
[----:B-1----:R-:W1:Y:S02]  /*11a20*/  LDC R0, c[0x0][0x900] ;  /* 0x00024000ff007b82 */ /* 0x002e640000000800 */
[----:B-1----:R-:W-:-:S13]  /*11a30*/  ISETP.LE.AND P1, PT, R0, UR36, PT ;  /* 0x0000002400007c0c */ /* 0x002fda000bf23270 */
[----:B------:R-:W-:Y:S05]  /*11a40*/  @P1 EXIT ;  /* 0x000000000000194d */ /* 0x000fea0003800000 */
[----:B------:R-:W-:Y:S01]  /*11a50*/  HFMA2 R4, -RZ, RZ, 0, 5.9604644775390625e-08 ;  /* 0x00000001ff047431 */ /* 0x000fe200000001ff */
[----:B------:R-:W-:Y:S01]  /*11a60*/  PLOP3.LUT P5, PT, P5, P6, PT, 0xf8, 0x8f ;  /* 0x00000000008f781c */ /* 0x000fe20002fadf70 */
[----:B------:R-:W1:Y:S01]  /*11a70*/  LDCU.64 UR4, c[0x0][0x348] ;  /* 0x00006900ff0477ac */ /* 0x000e620008000a00 */
[----:B------:R-:W-:Y:S01]  /*11a80*/  UPLOP3.LUT UP1, UPT, UP2, UP3, UPT, 0xf8, 0x8f ;  /* 0x00000000008f789c */ /* 0x000fe20001727f70 */
[----:B------:R-:W-:Y:S01]  /*11a90*/  UMOV UR15, 0x1 ;  /* 0x00000001000f7882 */ /* 0x000fe20000000000 */
[----:B------:R-:W-:-:S09]  /*11aa0*/  UMOV UR22, URZ ;  /* 0x000000ff00167c82 */ /* 0x000fd20008000000 */
.L_x_362:
[----:B--2---:R-:W2:Y:S01]  /*11ab0*/  LDCU.64 UR6, c[0x0][0x908] ;  /* 0x00012100ff0677ac */ /* 0x004ea20008000a00 */
[----:B------:R-:W3:Y:S01]  /*11ac0*/  LDCU UR10, c[0x0][0x904] ;  /* 0x00012080ff0a77ac */ /* 0x000ee20008000800 */
[----:B------:R-:W4:Y:S01]  /*11ad0*/  LDCU.64 UR8, c[0x0][0x920] ;  /* 0x00012400ff0877ac */ /* 0x000f220008000a00 */
[----:B------:R-:W5:Y:S01]  /*11ae0*/  LDCU UR14, c[0x0][0x91c] ;  /* 0x00012380ff0e77ac */ /* 0x000f620008000800 */
[----:B--2---:R-:W-:-:S04]  /*11af0*/  UIMAD.WIDE.U32 UR12, UR36, UR6, URZ ;  /* 0x00000006240c72a5 */ /* 0x004fc8000f8e00ff */
[----:B------:R-:W-:Y:S02]  /*11b00*/  USHF.R.U32.HI UR13, URZ, UR7, UR13 ;  /* 0x00000007ff0d7299 */ /* 0x000fe4000801160d */
[----:B---3--:R-:W-:Y:S01]  /*11b10*/  UISETP.NE.AND UP2, UPT, UR10, 0x1, UPT ;  /* 0x000000010a00788c */ /* 0x008fe2000bf45270 */
[----:B------:R-:W2:Y:S03]  /*11b20*/  LDCU.64 UR6, c[0x0][0x380] ;  /* 0x00007000ff0677ac */ /* 0x000ea60008000a00 */
[----:B------:R-:W-:Y:S02]  /*11b30*/  USEL UR13, UR36, UR13, !UP2 ;  /* 0x0000000d240d7287 */ /* 0x000fe4000d000000 */
[----:B-----5:R-:W-:Y:S02]  /*11b40*/  UISETP.NE.AND UP2, UPT, UR14, 0x1, UPT ;  /* 0x000000010e00788c */ /* 0x020fe4000bf45270 */
[----:B----4-:R-:W-:-:S02]  /*11b50*/  UIMAD.WIDE.U32 UR16, UR13, UR8, URZ ;  /* 0x000000080d1072a5 */ /* 0x010fc4000f8e00ff */
[----:B------:R-:W-:-:S05]  /*11b60*/  UIADD3 UR8, UPT, UPT, -UR13, URZ, URZ ;  /* 0x000000ff0d087290 */ /* 0x000fca000fffe1ff */
[----:B------:R-:W-:Y:S02]  /*11b70*/  UMOV UR11, UR17 ;  /* 0x00000011000b7c82 */ /* 0x000fe40008000000 */
[----:B------:R-:W-:Y:S02]  /*11b80*/  USHF.R.U32.HI UR9, URZ, UR9, UR11 ;  /* 0x00000009ff097299 */ /* 0x000fe4000801160b */
[----:B------:R-:W-:Y:S02]  /*11b90*/  UIMAD UR11, UR10, UR8, UR36 ;  /* 0x000000080a0b72a4 */ /* 0x000fe4000f8e0224 */
[----:B------:R-:W-:Y:S02]  /*11ba0*/  USEL UR12, UR13, UR9, !UP2 ;  /* 0x000000090d0c7287 */ /* 0x000fe4000d000000 */
[----:B--2---:R-:W-:Y:S02]  /*11bb0*/  UISETP.NE.AND UP2, UPT, UR7, URZ, UPT ;  /* 0x000000ff0700728c */ /* 0x004fe4000bf45270 */
[----:B------:R-:W-:-:S02]  /*11bc0*/  USHF.L.U32 UR11, UR11, 0x8, URZ ;  /* 0x000000080b0b7899 */ /* 0x000fc400080006ff */
[----:B------:R-:W-:Y:S02]  /*11bd0*/  UIADD3 UR8, UPT, UPT, -UR12, URZ, URZ ;  /* 0x000000ff0c087290 */ /* 0x000fe4000fffe1ff */
[----:B------:R-:W-:Y:S02]  /*11be0*/  UISETP.GE.OR UP2, UPT, UR11, UR6, !UP2 ;  /* 0x000000060b00728c */ /* 0x000fe4000d746670 */
[----:B------:R-:W-:-:S07]  /*11bf0*/  UIMAD UR14, UR14, UR8, UR13 ;  /* 0x000000080e0e72a4 */ /* 0x000fce000f8e020d */
[----:B-1----:R-:W-:Y:S05]  /*11c00*/  BRA.U UP2, `(.L_x_265) ;  /* 0x00000029021c7547 */ /* 0x002fea000b800000 */
[----:B------:R-:W2:Y:S01]  /*11c10*/  LDCU UR6, c[0x0][0x38c] ;  /* 0x00007180ff0677ac */ /* 0x000ea20008000800 */
[----:B------:R-:W-:Y:S01]  /*11c20*/  BSSY.RECONVERGENT B0, `(.L_x_266) ;  /* 0x000002a000007945 */ /* 0x000fe20003800200 */
[----:B------:R-:W3:Y:S01]  /*11c30*/  LDCU.64 UR8, c[0x0][0x910] ;  /* 0x00012200ff0877ac */ /* 0x000ee20008000a00 */
[----:B------:R-:W4:Y:S01]  /*11c40*/  LDCU UR10, c[0x0][0x918] ;  /* 0x00012300ff0a77ac */ /* 0x000f220008000800 */
[----:B--2---:R-:W-:Y:S01]  /*11c50*/  IMAD.U32 R0, RZ, RZ, UR6 ;  /* 0x00000006ff007e24 */ /* 0x004fe2000f8e00ff */
[----:B---3--:R-:W-:-:S04]  /*11c60*/  UIMAD.WIDE.U32 UR16, UR12, UR9, URZ ;  /* 0x000000090c1072a5 */ /* 0x008fc8000f8e00ff */
[----:B------:R-:W-:Y:S01]  /*11c70*/  IABS R0, R0 ;  /* 0x0000000000007213 */ /* 0x000fe20000000000 */
[----:B------:R-:W-:-:S03]  /*11c80*/  UISETP.NE.AND UP2, UPT, UR8, 0x1, UPT ;  /* 0x000000010800788c */ /* 0x000fc6000bf45270 */
[----:B------:R-:W2:Y:S01]  /*11c90*/  I2F.RP R2, R0 ;  /* 0x0000000000027306 */ /* 0x000ea20000209400 */
[----:B------:R-:W-:Y:S02]  /*11ca0*/  UMOV UR9, UR17 ;  /* 0x0000001100097c82 */ /* 0x000fe40008000000 */
[----:B----4-:R-:W-:-:S04]  /*11cb0*/  USHF.R.U32.HI UR9, URZ, UR10, UR9 ;  /* 0x0000000aff097299 */ /* 0x010fc80008011609 */
[----:B------:R-:W-:Y:S02]  /*11cc0*/  USEL UR9, UR12, UR9, !UP2 ;  /* 0x000000090c097287 */ /* 0x000fe4000d000000 */
[----:B------:R-:W-:Y:S02]  /*11cd0*/  UISETP.NE.AND UP2, UPT, UR6, URZ, UPT ;  /* 0x000000ff0600728c */ /* 0x000fe4000bf45270 */
[----:B------:R-:W-:Y:S01]  /*11ce0*/  UIADD3 UR9, UPT, UPT, -UR9, URZ, URZ ;  /* 0x000000ff09097290 */ /* 0x000fe2000fffe1ff */
[----:B--2---:R-:W2:Y:S03]  /*11cf0*/  MUFU.RCP R2, R2 ;  /* 0x0000000200027308 */ /* 0x004ea60000001000 */
[----:B------:R-:W-:-:S04]  /*11d00*/  UIMAD UR12, UR8, UR9, UR12 ;  /* 0x00000009080c72a4 */ /* 0x000fc8000f8e020c */
[----:B------:R-:W-:-:S04]  /*11d10*/  ULOP3.LUT UR8, UR12, UR6, URZ, 0x3c, !UPT ;  /* 0x000000060c087292 */ /* 0x000fc8000f8e3cff */
[----:B------:R-:W-:Y:S01]  /*11d20*/  UISETP.GE.AND UP3, UPT, UR8, URZ, UPT ;  /* 0x000000ff0800728c */ /* 0x000fe2000bf66270 */
[----:B--2---:R-:W-:-:S04]  /*11d30*/  IADD3 R2, PT, PT, R2, 0xffffffe, RZ ;  /* 0x0ffffffe02027810 */ /* 0x004fc80007ffe0ff */
[----:B------:R-:W2:Y:S02]  /*11d40*/  F2I.FTZ.U32.TRUNC.NTZ R3, R2 ;  /* 0x0000000200037305 */ /* 0x000ea4000021f000 */
[----:B--2---:R-:W-:-:S05]  /*11d50*/  IMAD.MOV R2, RZ, RZ, -R3 ;  /* 0x000000ffff027224 */ /* 0x004fca00078e0a03 */
[----:B------:R-:W-:Y:S01]  /*11d60*/  MOV R6, R2 ;  /* 0x0000000200067202 */ /* 0x000fe20000000f00 */
[----:B------:R-:W-:-:S04]  /*11d70*/  IMAD.U32 R2, RZ, RZ, UR12 ;  /* 0x0000000cff027e24 */ /* 0x000fc8000f8e00ff */
[----:B------:R-:W-:Y:S01]  /*11d80*/  IMAD R6, R6, R0, RZ ;  /* 0x0000000006067224 */ /* 0x000fe200078e02ff */
[----:B------:R-:W-:Y:S01]  /*11d90*/  IABS R5, R2 ;  /* 0x0000000200057213 */ /* 0x000fe20000000000 */
[----:B------:R-:W-:-:S05]  /*11da0*/  HFMA2 R2, -RZ, RZ, 0, 0 ;  /* 0x00000000ff027431 */ /* 0x000fca00000001ff */
[----:B------:R-:W-:-:S04]  /*11db0*/  IMAD.HI.U32 R2, R3, R6, R2 ;  /* 0x0000000603027227 */ /* 0x000fc800078e0002 */
[----:B------:R-:W-:-:S04]  /*11dc0*/  IMAD.MOV.U32 R3, RZ, RZ, R5 ;  /* 0x000000ffff037224 */ /* 0x000fc800078e0005 */
[----:B------:R-:W-:-:S05]  /*11dd0*/  IMAD.HI.U32 R2, R2, R3, RZ ;  /* 0x0000000302027227 */ /* 0x000fca00078e00ff */
[----:B------:R-:W-:-:S05]  /*11de0*/  IADD3 R5, PT, PT, -R2, RZ, RZ ;  /* 0x000000ff02057210 */ /* 0x000fca0007ffe1ff */
[----:B------:R-:W-:-:S05]  /*11df0*/  IMAD R3, R0, R5, R3 ;  /* 0x0000000500037224 */ /* 0x000fca00078e0203 */
[----:B------:R-:W-:-:S13]  /*11e00*/  ISETP.GT.U32.AND P1, PT, R0, R3, PT ;  /* 0x000000030000720c */ /* 0x000fda0003f24070 */
[----:B------:R-:W-:Y:S01]  /*11e10*/  @!P1 IMAD.IADD R3, R3, 0x1, -R0 ;  /* 0x0000000103039824 */ /* 0x000fe200078e0a00 */
[----:B------:R-:W-:-:S04]  /*11e20*/  @!P1 IADD3 R2, PT, PT, R2, 0x1, RZ ;  /* 0x0000000102029810 */ /* 0x000fc80007ffe0ff */
[----:B------:R-:W-:-:S13]  /*11e30*/  ISETP.GE.U32.AND P2, PT, R3, R0, PT ;  /* 0x000000000300720c */ /* 0x000fda0003f46070 */
[----:B------:R-:W-:-:S05]  /*11e40*/  @P2 VIADD R2, R2, 0x1 ;  /* 0x0000000102022836 */ /* 0x000fca0000000000 */
[----:B------:R-:W-:-:S13]  /*11e50*/  R2UR UR13, R2 ;  /* 0x00000000020d72ca */ /* 0x000fda00000e0000 */
[----:B------:R-:W-:Y:S02]  /*11e60*/  @!UP3 UIADD3 UR13, UPT, UPT, -UR13, URZ, URZ ;  /* 0x000000ff0d0db290 */ /* 0x000fe4000fffe1ff */
[----:B------:R-:W-:-:S04]  /*11e70*/  @!UP2 ULOP3.LUT UR13, URZ, UR6, URZ, 0x33, !UPT ;  /* 0x00000006ff0da292 */ /* 0x000fc8000f8e33ff */
[----:B------:R-:W-:-:S04]  /*11e80*/  UIADD3 UR8, UPT, UPT, -UR13, URZ, URZ ;  /* 0x000000ff0d087290 */ /* 0x000fc8000fffe1ff */
[----:B------:R-:W-:Y:S01]  /*11e90*/  UIMAD UR12, UR6, UR8, UR12 ;  /* 0x00000008060c72a4 */ /* 0x000fe2000f8e020c */
[----:B------:R-:W-:Y:S11]  /*11ea0*/  @!P3 BRA `(.L_x_267) ;  /* 0x000000000004b947 */ /* 0x000ff60003800000 */
[----:B-1----:R-:W-:Y:S05]  /*11eb0*/  BPT.TRAP 0x1 ;  /* 0x000000040000795c */ /* 0x002fea0000300000 */
.L_x_267:
[----:B-1----:R-:W-:Y:S05]  /*11ec0*/  BSYNC.RECONVERGENT B0 ;  /* 0x0000000000007941 */ /* 0x002fea0003800200 */
.L_x_266:
[----:B------:R-:W1:Y:S01]  /*11ed0*/  S2UR UR8, SR_CgaCtaId ;  /* 0x00000000000879c3 */ /* 0x000e620000008800 */
[----:B------:R-:W-:Y:S01]  /*11ee0*/  UMOV UR6, 0x400 ;  /* 0x0000040000067882 */ /* 0x000fe20000000000 */
[----:B------:R-:W-:Y:S02]  /*11ef0*/  SHF.L.U32 R0, R4, 0x1f, RZ ;  /* 0x0000001f04007819 */ /* 0x000fe400000006ff */
[----:B------:R-:W-:Y:S01]  /*11f00*/  @!P0 MOV R2, 0x4000 ;  /* 0x0000400000028802 */ /* 0x000fe20000000f00 */
[----:B-1----:R-:W-:-:S09]  /*11f10*/  ULEA UR8, UR8, UR6, 0x18 ;  /* 0x0000000608087291 */ /* 0x002fd2000f8ec0ff */
[----:B------:R-:W1:Y:S02]  /*11f20*/  SYNCS.PHASECHK.TRANS64.TRYWAIT P1, [UR8+0x1c010], R0 ;  /* 0x01c01000ff0075a7 */ /* 0x000e640008021108 */
[----:B-1----:R-:W-:Y:S05]  /*11f30*/  @!P1 BRA `(.L_x_268) ;  /* 0x0000003c00109947 */ /* 0x002fea0003800000 */
.L_x_432:
[----:B------:R2:W-:Y:S01]  /*11f40*/  @!P0 SYNCS.ARRIVE.TRANS64 RZ, [UR8+0x1c000], R2 ;  /* 0x01c00002ffff89a7 */ /* 0x0005e20008000008 */
[----:B------:R-:W-:Y:S04]  /*11f50*/  BSSY.RECONVERGENT B0, `(.L_x_269) ;  /* 0x0000003000007945 */ /* 0x000fe80003800200 */
[----:B------:R-:W-:Y:S05]  /*11f60*/  @!P5 BRA `(.L_x_270) ;  /* 0x000000000004d947 */ /* 0x000fea0003800000 */
[----:B------:R-:W-:Y:S05]  /*11f70*/  BPT.TRAP 0x1 ;  /* 0x000000040000795c */ /* 0x000fea0000300000 */
.L_x_270:
[----:B------:R-:W-:Y:S05]  /*11f80*/  BSYNC.RECONVERGENT B0 ;  /* 0x0000000000007941 */ /* 0x000fea0003800200 */
.L_x_269:
[----:B------:R-:W3:Y:S01]  /*11f90*/  S2R R6, SR_TID.X ;  /* 0x0000000000067919 */ /* 0x000ee20000002100 */
[----:B------:R-:W-:Y:S01]  /*11fa0*/  BSSY.RECONVERGENT B0, `(.L_x_271) ;  /* 0x0000005000007945 */ /* 0x000fe20003800200 */
[----:B---3--:R-:W-:-:S04]  /*11fb0*/  LOP3.LUT P2, RZ, R6, 0x1f, RZ, 0xc0, !PT ;  /* 0x0000001f06ff7812 */ /* 0x008fc8000784c0ff */
[----:B------:R-:W-:-:S13]  /*11fc0*/  PLOP3.LUT P2, PT, P2, P0, PT, 0x8f, 0xf8 ;  /* 0x0000000000f8781c */ /* 0x000fda0001741177 */
[----:B------:R-:W-:Y:S05]  /*11fd0*/  @P2 BRA `(.L_x_272) ;  /* 0x0000000000042947 */ /* 0x000fea0003800000 */
[----:B------:R-:W-:Y:S05]  /*11fe0*/  BPT.TRAP 0x1 ;  /* 0x000000040000795c */ /* 0x000fea0000300000 */
.L_x_272:
[----:B------:R-:W-:Y:S05]  /*11ff0*/  BSYNC.RECONVERGENT B0 ;  /* 0x0000000000007941 */ /* 0x000fea0003800200 */
.L_x_271:
[----:B------:R-:W-:Y:S02]  /*12000*/  UIADD3 UR18, UP2, UPT, UR4, 0x80, URZ ;  /* 0x0000008004127890 */ /* 0x000fe4000ff5e0ff */
[----:B------:R-:W-:Y:S02]  /*12010*/  UIADD3 UR9, UPT, UPT, UR8, 0x1c000, URZ ;  /* 0x0001c00008097890 */ /* 0x000fe4000fffe0ff */
[----:B------:R-:W-:Y:S01]  /*12020*/  UIADD3.X UR19, UPT, UPT, URZ, UR5, URZ, UP2, !UPT ;  /* 0x00000005ff137290 */ /* 0x000fe200097fe4ff */
[----:B------:R-:W-:Y:S01]  /*12030*/  UMOV UR16, 0x0 ;  /* 0x0000000000107882 */ /* 0x000fe20000000000 */
[----:B------:R-:W-:Y:S01]  /*12040*/  UMOV UR17, 0x10000000 ;  /* 0x1000000000117882 */ /* 0x000fe20000000000 */
[----:B------:R-:W-:-:S06]  /*12050*/  UMOV UR10, URZ ;  /* 0x000000ff000a7c82 */ /* 0x000fcc0008000000 */
[----:B------:R3:W-:Y:S02]  /*12060*/  UTMALDG.5D [UR8], [UR18], desc[UR16] ;  /* 0x00001008120075b4 */ /* 0x0007e40008021000 */
[----:B---3--:R-:W-:Y:S05]  /*12070*/  BRA.U !UP0, `(.L_x_273) ;  /* 0x0000000108047547 */ /* 0x008fea000b800000 */
[----:B------:R-:W-:Y:S05]  /*12080*/  BPT.TRAP 0x1 ;  /* 0x000000040000795c */ /* 0x000fea0000300000 */
.L_x_273:
[----:B------:R-:W-:Y:S01]  /*12090*/  ULEA UR17, UR22, UR8, 0x3 ;  /* 0x0000000816117291 */ /* 0x000fe2000f8e18ff */
[----:B--2---:R-:W-:Y:S01]  /*120a0*/  IMAD.U32 R2, RZ, RZ, UR15 ;  /* 0x0000000fff027e24 */ /* 0x004fe2000f8e00ff */
[----:B-1----:R-:W-:-:S04]  /*120b0*/  @!P0 MOV R3, 0x4000 ;  /* 0x0000400000038802 */ /* 0x002fc80000000f00 */
[----:B------:R-:W-:-:S04]  /*120c0*/  SHF.L.U32 R2, R2, 0x1f, RZ ;  /* 0x0000001f02027819 */ /* 0x000fc800000006ff */
[----:B------:R-:W1:Y:S02]  /*120d0*/  SYNCS.PHASECHK.TRANS64.TRYWAIT P1, [UR17+0x1c038], R2 ;  /* 0x01c03802ff0075a7 */ /* 0x000e640008021111 */
[----:B-1----:R-:W-:Y:S05]  /*120e0*/  @!P1 BRA `(.L_x_274) ;  /* 0x0000003800bc9947 */ /* 0x002fea0003800000 */
.L_x_434:
[----:B------:R2:W-:Y:S01]  /*120f0*/  @!P0 SYNCS.ARRIVE.TRANS64 RZ, [UR17+0x1c020], R3 ;  /* 0x01c02003ffff89a7 */ /* 0x0005e20008000011 */
[----:B------:R-:W-:Y:S05]  /*12100*/  BRA.U !UP1, `(.L_x_275) ;  /* 0x0000000109047547 */ /* 0x000fea000b800000 */
[----:B------:R-:W-:Y:S05]  /*12110*/  BPT.TRAP 0x1 ;  /* 0x000000040000795c */ /* 0x000fea0000300000 */
.L_x_275:
[----:B--2---:R-:W-:Y:S01]  /*12120*/  LOP3.LUT P1, R3, R6, 0x1f, RZ, 0xc0, !PT ;  /* 0x0000001f06037812 */ /* 0x004fe2000782c0ff */
[----:B------:R-:W-:Y:S03]  /*12130*/  BSSY.RECONVERGENT B0, `(.L_x_276) ;  /* 0x0000004000007945 */ /* 0x000fe60003800200 */
[----:B------:R-:W-:-:S13]  /*12140*/  PLOP3.LUT P1, PT, P1, P0, PT, 0x8f, 0xf8 ;  /* 0x0000000000f8781c */ /* 0x000fda0000f21177 */
[----:B------:R-:W-:Y:S05]  /*12150*/  @P1 BRA `(.L_x_277) ;  /* 0x0000000000041947 */ /* 0x000fea0003800000 */
[----:B------:R-:W-:Y:S05]  /*12160*/  BPT.TRAP 0x1 ;  /* 0x000000040000795c */ /* 0x000fea0000300000 */
.L_x_277:
[----:B------:R-:W-:Y:S05]  /*12170*/  BSYNC.RECONVERGENT B0 ;  /* 0x0000000000007941 */ /* 0x000fea0003800200 */
.L_x_276:
[----:B------:R-:W-:Y:S01]  /*12180*/  ULEA UR16, UR22, UR8, 0xe ;  /* 0x0000000816107291 */ /* 0x000fe2000f8e70ff */
[----:B------:R-:W-:Y:S01]  /*12190*/  BSSY.RECONVERGENT B0, `(.L_x_278) ;  /* 0x0000013000007945 */ /* 0x000fe20003800200 */
[----:B------:R-:W-:Y:S02]  /*121a0*/  UIADD3 UR26, UP2, UPT, UR4, 0x180, URZ ;  /* 0x00000180041a7890 */ /* 0x000fe4000ff5e0ff */
[----:B------:R-:W-:Y:S02]  /*121b0*/  UIADD3 UR6, UPT, UPT, UR22, 0x1, URZ ;  /* 0x0000000116067890 */ /* 0x000fe4000fffe0ff */
[----:B------:R-:W-:Y:S02]  /*121c0*/  UIADD3 UR17, UPT, UPT, UR17, 0x1c020, URZ ;  /* 0x0001c02011117890 */ /* 0x000fe4000fffe0ff */
[----:B------:R-:W-:Y:S02]  /*121d0*/  UIADD3 UR16, UPT, UPT, UR16, 0x8000, URZ ;  /* 0x0000800010107890 */ /* 0x000fe4000fffe0ff */
[----:B------:R-:W-:-:S02]  /*121e0*/  UIADD3.X UR27, UPT, UPT, URZ, UR5, URZ, UP2, !UPT ;  /* 0x00000005ff1b7290 */ /* 0x000fc400097fe4ff */
[----:B------:R-:W-:Y:S01]  /*121f0*/  UISETP.NE.AND UP2, UPT, UR6, 0x3, UPT ;  /* 0x000000030600788c */ /* 0x000fe2000bf45270 */
[----:B------:R-:W-:Y:S01]  /*12200*/  UMOV UR24, 0x0 ;  /* 0x0000000000187882 */ /* 0x000fe20000000000 */
[----:B------:R-:W-:Y:S02]  /*12210*/  UMOV UR25, 0x10000000 ;  /* 0x1000000000197882 */ /* 0x000fe40000000000 */
[----:B------:R-:W-:Y:S01]  /*12220*/  USEL UR9, URZ, 0x1, UP2 ;  /* 0x00000001ff097887 */ /* 0x000fe20009000000 */
[----:B------:R-:W-:Y:S01]  /*12230*/  UMOV UR18, URZ ;  /* 0x000000ff00127c82 */ /* 0x000fe20008000000 */
[----:B------:R-:W-:Y:S01]  /*12240*/  UMOV UR19, URZ ;  /* 0x000000ff00137c82 */ /* 0x000fe20008000000 */
[----:B------:R-:W-:Y:S01]  /*12250*/  UMOV UR20, UR13 ;  /* 0x0000000d00147c82 */ /* 0x000fe20008000000 */
[----:B------:R-:W-:Y:S01]  /*12260*/  UMOV UR21, UR14 ;  /* 0x0000000e00157c82 */ /* 0x000fe20008000000 */
[----:B------:R-:W-:Y:S01]  /*12270*/  USEL UR6, UR6, URZ, UP2 ;  /* 0x000000ff06067287 */ /* 0x000fe20009000000 */
[----:B------:R2:W-:Y:S01]  /*12280*/  UTMALDG.4D [UR16], [UR26], desc[UR24] ;  /* 0x000018101a0075b4 */ /* 0x0005e20008019000 */
[----:B------:R-:W-:Y:S01]  /*12290*/  ULOP3.LUT UR15, UR15, UR9, URZ, 0x3c, !UPT ;  /* 0x000000090f0f7292 */ /* 0x000fe2000f8e3cff */
[----:B--2---:R-:W-:Y:S06]  /*122a0*/  @!P3 BRA `(.L_x_279) ;  /* 0x000000000004b947 */ /* 0x004fec0003800000 */
[----:B------:R-:W-:Y:S05]  /*122b0*/  BPT.TRAP 0x1 ;  /* 0x000000040000795c */ /* 0x000fea0000300000 */
.L_x_279:
[----:B------:R-:W-:Y:S05]  /*122c0*/  BSYNC.RECONVERGENT B0 ;  /* 0x0000000000007941 */ /* 0x000fea0003800200 */
.L_x_278:
[----:B------:R-:W2:Y:S01]  /*122d0*/  SYNCS.PHASECHK.TRANS64.TRYWAIT P1, [UR8+0x1c018], R0 ;  /* 0x01c01800ff0075a7 */ /* 0x000ea20008021108 */
[----:B-1----:R-:W-:Y:S01]  /*122e0*/  @!P0 MOV R2, 0x4000 ;  /* 0x0000400000028802 */ /* 0x002fe20000000f00 */
[----:B--2---:R-:W-:Y:S06]  /*122f0*/  @!P1 BRA `(.L_x_280) ;  /* 0x0000003800509947 */ /* 0x004fec0003800000 */
.L_x_436:
[----:B------:R2:W-:Y:S01]  /*12300*/  @!P0 SYNCS.ARRIVE.TRANS64 RZ, [UR8+0x1c008], R2 ;  /* 0x01c00802ffff89a7 */ /* 0x0005e20008000008 */
[----:B------:R-:W-:Y:S04]  /*12310*/  BSSY.RECONVERGENT B0, `(.L_x_281) ;  /* 0x0000003000007945 */ /* 0x000fe80003800200 */
[----:B------:R-:W-:Y:S05]  /*12320*/  @!P5 BRA `(.L_x_282) ;  /* 0x000000000004d947 */ /* 0x000fea0003800000 */
[----:B------:R-:W-:Y:S05]  /*12330*/  BPT.TRAP 0x1 ;  /* 0x000000040000795c */ /* 0x000fea0000300000 */
.L_x_282:
[----:B------:R-:W-:Y:S05]  /*12340*/  BSYNC.RECONVERGENT B0 ;  /* 0x0000000000007941 */ /* 0x000fea0003800200 */
.L_x_281:
[----:B------:R-:W-:Y:S01]  /*12350*/  ISETP.EQ.OR P1, PT, R3, RZ, P0 ;  /* 0x000000ff0300720c */ /* 0x000fe20000722670 */
[----:B------:R-:W-:-:S12]  /*12360*/  BSSY.RECONVERGENT B0, `(.L_x_283) ;  /* 0x0000003000007945 */ /* 0x000fd80003800200 */
[----:B------:R-:W-:Y:S05]  /*12370*/  @P1 BRA `(.L_x_284) ;  /* 0x0000000000041947 */ /* 0x000fea0003800000 */
[----:B------:R-:W-:Y:S05]  /*12380*/  BPT.TRAP 0x1 ;  /* 0x000000040000795c */ /* 0x000fea0000300000 */
.L_x_284:
[----:B------:R-:W-:Y:S05]  /*12390*/  BSYNC.RECONVERGENT B0 ;  /* 0x0000000000007941 */ /* 0x000fea0003800200 */
.L_x_283:
[----:B------:R-:W-:Y:S02]  /*123a0*/  UIADD3 UR10, UP2, UPT, UR4, 0x80, URZ ;  /* 0x00000080040a7890 */ /* 0x000fe4000ff5e0ff */
[----:B------:R-:W-:Y:S02]  /*123b0*/  UIADD3 UR19, UPT, UPT, UR11, 0x80, URZ ;  /* 0x000000800b137890 */ /* 0x000fe4000fffe0ff */
[----:B------:R-:W-:Y:S02]  /*123c0*/  UIADD3 UR16, UPT, UPT, UR8, 0x4000, URZ ;  /* 0x0000400008107890 */ /* 0x000fe4000fffe0ff */
[----:B------:R-:W-:Y:S02]  /*123d0*/  UIADD3 UR17, UPT, UPT, UR8, 0x1c008, URZ ;  /* 0x0001c00808117890 */ /* 0x000fe4000fffe0ff */
[----:B------:R-:W-:Y:S01]  /*123e0*/  UIADD3.X UR11, UPT, UPT, URZ, UR5, URZ, UP2, !UPT ;  /* 0x00000005ff0b7290 */ /* 0x000fe200097fe4ff */
[----:B------:R-:W-:Y:S01]  /*123f0*/  UMOV UR24, 0x0 ;  /* 0x0000000000187882 */ /* 0x000fe20000000000 */
[----:B------:R-:W-:Y:S01]  /*12400*/  UMOV UR25, 0x10000000 ;  /* 0x1000000000197882 */ /* 0x000fe20000000000 */
[----:B------:R-:W-:Y:S01]  /*12410*/  UMOV UR18, URZ ;  /* 0x000000ff00127c82 */ /* 0x000fe20008000000 */
[----:B------:R-:W-:Y:S01]  /*12420*/  UMOV UR20, UR12 ;  /* 0x0000000c00147c82 */ /* 0x000fe20008000000 */
[----:B------:R-:W-:Y:S01]  /*12430*/  UMOV UR21, UR13 ;  /* 0x0000000d00157c82 */ /* 0x000fe20008000000 */
[----:B------:R-:W-:-:S03]  /*12440*/  UMOV UR22, UR14 ;  /* 0x0000000e00167c82 */ /* 0x000fc60008000000 */
[----:B------:R3:W-:Y:S02]  /*12450*/  UTMALDG.5D [UR16], [UR10], desc[UR24] ;  /* 0x000018100a0075b4 */ /* 0x0007e40008021000 */
[----:B---3--:R-:W-:Y:S05]  /*12460*/  BRA.U !UP0, `(.L_x_285) ;  /* 0x0000000108047547 */ /* 0x008fea000b800000 */
[----:B------:R-:W-:Y:S05]  /*12470*/  BPT.TRAP 0x1 ;  /* 0x000000040000795c */ /* 0x000fea0000300000 */
.L_x_285:
[----:B------:R-:W-:Y:S01]  /*12480*/  ULEA UR17, UR6, UR8, 0x3 ;  /* 0x0000000806117291 */ /* 0x000fe2000f8e18ff */
[----:B-1----:R-:W-:Y:S01]  /*12490*/  IMAD.U32 R0, RZ, RZ, UR15 ;  /* 0x0000000fff007e24 */ /* 0x002fe2000f8e00ff */
[----:B--2---:R-:W-:-:S04]  /*124a0*/  @!P0 MOV R2, 0x4000 ;  /* 0x0000400000028802 */ /* 0x004fc80000000f00 */
[----:B------:R-:W-:-:S04]  /*124b0*/  SHF.L.U32 R0, R0, 0x1f, RZ ;  /* 0x0000001f00007819 */ /* 0x000fc800000006ff */
[----:B------:R-:W1:Y:S02]  /*124c0*/  SYNCS.PHASECHK.TRANS64.TRYWAIT P1, [UR17+0x1c038], R0 ;  /* 0x01c03800ff0075a7 */ /* 0x000e640008021111 */
[----:B-1----:R-:W-:Y:S05]  /*124d0*/  @!P1 BRA `(.L_x_286) ;  /* 0x0000003400f09947 */ /* 0x002fea0003800000 */
.L_x_438:
[----:B------:R2:W-:Y:S01]  /*124e0*/  @!P0 SYNCS.ARRIVE.TRANS64 RZ, [UR17+0x1c020], R2 ;  /* 0x01c02002ffff89a7 */ /* 0x0005e20008000011 */
[----:B------:R-:W-:Y:S05]  /*124f0*/  BRA.U !UP1, `(.L_x_287) ;  /* 0x0000000109047547 */ /* 0x000fea000b800000 */
[----:B------:R-:W-:Y:S05]  /*12500*/  BPT.TRAP 0x1 ;  /* 0x000000040000795c */ /* 0x000fea0000300000 */
.L_x_287:
[----:B------:R-:W-:Y:S04]  /*12510*/  BSSY.RECONVERGENT B0, `(.L_x_288) ;  /* 0x0000003000007945 */ /* 0x000fe80003800200 */
[----:B------:R-:W-:Y:S05]  /*12520*/  @P2 BRA `(.L_x_289) ;  /* 0x0000000000042947 */ /* 0x000fea0003800000 */
[----:B------:R-:W-:Y:S05]  /*12530*/  BPT.TRAP 0x1 ;  /* 0x000000040000795c */ /* 0x000fea0000300000 */
.L_x_289:
[----:B------:R-:W-:Y:S05]  /*12540*/  BSYNC.RECONVERGENT B0 ;  /* 0x0000000000007941 */ /* 0x000fea0003800200 */
.L_x_288:
[----:B------:R-:W-:Y:S01]  /*12550*/  ULEA UR16, UR6, UR8, 0xe ;  /* 0x0000000806107291 */ /* 0x000fe2000f8e70ff */
[----:B------:R-:W-:Y:S01]  /*12560*/  LOP3.LUT R4, R4, 0x1, RZ, 0x3c, !PT ;  /* 0x0000000104047812 */ /* 0x000fe200078e3cff */
[----:B------:R-:W-:Y:S02]  /*12570*/  UIADD3 UR24, UP2, UPT, UR4, 0x280, URZ ;  /* 0x0000028004187890 */ /* 0x000fe4000ff5e0ff */
[----:B------:R-:W-:Y:S02]  /*12580*/  UIADD3 UR17, UPT, UPT, UR17, 0x1c020, URZ ;  /* 0x0001c02011117890 */ /* 0x000fe4000fffe0ff */
[----:B------:R-:W-:Y:S02]  /*12590*/  UIADD3 UR16, UPT, UPT, UR16, 0x8000, URZ ;  /* 0x0000800010107890 */ /* 0x000fe4000fffe0ff */
[----:B------:R-:W-:Y:S01]  /*125a0*/  UIADD3.X UR25, UPT, UPT, URZ, UR5, URZ, UP2, !UPT ;  /* 0x00000005ff197290 */ /* 0x000fe200097fe4ff */
[----:B------:R-:W-:Y:S01]  /*125b0*/  UMOV UR10, 0x0 ;  /* 0x00000000000a7882 */ /* 0x000fe20000000000 */
[----:B------:R-:W-:Y:S01]  /*125c0*/  UMOV UR11, 0x10000000 ;  /* 0x10000000000b7882 */ /* 0x000fe20000000000 */
[----:B------:R-:W-:Y:S01]  /*125d0*/  UMOV UR18, URZ ;  /* 0x000000ff00127c82 */ /* 0x000fe20008000000 */
[----:B------:R-:W-:Y:S01]  /*125e0*/  UMOV UR19, URZ ;  /* 0x000000ff00137c82 */ /* 0x000fe20008000000 */
[----:B------:R-:W-:Y:S01]  /*125f0*/  UMOV UR20, UR13 ;  /* 0x0000000d00147c82 */ /* 0x000fe20008000000 */
[----:B------:R-:W-:Y:S01]  /*12600*/  UMOV UR21, UR14 ;  /* 0x0000000e00157c82 */ /* 0x000fe20008000000 */
[----:B------:R-:W-:-:S02]  /*12610*/  UIADD3 UR6, UPT, UPT, UR6, 0x1, URZ ;  /* 0x0000000106067890 */ /* 0x000fc4000fffe0ff */
[----:B------:R3:W-:Y:S02]  /*12620*/  UTMALDG.4D [UR16], [UR24], desc[UR10] ;  /* 0x00000a10180075b4 */ /* 0x0007e40008019000 */
[----:B------:R-:W-:-:S04]  /*12630*/  UISETP.NE.AND UP2, UPT, UR6, 0x3, UPT ;  /* 0x000000030600788c */ /* 0x000fc8000bf45270 */
[----:B------:R-:W-:Y:S02]  /*12640*/  USEL UR9, URZ, 0x1, UP2 ;  /* 0x00000001ff097887 */ /* 0x000fe40009000000 */
[----:B------:R-:W-:Y:S02]  /*12650*/  USEL UR22, UR6, URZ, UP2 ;  /* 0x000000ff06167287 */ /* 0x000fe40009000000 */
[----:B------:R-:W-:Y:S02]  /*12660*/  UISETP.GE.AND UP2, UPT, UR7, 0x81, UPT ;  /* 0x000000810700788c */ /* 0x000fe4000bf46270 */
[----:B------:R-:W-:-:S07]  /*12670*/  ULOP3.LUT UR15, UR15, UR9, URZ, 0x3c, !UPT ;  /* 0x000000090f0f7292 */ /* 0x000fce000f8e3cff */
[----:B---3--:R-:W-:Y:S05]  /*12680*/  BRA.U !UP2, `(.L_x_265) ;  /* 0x0000001d0a7c7547 */ /* 0x008fea000b800000 */
[----:B------:R-:W-:-:S04]  /*12690*/  UIADD3 UR7, UPT, UPT, UR7, 0x7f, URZ ;  /* 0x0000007f07077890 */ /* 0x000fc8000fffe0ff */
[----:B------:R-:W-:-:S04]  /*126a0*/  USHF.R.S32.HI UR6, URZ, 0x1f, UR7 ;  /* 0x0000001fff067899 */ /* 0x000fc80008011407 */
[----:B------:R-:W-:-:S04]  /*126b0*/  ULEA.HI UR7, UR6, UR7, URZ, 0x7 ;  /* 0x0000000706077291 */ /* 0x000fc8000f8f38ff */
[----:B------:R-:W-:-:S04]  /*126c0*/  USHF.R.S32.HI UR7, URZ, 0x7, UR7 ;  /* 0x00000007ff077899 */ /* 0x000fc80008011407 */
[----:B------:R-:W-:-:S04]  /*126d0*/  UISETP.LT.AND UP2, UPT, UR7, 0x2, UPT ;  /* 0x000000020700788c */ /* 0x000fc8000bf41270 */
[----:B------:R-:W-:-:S04]  /*126e0*/  USEL UR6, UR7, 0x2, UP2 ;  /* 0x0000000207067887 */ /* 0x000fc80009000000 */
[----:B------:R-:W-:-:S04]  /*126f0*/  UIADD3 UR6, UPT, UPT, UR7, -UR6, URZ ;  /* 0x8000000607067290 */ /* 0x000fc8000fffe0ff */
[----:B------:R-:W-:Y:S02]  /*12700*/  UISETP.GE.U32.AND UP2, UPT, UR6, 0x3, UPT ;  /* 0x000000030600788c */ /* 0x000fe4000bf46070 */
[----:B------:R-:W-:-:S03]  /*12710*/  UIADD3 UR9, UPT, UPT, UR6, 0x1, URZ ;  /* 0x0000000106097890 */ /* 0x000fc6000fffe0ff */
[----:B------:R-:W-:Y:S01]  /*12720*/  UMOV UR6, 0x1 ;  /* 0x0000000100067882 */ /* 0x000fe20000000000 */
[----:B------:R-:W-:-:S03]  /*12730*/  ULOP3.LUT UR7, UR9, 0x3, URZ, 0xc0, !UPT ;  /* 0x0000000309077892 */ /* 0x000fc6000f8ec0ff */
[----:B------:R-:W-:Y:S09]  /*12740*/  BRA.U !UP2, `(.L_x_290) ;  /* 0x000000110a307547 */ /* 0x000ff2000b800000 */
[----:B------:R-:W-:Y:S01]  /*12750*/  ULOP3.LUT UR9, UR9, 0xfffffffc, URZ, 0xc0, !UPT ;  /* 0xfffffffc09097892 */ /* 0x000fe2000f8ec0ff */
[----:B------:R-:W-:-:S11]  /*12760*/  UMOV UR6, 0x1 ;  /* 0x0000000100067882 */ /* 0x000fd60000000000 */
.L_x_331:
[----:B------:R-:W-:Y:S05]  /*12770*/  BRA.U !UP0, `(.L_x_291) ;  /* 0x0000000108047547 */ /* 0x000fea000b800000 */
[----:B------:R-:W-:Y:S05]  /*12780*/  BPT.TRAP 0x1 ;  /* 0x000000040000795c */ /* 0x000fea0000300000 */
.L_x_291:
[----:B------:R-:W3:Y:S01]  /*12790*/  S2UR UR8, SR_CgaCtaId ;  /* 0x00000000000879c3 */ /* 0x000ee20000008800 */
[----:B------:R-:W-:Y:S01]  /*127a0*/  UMOV UR10, 0x400 ;  /* 0x00000400000a7882 */ /* 0x000fe20000000000 */
[----:B-1----:R-:W-:Y:S01]  /*127b0*/  IMAD.U32 R0, RZ, RZ, UR15 ;  /* 0x0000000fff007e24 */ /* 0x002fe2000f8e00ff */
[----:B--2---:R-:W-:-:S04]  /*127c0*/  @!P0 MOV R2, 0x4000 ;  /* 0x0000400000028802 */ /* 0x004fc80000000f00 */
[----:B------:R-:W-:Y:S01]  /*127d0*/  SHF.L.U32 R0, R0, 0x1f, RZ ;  /* 0x0000001f00007819 */ /* 0x000fe200000006ff */
[----:B---3--:R-:W-:-:S04]  /*127e0*/  ULEA UR8, UR8, UR10, 0x18 ;  /* 0x0000000a08087291 */ /* 0x008fc8000f8ec0ff */
[----:B------:R-:W-:-:S09]  /*127f0*/  ULEA UR17, UR22, UR8, 0x3 ;  /* 0x0000000816117291 */ /* 0x000fd2000f8e18ff */
[----:B------:R-:W1:Y:S02]  /*12800*/  SYNCS.PHASECHK.TRANS64.TRYWAIT P1, [UR17+0x1c038], R0 ;  /* 0x01c03800ff0075a7 */ /* 0x000e640008021111 */
[----:B-1----:R-:W-:Y:S05]  /*12810*/  @!P1 BRA `(.L_x_292) ;  /* 0x0000003400389947 */ /* 0x002fea0003800000 */
.L_x_440:
[----:B------:R2:W-:Y:S01]  /*12820*/  @!P0 SYNCS.ARRIVE.TRANS64 RZ, [UR17+0x1c020], R2 ;  /* 0x01c02002ffff89a7 */ /* 0x0005e20008000011 */
[----:B------:R-:W-:Y:S05]  /*12830*/  BRA.U !UP1, `(.L_x_293) ;  /* 0x0000000109047547 */ /* 0x000fea000b800000 */
[----:B------:R-:W-:Y:S05]  /*12840*/  BPT.TRAP 0x1 ;  /* 0x000000040000795c */ /* 0x000fea0000300000 */
.L_x_293:
[----:B-1----:R-:W1:Y:S01]  /*12850*/  S2R R0, SR_TID.X ;  /* 0x0000000000007919 */ /* 0x002e620000002100 */
[----:B------:R-:W-:Y:S01]  /*12860*/  BSSY.RECONVERGENT B0, `(.L_x_294) ;  /* 0x0000005000007945 */ /* 0x000fe20003800200 */
[----:B-1----:R-:W-:-:S04]  /*12870*/  LOP3.LUT P2, RZ, R0, 0x1f, RZ, 0xc0, !PT ;  /* 0x0000001f00ff7812 */ /* 0x002fc8000784c0ff */
[----:B------:R-:W-:-:S13]  /*12880*/  PLOP3.LUT P2, PT, P2, P0, PT, 0x8f, 0xf8 ;  /* 0x0000000000f8781c */ /* 0x000fda0001741177 */
[----:B------:R-:W-:Y:S05]  /*12890*/  @P2 BRA `(.L_x_295) ;  /* 0x0000000000042947 */ /* 0x000fea0003800000 */
[----:B------:R-:W-:Y:S05]  /*128a0*/  BPT.TRAP 0x1 ;  /* 0x000000040000795c */ /* 0x000fea0000300000 */
.L_x_295:
[----:B------:R-:W-:Y:S05]  /*128b0*/  BSYNC.RECONVERGENT B0 ;  /* 0x0000000000007941 */ /* 0x000fea0003800200 */
.L_x_294:
[----:B------:R-:W-:Y:S02]  /*128c0*/  ULEA UR16, UR22, UR8, 0xe ;  /* 0x0000000816107291 */ /* 0x000fe4000f8e70ff */
[----:B------:R-:W-:Y:S02]  /*128d0*/  UIADD3 UR24, UP2, UPT, UR4, 0x180, URZ ;  /* 0x0000018004187890 */ /* 0x000fe4000ff5e0ff */
[----:B------:R-:W-:Y:S02]  /*128e0*/  USHF.L.U32 UR19, UR6, 0x7, URZ ;  /* 0x0000000706137899 */ /* 0x000fe400080006ff */
        /* <DEDUP_REMOVED lines=8> */
[----:B------:R-:W-:-:S03]  /*12970*/  UIADD3 UR22, UPT, UPT, UR22, 0x1, URZ ;  /* 0x0000000116167890 */ /* 0x000fc6000fffe0ff */
[----:B------:R1:W-:Y:S01]  /*12980*/  UTMALDG.4D [UR16], [UR24], desc[UR10] ;  /* 0x00000a10180075b4 */ /* 0x0003e20008019000 */
[----:B------:R-:W-:-:S04]  /*12990*/  UISETP.NE.AND UP2, UPT, UR22, 0x3, UPT ;  /* 0x000000031600788c */ /* 0x000fc8000bf45270 */
[----:B------:R-:W-:Y:S02]  /*129a0*/  USEL UR12, URZ, 0x1, UP2 ;  /* 0x00000001ff0c7887 */ /* 0x000fe40009000000 */
[----:B------:R-:W-:Y:S02]  /*129b0*/  USEL UR22, UR22, URZ, UP2 ;  /* 0x000000ff16167287 */ /* 0x000fe40009000000 */
[----:B------:R-:W-:Y:S01]  /*129c0*/  ULOP3.LUT UR15, UR15, UR12, URZ, 0x3c, !UPT ;  /* 0x0000000c0f0f7292 */ /* 0x000fe2000f8e3cff */
[----:B-1----:R-:W-:Y:S11]  /*129d0*/  BRA.U !UP0, `(.L_x_296) ;  /* 0x0000000108047547 */ /* 0x002ff6000b800000 */
[----:B------:R-:W-:Y:S05]  /*129e0*/  BPT.TRAP 0x1 ;  /* 0x000000040000795c */ /* 0x000fea0000300000 */
.L_x_296:
[----:B------:R-:W-:Y:S01]  /*129f0*/  ULEA UR17, UR22, UR8, 0x3 ;  /* 0x0000000816117291 */ /* 0x000fe2000f8e18ff */
[----:B------:R-:W-:Y:S01]  /*12a00*/  IMAD.U32 R0, RZ, RZ, UR15 ;  /* 0x0000000fff007e24 */ /* 0x000fe2000f8e00ff */
[----:B--2---:R-:W-:-:S04]  /*12a10*/  @!P0 MOV R2, 0x4000 ;  /* 0x0000400000028802 */ /* 0x004fc80000000f00 */
[----:B------:R-:W-:-:S04]  /*12a20*/  SHF.L.U32 R0, R0, 0x1f, RZ ;  /* 0x0000001f00007819 */ /* 0x000fc800000006ff */
[----:B------:R-:W1:Y:S02]  /*12a30*/  SYNCS.PHASECHK.TRANS64.TRYWAIT P1, [UR17+0x1c038], R0 ;  /* 0x01c03800ff0075a7 */ /* 0x000e640008021111 */
[----:B-1----:R-:W-:Y:S05]  /*12a40*/  @!P1 BRA `(.L_x_297) ;  /* 0x0000003000c49947 */ /* 0x002fea0003800000 */
.L_x_442:
[----:B------:R2:W-:Y:S01]  /*12a50*/  @!P0 SYNCS.ARRIVE.TRANS64 RZ, [UR17+0x1c020], R2 ;  /* 0x01c02002ffff89a7 */ /* 0x0005e20008000011 */
[----:B------:R-:W-:Y:S05]  /*12a60*/  BRA.U !UP1, `(.L_x_298) ;  /* 0x0000000109047547 */ /* 0x000fea000b800000 */
[----:B------:R-:W-:Y:S05]  /*12a70*/  BPT.TRAP 0x1 ;  /* 0x000000040000795c */ /* 0x000fea0000300000 */
.L_x_298:
[----:B------:R-:W-:Y:S04]  /*12a80*/  BSSY.RECONVERGENT B0, `(.L_x_299) ;  /* 0x0000003000007945 */ /* 0x000fe80003800200 */
[----:B------:R-:W-:Y:S05]  /*12a90*/  @P2 BRA `(.L_x_300) ;  /* 0x0000000000042947 */ /* 0x000fea0003800000 */
[----:B------:R-:W-:Y:S05]  /*12aa0*/  BPT.TRAP 0x1 ;  /* 0x000000040000795c */ /* 0x000fea0000300000 */
.L_x_300:
[----:B------:R-:W-:Y:S05]  /*12ab0*/  BSYNC.RECONVERGENT B0 ;  /* 0x0000000000007941 */ /* 0x000fea0003800200 */
.L_x_299:
        /* <DEDUP_REMOVED lines=17> */
[----:B---3--:R-:W-:Y:S11]  /*12bd0*/  BRA.U !UP0, `(.L_x_301) ;  /* 0x0000000108047547 */ /* 0x008ff6000b800000 */
[----:B------:R-:W-:Y:S05]  /*12be0*/  BPT.TRAP 0x1 ;  /* 0x000000040000795c */ /* 0x000fea0000300000 */
.L_x_301:
[----:B------:R-:W-:Y:S01]  /*12bf0*/  ULEA UR17, UR22, UR8, 0x3 ;  /* 0x0000000816117291 */ /* 0x000fe2000f8e18ff */
[----:B-1----:R-:W-:Y:S01]  /*12c00*/  IMAD.U32 R0, RZ, RZ, UR15 ;  /* 0x0000000fff007e24 */ /* 0x002fe2000f8e00ff */
[----:B--2---:R-:W-:-:S04]  /*12c10*/  @!P0 MOV R2, 0x4000 ;  /* 0x0000400000028802 */ /* 0x004fc80000000f00 */
[----:B------:R-:W-:-:S04]  /*12c20*/  SHF.L.U32 R0, R0, 0x1f, RZ ;  /* 0x0000001f00007819 */ /* 0x000fc800000006ff */
[----:B------:R-:W1:Y:S02]  /*12c30*/  SYNCS.PHASECHK.TRANS64.TRYWAIT P1, [UR17+0x1c038], R0 ;  /* 0x01c03800ff0075a7 */ /* 0x000e640008021111 */
[----:B-1----:R-:W-:Y:S05]  /*12c40*/  @!P1 BRA `(.L_x_302) ;  /* 0x00000030005c9947 */ /* 0x002fea0003800000 */
.L_x_444:
[----:B------:R2:W-:Y:S01]  /*12c50*/  @!P0 SYNCS.ARRIVE.TRANS64 RZ, [UR17+0x1c020], R2 ;  /* 0x01c02002ffff89a7 */ /* 0x0005e20008000011 */
[----:B------:R-:W-:Y:S05]  /*12c60*/  BRA.U !UP1, `(.L_x_303) ;  /* 0x0000000109047547 */ /* 0x000fea000b800000 */
[----:B------:R-:W-:Y:S05]  /*12c70*/  BPT.TRAP 0x1 ;  /* 0x000000040000795c */ /* 0x000fea0000300000 */
.L_x_303:
[----:B------:R-:W-:Y:S04]  /*12c80*/  BSSY.RECONVERGENT B0, `(.L_x_304) ;  /* 0x0000003000007945 */ /* 0x000fe80003800200 */
[----:B------:R-:W-:Y:S05]  /*12c90*/  @P2 BRA `(.L_x_305) ;  /* 0x0000000000042947 */ /* 0x000fea0003800000 */
[----:B------:R-:W-:Y:S05]  /*12ca0*/  BPT.TRAP 0x1 ;  /* 0x000000040000795c */ /* 0x000fea0000300000 */
.L_x_305:
[----:B------:R-:W-:Y:S05]  /*12cb0*/  BSYNC.RECONVERGENT B0 ;  /* 0x0000000000007941 */ /* 0x000fea0003800200 */
.L_x_304:
[----:B------:R-:W-:Y:S02]  /*12cc0*/  ULEA UR16, UR22, UR8, 0xe ;  /* 0x0000000816107291 */ /* 0x000fe4000f8e70ff */
[----:B------:R-:W-:Y:S02]  /*12cd0*/  UIADD3 UR24, UP2, UPT, UR4, 0x180, URZ ;  /* 0x0000018004187890 */ /* 0x000fe4000ff5e0ff */
[----:B------:R-:W-:Y:S02]  /*12ce0*/  ULEA UR19, UR6, 0x80, 0x7 ;  /* 0x0000008006137891 */ /* 0x000fe4000f8e38ff */
        /* <DEDUP_REMOVED lines=16> */
.L_x_306:
[----:B------:R-:W-:Y:S01]  /*12df0*/  ULEA UR17, UR22, UR8, 0x3 ;  /* 0x0000000816117291 */ /* 0x000fe2000f8e18ff */
[----:B-1----:R-:W-:Y:S01]  /*12e00*/  IMAD.U32 R0, RZ, RZ, UR15 ;  /* 0x0000000fff007e24 */ /* 0x002fe2000f8e00ff */
[----:B--2---:R-:W-:-:S04]  /*12e10*/  @!P0 MOV R2, 0x4000 ;  /* 0x0000400000028802 */ /* 0x004fc80000000f00 */
[----:B------:R-:W-:-:S04]  /*12e20*/  SHF.L.U32 R0, R0, 0x1f, RZ ;  /* 0x0000001f00007819 */ /* 0x000fc800000006ff */
[----:B------:R-:W1:Y:S02]  /*12e30*/  SYNCS.PHASECHK.TRANS64.TRYWAIT P1, [UR17+0x1c038], R0 ;  /* 0x01c03800ff0075a7 */ /* 0x000e640008021111 */
[----:B-1----:R-:W-:Y:S05]  /*12e40*/  @!P1 BRA `(.L_x_307) ;  /* 0x0000002c00f49947 */ /* 0x002fea0003800000 */
.L_x_446:
[----:B------:R2:W-:Y:S01]  /*12e50*/  @!P0 SYNCS.ARRIVE.TRANS64 RZ, [UR17+0x1c020], R2 ;  /* 0x01c02002ffff89a7 */ /* 0x0005e20008000011 */
[----:B------:R-:W-:Y:S05]  /*12e60*/  BRA.U !UP1, `(.L_x_308) ;  /* 0x0000000109047547 */ /* 0x000fea000b800000 */
[----:B------:R-:W-:Y:S05]  /*12e70*/  BPT.TRAP 0x1 ;  /* 0x000000040000795c */ /* 0x000fea0000300000 */
.L_x_308:
[----:B------:R-:W-:Y:S04]  /*12e80*/  BSSY.RECONVERGENT B0, `(.L_x_309) ;  /* 0x0000003000007945 */ /* 0x000fe80003800200 */
[----:B------:R-:W-:Y:S05]  /*12e90*/  @P2 BRA `(.L_x_310) ;  /* 0x0000000000042947 */ /* 0x000fea0003800000 */
[----:B------:R-:W-:Y:S05]  /*12ea0*/  BPT.TRAP 0x1 ;  /* 0x000000040000795c */ /* 0x000fea0000300000 */
.L_x_310:
[----:B------:R-:W-:Y:S05]  /*12eb0*/  BSYNC.RECONVERGENT B0 ;  /* 0x0000000000007941 */ /* 0x000fea0003800200 */
.L_x_309:
        /* <DEDUP_REMOVED lines=19> */
.L_x_311:
[----:B------:R-:W-:Y:S01]  /*12ff0*/  ULEA UR17, UR22, UR8, 0x3 ;  /* 0x0000000816117291 */ /* 0x000fe2000f8e18ff */
[----:B-1----:R-:W-:Y:S01]  /*13000*/  IMAD.U32 R0, RZ, RZ, UR15 ;  /* 0x0000000fff007e24 */ /* 0x002fe2000f8e00ff */
[----:B--2---:R-:W-:-:S04]  /*13010*/  @!P0 MOV R2, 0x4000 ;  /* 0x0000400000028802 */ /* 0x004fc80000000f00 */
[----:B------:R-:W-:-:S04]  /*13020*/  SHF.L.U32 R0, R0, 0x1f, RZ ;  /* 0x0000001f00007819 */ /* 0x000fc800000006ff */
[----:B------:R-:W1:Y:S02]  /*13030*/  SYNCS.PHASECHK.TRANS64.TRYWAIT P1, [UR17+0x1c038], R0 ;  /* 0x01c03800ff0075a7 */ /* 0x000e640008021111 */
[----:B-1----:R-:W-:Y:S05]  /*13040*/  @!P1 BRA `(.L_x_312) ;  /* 0x0000002c008c9947 */ /* 0x002fea0003800000 */
.L_x_448:
[----:B------:R2:W-:Y:S01]  /*13050*/  @!P0 SYNCS.ARRIVE.TRANS64 RZ, [UR17+0x1c020], R2 ;  /* 0x01c02002ffff89a7 */ /* 0x0005e20008000011 */
[----:B------:R-:W-:Y:S05]  /*13060*/  BRA.U !UP1, `(.L_x_313) ;  /* 0x0000000109047547 */ /* 0x000fea000b800000 */
[----:B------:R-:W-:Y:S05]  /*13070*/  BPT.TRAP 0x1 ;  /* 0x000000040000795c */ /* 0x000fea0000300000 */
.L_x_313:
[----:B------:R-:W-:Y:S04]  /*13080*/  BSSY.RECONVERGENT B0, `(.L_x_314) ;  /* 0x0000003000007945 */ /* 0x000fe80003800200 */
[----:B------:R-:W-:Y:S05]  /*13090*/  @P2 BRA `(.L_x_315) ;  /* 0x0000000000042947 */ /* 0x000fea0003800000 */
[----:B------:R-:W-:Y:S05]  /*130a0*/  BPT.TRAP 0x1 ;  /* 0x000000040000795c */ /* 0x000fea0000300000 */
.L_x_315:
[----:B------:R-:W-:Y:S05]  /*130b0*/  BSYNC.RECONVERGENT B0 ;  /* 0x0000000000007941 */ /* 0x000fea0003800200 */
.L_x_314:
        /* <DEDUP_REMOVED lines=19> */
.L_x_316:
[----:B------:R-:W-:Y:S01]  /*131f0*/  ULEA UR17, UR22, UR8, 0x3 ;  /* 0x0000000816117291 */ /* 0x000fe2000f8e18ff */
[----:B-1----:R-:W-:Y:S01]  /*13200*/  IMAD.U32 R0, RZ, RZ, UR15 ;  /* 0x0000000fff007e24 */ /* 0x002fe2000f8e00ff */
[----:B--2---:R-:W-:-:S04]  /*13210*/  @!P0 MOV R2, 0x4000 ;  /* 0x0000400000028802 */ /* 0x004fc80000000f00 */
[----:B------:R-:W-:-:S04]  /*13220*/  SHF.L.U32 R0, R0, 0x1f, RZ ;  /* 0x0000001f00007819 */ /* 0x000fc800000006ff */
[----:B------:R-:W1:Y:S02]  /*13230*/  SYNCS.PHASECHK.TRANS64.TRYWAIT P1, [UR17+0x1c038], R0 ;  /* 0x01c03800ff0075a7 */ /* 0x000e640008021111 */
[----:B-1----:R-:W-:Y:S05]  /*13240*/  @!P1 BRA `(.L_x_317) ;  /* 0x0000002c00249947 */ /* 0x002fea0003800000 */
.L_x_450:
[----:B------:R2:W-:Y:S01]  /*13250*/  @!P0 SYNCS.ARRIVE.TRANS64 RZ, [UR17+0x1c020], R2 ;  /* 0x01c02002ffff89a7 */ /* 0x0005e20008000011 */
[----:B------:R-:W-:Y:S05]  /*13260*/  BRA.U !UP1, `(.L_x_318) ;  /* 0x0000000109047547 */ /* 0x000fea000b800000 */
[----:B------:R-:W-:Y:S05]  /*13270*/  BPT.TRAP 0x1 ;  /* 0x000000040000795c */ /* 0x000fea0000300000 */
.L_x_318:
[----:B------:R-:W-:Y:S04]  /*13280*/  BSSY.RECONVERGENT B0, `(.L_x_319) ;  /* 0x0000003000007945 */ /* 0x000fe80003800200 */
[----:B------:R-:W-:Y:S05]  /*13290*/  @P2 BRA `(.L_x_320) ;  /* 0x0000000000042947 */ /* 0x000fea0003800000 */
[----:B------:R-:W-:Y:S05]  /*132a0*/  BPT.TRAP 0x1 ;  /* 0x000000040000795c */ /* 0x000fea0000300000 */
.L_x_320:
[----:B------:R-:W-:Y:S05]  /*132b0*/  BSYNC.RECONVERGENT B0 ;  /* 0x0000000000007941 */ /* 0x000fea0003800200 */
.L_x_319:
        /* <DEDUP_REMOVED lines=13> */
[----:B------:R-:W-:Y:S02]  /*13390*/  UIADD3 UR10, UPT, UPT, UR6, 0x3, URZ ;  /* 0x00000003060a7890 */ /* 0x000fe4000fffe0ff */
[----:B------:R-:W-:-:S04]  /*133a0*/  UISETP.NE.AND UP2, UPT, UR22, 0x3, UPT ;  /* 0x000000031600788c */ /* 0x000fc8000bf45270 */
[----:B------:R-:W-:Y:S02]  /*133b0*/  USEL UR11, URZ, 0x1, UP2 ;  /* 0x00000001ff0b7887 */ /* 0x000fe40009000000 */
[----:B------:R-:W-:Y:S02]  /*133c0*/  USEL UR22, UR22, URZ, UP2 ;  /* 0x000000ff16167287 */ /* 0x000fe40009000000 */
[----:B------:R-:W-:Y:S01]  /*133d0*/  ULOP3.LUT UR15, UR15, UR11, URZ, 0x3c, !UPT ;  /* 0x0000000b0f0f7292 */ /* 0x000fe2000f8e3cff */
[----:B---3--:R-:W-:Y:S11]  /*133e0*/  BRA.U !UP0, `(.L_x_321) ;  /* 0x0000000108047547 */ /* 0x008ff6000b800000 */
[----:B------:R-:W-:Y:S05]  /*133f0*/  BPT.TRAP 0x1 ;  /* 0x000000040000795c */ /* 0x000fea0000300000 */
.L_x_321:
[----:B------:R-:W-:Y:S01]  /*13400*/  ULEA UR17, UR22, UR8, 0x3 ;  /* 0x0000000816117291 */ /* 0x000fe2000f8e18ff */
[----:B-1----:R-:W-:Y:S01]  /*13410*/  IMAD.U32 R0, RZ, RZ, UR15 ;  /* 0x0000000fff007e24 */ /* 0x002fe2000f8e00ff */
[----:B--2---:R-:W-:-:S04]  /*13420*/  @!P0 MOV R2, 0x4000 ;  /* 0x0000400000028802 */ /* 0x004fc80000000f00 */
[----:B------:R-:W-:-:S04]  /*13430*/  SHF.L.U32 R0, R0, 0x1f, RZ ;  /* 0x0000001f00007819 */ /* 0x000fc800000006ff */
[----:B------:R-:W1:Y:S02]  /*13440*/  SYNCS.PHASECHK.TRANS64.TRYWAIT P1, [UR17+0x1c038], R0 ;  /* 0x01c03800ff0075a7 */ /* 0x000e640008021111 */
[----:B-1----:R-:W-:Y:S05]  /*13450*/  @!P1 BRA `(.L_x_322) ;  /* 0x0000002800b89947 */ /* 0x002fea0003800000 */
.L_x_452:
[----:B------:R2:W-:Y:S01]  /*13460*/  @!P0 SYNCS.ARRIVE.TRANS64 RZ, [UR17+0x1c020], R2 ;  /* 0x01c02002ffff89a7 */ /* 0x0005e20008000011 */
[----:B------:R-:W-:Y:S05]  /*13470*/  BRA.U !UP1, `(.L_x_323) ;  /* 0x0000000109047547 */ /* 0x000fea000b800000 */
[----:B------:R-:W-:Y:S05]  /*13480*/  BPT.TRAP 0x1 ;  /* 0x000000040000795c */ /* 0x000fea0000300000 */
.L_x_323:
[----:B------:R-:W-:Y:S04]  /*13490*/  BSSY.RECONVERGENT B0, `(.L_x_324) ;  /* 0x0000003000007945 */ /* 0x000fe80003800200 */
[----:B------:R-:W-:Y:S05]  /*134a0*/  @P2 BRA `(.L_x_325) ;  /* 0x0000000000042947 */ /* 0x000fea0003800000 */
[----:B------:R-:W-:Y:S05]  /*134b0*/  BPT.TRAP 0x1 ;  /* 0x000000040000795c */ /* 0x000fea0000300000 */
.L_x_325:
[----:B------:R-:W-:Y:S05]  /*134c0*/  BSYNC.RECONVERGENT B0 ;  /* 0x0000000000007941 */ /* 0x000fea0003800200 */
.L_x_324:
        /* <DEDUP_REMOVED lines=19> */
.L_x_326:
[----:B------:R-:W-:Y:S01]  /*13600*/  ULEA UR17, UR22, UR8, 0x3 ;  /* 0x0000000816117291 */ /* 0x000fe2000f8e18ff */
[----:B-1----:R-:W-:Y:S01]  /*13610*/  IMAD.U32 R0, RZ, RZ, UR15 ;  /* 0x0000000fff007e24 */ /* 0x002fe2000f8e00ff */
[----:B--2---:R-:W-:-:S04]  /*13620*/  @!P0 MOV R2, 0x4000 ;  /* 0x0000400000028802 */ /* 0x004fc80000000f00 */
[----:B------:R-:W-:-:S04]  /*13630*/  SHF.L.U32 R0, R0, 0x1f, RZ ;  /* 0x0000001f00007819 */ /* 0x000fc800000006ff */
[----:B------:R-:W1:Y:S02]  /*13640*/  SYNCS.PHASECHK.TRANS64.TRYWAIT P1, [UR17+0x1c038], R0 ;  /* 0x01c03800ff0075a7 */ /* 0x000e640008021111 */
[----:B-1----:R-:W-:Y:S05]  /*13650*/  @!P1 BRA `(.L_x_327) ;  /* 0x0000002800509947 */ /* 0x002fea0003800000 */
.L_x_454:
[----:B------:R2:W-:Y:S01]  /*13660*/  @!P0 SYNCS.ARRIVE.TRANS64 RZ, [UR17+0x1c020], R2 ;  /* 0x01c02002ffff89a7 */ /* 0x0005e20008000011 */
[----:B------:R-:W-:Y:S05]  /*13670*/  BRA.U !UP1, `(.L_x_328) ;  /* 0x0000000109047547 */ /* 0x000fea000b800000 */
[----:B------:R-:W-:Y:S05]  /*13680*/  BPT.TRAP 0x1 ;  /* 0x000000040000795c */ /* 0x000fea0000300000 */
.L_x_328:
[----:B------:R-:W-:Y:S04]  /*13690*/  BSSY.RECONVERGENT B0, `(.L_x_329) ;  /* 0x0000003000007945 */ /* 0x000fe80003800200 */
[----:B------:R-:W-:Y:S05]  /*136a0*/  @P2 BRA `(.L_x_330) ;  /* 0x0000000000042947 */ /* 0x000fea0003800000 */
[----:B------:R-:W-:Y:S05]  /*136b0*/  BPT.TRAP 0x1 ;  /* 0x000000040000795c */ /* 0x000fea0000300000 */
.L_x_330:
[----:B------:R-:W-:Y:S05]  /*136c0*/  BSYNC.RECONVERGENT B0 ;  /* 0x0000000000007941 */ /* 0x000fea0003800200 */
.L_x_329:
        /* <DEDUP_REMOVED lines=17> */
[----:B------:R-:W-:Y:S02]  /*137e0*/  UISETP.NE.AND UP2, UPT, UR10, UR9, UPT ;  /* 0x000000090a00728c */ /* 0x000fe4000bf45270 */
[----:B------:R-:W-:-:S07]  /*137f0*/  ULOP3.LUT UR15, UR15, UR11, URZ, 0x3c, !UPT ;  /* 0x0000000b0f0f7292 */ /* 0x000fce000f8e3cff */
[----:B---3--:R-:W-:Y:S05]  /*13800*/  BRA.U UP2, `(.L_x_331) ;  /* 0xffffffed02d87547 */ /* 0x008fea000b83ffff */
.L_x_290:
[----:B------:R-:W-:-:S09]  /*13810*/  UISETP.NE.AND UP2, UPT, UR7, URZ, UPT ;  /* 0x000000ff0700728c */ /* 0x000fd2000bf45270 */
[----:B------:R-:W-:Y:S05]  /*13820*/  BRA.U !UP2, `(.L_x_265) ;  /* 0x0000000d0a147547 */ /* 0x000fea000b800000 */
[----:B------:R-:W-:Y:S05]  /*13830*/  BRA.U !UP0, `(.L_x_332) ;  /* 0x0000000108047547 */ /* 0x000fea000b800000 */
[----:B------:R-:W-:Y:S05]  /*13840*/  BPT.TRAP 0x1 ;  /* 0x000000040000795c */ /* 0x000fea0000300000 */
.L_x_332:
[----:B------:R-:W-:Y:S01]  /*13850*/  ULEA UR17, UR22, UR8, 0x3 ;  /* 0x0000000816117291 */ /* 0x000fe2000f8e18ff */
[----:B-1----:R-:W-:Y:S01]  /*13860*/  IMAD.U32 R0, RZ, RZ, UR15 ;  /* 0x0000000fff007e24 */ /* 0x002fe2000f8e00ff */
[----:B--2---:R-:W-:-:S04]  /*13870*/  @!P0 MOV R2, 0x4000 ;  /* 0x0000400000028802 */ /* 0x004fc80000000f00 */
[----:B------:R-:W-:-:S04]  /*13880*/  SHF.L.U32 R0, R0, 0x1f, RZ ;  /* 0x0000001f00007819 */ /* 0x000fc800000006ff */
[----:B------:R-:W1:Y:S02]  /*13890*/  SYNCS.PHASECHK.TRANS64.TRYWAIT P1, [UR17+0x1c038], R0 ;  /* 0x01c03800ff0075a7 */ /* 0x000e640008021111 */
[----:B-1----:R-:W-:Y:S05]  /*138a0*/  @!P1 BRA `(.L_x_333) ;  /* 0x0000002400d49947 */ /* 0x002fea0003800000 */
.L_x_456:
[----:B------:R2:W-:Y:S01]  /*138b0*/  @!P0 SYNCS.ARRIVE.TRANS64 RZ, [UR17+0x1c020], R2 ;  /* 0x01c02002ffff89a7 */ /* 0x0005e20008000011 */
[----:B------:R-:W-:Y:S05]  /*138c0*/  BRA.U !UP1, `(.L_x_334) ;  /* 0x0000000109047547 */ /* 0x000fea000b800000 */
[----:B------:R-:W-:Y:S05]  /*138d0*/  BPT.TRAP 0x1 ;  /* 0x000000040000795c */ /* 0x000fea0000300000 */
.L_x_334:
[----:B------:R-:W-:Y:S04]  /*138e0*/  BSSY.RECONVERGENT B0, `(.L_x_335) ;  /* 0x0000003000007945 */ /* 0x000fe80003800200 */
[----:B------:R-:W-:Y:S05]  /*138f0*/  @P2 BRA `(.L_x_336) ;  /* 0x0000000000042947 */ /* 0x000fea0003800000 */
[----:B------:R-:W-:Y:S05]  /*13900*/  BPT.TRAP 0x1 ;  /* 0x000000040000795c */ /* 0x000fea0000300000 */
.L_x_336:
[----:B------:R-:W-:Y:S05]  /*13910*/  BSYNC.RECONVERGENT B0 ;  /* 0x0000000000007941 */ /* 0x000fea0003800200 */
.L_x_335:
        /* <DEDUP_REMOVED lines=19> */
.L_x_337:
[----:B------:R-:W-:Y:S01]  /*13a50*/  ULEA UR17, UR22, UR8, 0x3 ;  /* 0x0000000816117291 */ /* 0x000fe2000f8e18ff */
[----:B-1----:R-:W-:Y:S01]  /*13a60*/  IMAD.U32 R0, RZ, RZ, UR15 ;  /* 0x0000000fff007e24 */ /* 0x002fe2000f8e00ff */
[----:B--2---:R-:W-:-:S04]  /*13a70*/  @!P0 MOV R2, 0x4000 ;  /* 0x0000400000028802 */ /* 0x004fc80000000f00 */
[----:B------:R-:W-:-:S04]  /*13a80*/  SHF.L.U32 R0, R0, 0x1f, RZ ;  /* 0x0000001f00007819 */ /* 0x000fc800000006ff */
[----:B------:R-:W1:Y:S02]  /*13a90*/  SYNCS.PHASECHK.TRANS64.TRYWAIT P1, [UR17+0x1c038], R0 ;  /* 0x01c03800ff0075a7 */ /* 0x000e640008021111 */
[----:B-1----:R-:W-:Y:S05]  /*13aa0*/  @!P1 BRA `(.L_x_338) ;  /* 0x00000024006c9947 */ /* 0x002fea0003800000 */
.L_x_458:
[----:B------:R2:W-:Y:S01]  /*13ab0*/  @!P0 SYNCS.ARRIVE.TRANS64 RZ, [UR17+0x1c020], R2 ;  /* 0x01c02002ffff89a7 */ /* 0x0005e20008000011 */
[----:B------:R-:W-:Y:S05]  /*13ac0*/  BRA.U !UP1, `(.L_x_339) ;  /* 0x0000000109047547 */ /* 0x000fea000b800000 */
[----:B------:R-:W-:Y:S05]  /*13ad0*/  BPT.TRAP 0x1 ;  /* 0x000000040000795c */ /* 0x000fea0000300000 */
.L_x_339:
[----:B------:R-:W-:Y:S04]  /*13ae0*/  BSSY.RECONVERGENT B0, `(.L_x_340) ;  /* 0x0000003000007945 */ /* 0x000fe80003800200 */
[----:B------:R-:W-:Y:S05]  /*13af0*/  @P2 BRA `(.L_x_341) ;  /* 0x0000000000042947 */ /* 0x000fea0003800000 */
[----:B------:R-:W-:Y:S05]  /*13b00*/  BPT.TRAP 0x1 ;  /* 0x000000040000795c */ /* 0x000fea0000300000 */
.L_x_341:
[----:B------:R-:W-:Y:S05]  /*13b10*/  BSYNC.RECONVERGENT B0 ;  /* 0x0000000000007941 */ /* 0x000fea0003800200 */
.L_x_340:
        /* <DEDUP_REMOVED lines=16> */
[----:B------:R-:W-:Y:S02]  /*13c20*/  UISETP.NE.AND UP2, UPT, UR7, 0x1, UPT ;  /* 0x000000010700788c */ /* 0x000fe4000bf45270 */
[----:B------:R-:W-:-:S07]  /*13c30*/  ULOP3.LUT UR15, UR15, UR9, URZ, 0x3c, !UPT ;  /* 0x000000090f0f7292 */ /* 0x000fce000f8e3cff */
[----:B---3--:R-:W-:Y:S05]  /*13c40*/  BRA.U !UP2, `(.L_x_265) ;  /* 0x000000090a0c7547 */ /* 0x008fea000b800000 */
[----:B------:R-:W-:Y:S05]  /*13c50*/  BRA.U !UP0, `(.L_x_342) ;  /* 0x0000000108047547 */ /* 0x000fea000b800000 */
[----:B------:R-:W-:Y:S05]  /*13c60*/  BPT.TRAP 0x1 ;  /* 0x000000040000795c */ /* 0x000fea0000300000 */
.L_x_342:
[----:B------:R-:W-:Y:S01]  /*13c70*/  ULEA UR17, UR22, UR8, 0x3 ;  /* 0x0000000816117291 */ /* 0x000fe2000f8e18ff */
[----:B-1----:R-:W-:Y:S01]  /*13c80*/  IMAD.U32 R0, RZ, RZ, UR15 ;  /* 0x0000000fff007e24 */ /* 0x002fe2000f8e00ff */
[----:B--2---:R-:W-:-:S04]  /*13c90*/  @!P0 MOV R2, 0x4000 ;  /* 0x0000400000028802 */ /* 0x004fc80000000f00 */
[----:B------:R-:W-:-:S04]  /*13ca0*/  SHF.L.U32 R0, R0, 0x1f, RZ ;  /* 0x0000001f00007819 */ /* 0x000fc800000006ff */
[----:B------:R-:W1:Y:S02]  /*13cb0*/  SYNCS.PHASECHK.TRANS64.TRYWAIT P1, [UR17+0x1c038], R0 ;  /* 0x01c03800ff0075a7 */ /* 0x000e640008021111 */
[----:B-1----:R-:W-:Y:S05]  /*13cc0*/  @!P1 BRA `(.L_x_343) ;  /* 0x0000002000fc9947 */ /* 0x002fea0003800000 */
.L_x_460:
[----:B------:R2:W-:Y:S01]  /*13cd0*/  @!P0 SYNCS.ARRIVE.TRANS64 RZ, [UR17+0x1c020], R2 ;  /* 0x01c02002ffff89a7 */ /* 0x0005e20008000011 */
[----:B------:R-:W-:Y:S05]  /*13ce0*/  BRA.U !UP1, `(.L_x_344) ;  /* 0x0000000109047547 */ /* 0x000fea000b800000 */
[----:B------:R-:W-:Y:S05]  /*13cf0*/  BPT.TRAP 0x1 ;  /* 0x000000040000795c */ /* 0x000fea0000300000 */
.L_x_344:
[----:B------:R-:W-:Y:S04]  /*13d00*/  BSSY.RECONVERGENT B0, `(.L_x_345) ;  /* 0x0000003000007945 */ /* 0x000fe80003800200 */
[----:B------:R-:W-:Y:S05]  /*13d10*/  @P2 BRA `(.L_x_346) ;  /* 0x0000000000042947 */ /* 0x000fea0003800000 */
[----:B------:R-:W-:Y:S05]  /*13d20*/  BPT.TRAP 0x1 ;  /* 0x000000040000795c */ /* 0x000fea0000300000 */
.L_x_346:
[----:B------:R-:W-:Y:S05]  /*13d30*/  BSYNC.RECONVERGENT B0 ;  /* 0x0000000000007941 */ /* 0x000fea0003800200 */
.L_x_345:
        /* <DEDUP_REMOVED lines=19> */
.L_x_347:
[----:B------:R-:W-:Y:S01]  /*13e70*/  ULEA UR17, UR22, UR8, 0x3 ;  /* 0x0000000816117291 */ /* 0x000fe2000f8e18ff */
[----:B-1----:R-:W-:Y:S01]  /*13e80*/  IMAD.U32 R0, RZ, RZ, UR15 ;  /* 0x0000000fff007e24 */ /* 0x002fe2000f8e00ff */
[----:B--2---:R-:W-:-:S04]  /*13e90*/  @!P0 MOV R2, 0x4000 ;  /* 0x0000400000028802 */ /* 0x004fc80000000f00 */
[----:B------:R-:W-:-:S04]  /*13ea0*/  SHF.L.U32 R0, R0, 0x1f, RZ ;  /* 0x0000001f00007819 */ /* 0x000fc800000006ff */
[----:B------:R-:W1:Y:S02]  /*13eb0*/  SYNCS.PHASECHK.TRANS64.TRYWAIT P1, [UR17+0x1c038], R0 ;  /* 0x01c03800ff0075a7 */ /* 0x000e640008021111 */
[----:B-1----:R-:W-:Y:S05]  /*13ec0*/  @!P1 BRA `(.L_x_348) ;  /* 0x0000002000949947 */ /* 0x002fea0003800000 */
.L_x_462:
[----:B------:R2:W-:Y:S01]  /*13ed0*/  @!P0 SYNCS.ARRIVE.TRANS64 RZ, [UR17+0x1c020], R2 ;  /* 0x01c02002ffff89a7 */ /* 0x0005e20008000011 */
[----:B------:R-:W-:Y:S05]  /*13ee0*/  BRA.U !UP1, `(.L_x_349) ;  /* 0x0000000109047547 */ /* 0x000fea000b800000 */
[----:B------:R-:W-:Y:S05]  /*13ef0*/  BPT.TRAP 0x1 ;  /* 0x000000040000795c */ /* 0x000fea0000300000 */
.L_x_349:
[----:B------:R-:W-:Y:S04]  /*13f00*/  BSSY.RECONVERGENT B0, `(.L_x_350) ;  /* 0x0000003000007945 */ /* 0x000fe80003800200 */
[----:B------:R-:W-:Y:S05]  /*13f10*/  @P2 BRA `(.L_x_351) ;  /* 0x0000000000042947 */ /* 0x000fea0003800000 */
[----:B------:R-:W-:Y:S05]  /*13f20*/  BPT.TRAP 0x1 ;  /* 0x000000040000795c */ /* 0x000fea0000300000 */
.L_x_351:
[----:B------:R-:W-:Y:S05]  /*13f30*/  BSYNC.RECONVERGENT B0 ;  /* 0x0000000000007941 */ /* 0x000fea0003800200 */
.L_x_350:
        /* <DEDUP_REMOVED lines=19> */
[----:B------:R-:W-:Y:S01]  /*14070*/  UIADD3 UR6, UPT, UPT, UR6, 0x2, URZ ;  /* 0x0000000206067890 */ /* 0x000fe2000fffe0ff */
[----:B------:R-:W-:Y:S11]  /*14080*/  BRA.U !UP0, `(.L_x_352) ;  /* 0x0000000108047547 */ /* 0x000ff6000b800000 */
[----:B------:R-:W-:Y:S05]  /*14090*/  BPT.TRAP 0x1 ;  /* 0x000000040000795c */ /* 0x000fea0000300000 */
.L_x_352:
[----:B------:R-:W-:Y:S01]  /*140a0*/  ULEA UR17, UR22, UR8, 0x3 ;  /* 0x0000000816117291 */ /* 0x000fe2000f8e18ff */
[----:B-1----:R-:W-:Y:S01]  /*140b0*/  IMAD.U32 R0, RZ, RZ, UR15 ;  /* 0x0000000fff007e24 */ /* 0x002fe2000f8e00ff */
[----:B--2---:R-:W-:-:S04]  /*140c0*/  @!P0 MOV R2, 0x4000 ;  /* 0x0000400000028802 */ /* 0x004fc80000000f00 */
[----:B------:R-:W-:-:S04]  /*140d0*/  SHF.L.U32 R0, R0, 0x1f, RZ ;  /* 0x0000001f00007819 */ /* 0x000fc800000006ff */
[----:B------:R-:W1:Y:S02]  /*140e0*/  SYNCS.PHASECHK.TRANS64.TRYWAIT P1, [UR17+0x1c038], R0 ;  /* 0x01c03800ff0075a7 */ /* 0x000e640008021111 */
[----:B-1----:R-:W-:Y:S05]  /*140f0*/  @!P1 BRA `(.L_x_353) ;  /* 0x0000002000209947 */ /* 0x002fea0003800000 */
.L_x_464:
[----:B------:R2:W-:Y:S01]  /*14100*/  @!P0 SYNCS.ARRIVE.TRANS64 RZ, [UR17+0x1c020], R2 ;  /* 0x01c02002ffff89a7 */ /* 0x0005e20008000011 */
[----:B------:R-:W-:Y:S05]  /*14110*/  BRA.U !UP1, `(.L_x_354) ;  /* 0x0000000109047547 */ /* 0x000fea000b800000 */
[----:B------:R-:W-:Y:S05]  /*14120*/  BPT.TRAP 0x1 ;  /* 0x000000040000795c */ /* 0x000fea0000300000 */
.L_x_354:
[----:B------:R-:W-:Y:S04]  /*14130*/  BSSY.RECONVERGENT B0, `(.L_x_355) ;  /* 0x0000003000007945 */ /* 0x000fe80003800200 */
[----:B------:R-:W-:Y:S05]  /*14140*/  @P2 BRA `(.L_x_356) ;  /* 0x0000000000042947 */ /* 0x000fea0003800000 */
[----:B------:R-:W-:Y:S05]  /*14150*/  BPT.TRAP 0x1 ;  /* 0x000000040000795c */ /* 0x000fea0000300000 */
.L_x_356:
[----:B------:R-:W-:Y:S05]  /*14160*/  BSYNC.RECONVERGENT B0 ;  /* 0x0000000000007941 */ /* 0x000fea0003800200 */
.L_x_355:
        /* <DEDUP_REMOVED lines=19> */
.L_x_357:
[----:B------:R-:W-:Y:S01]  /*142a0*/  ULEA UR9, UR22, UR8, 0x3 ;  /* 0x0000000816097291 */ /* 0x000fe2000f8e18ff */
[----:B-1----:R-:W-:Y:S01]  /*142b0*/  IMAD.U32 R0, RZ, RZ, UR15 ;  /* 0x0000000fff007e24 */ /* 0x002fe2000f8e00ff */
[----:B--2---:R-:W-:-:S04]  /*142c0*/  @!P0 MOV R2, 0x4000 ;  /* 0x0000400000028802 */ /* 0x004fc80000000f00 */
[----:B------:R-:W-:-:S04]  /*142d0*/  SHF.L.U32 R0, R0, 0x1f, RZ ;  /* 0x0000001f00007819 */ /* 0x000fc800000006ff */
[----:B------:R-:W1:Y:S02]  /*142e0*/  SYNCS.PHASECHK.TRANS64.TRYWAIT P1, [UR9+0x1c038], R0 ;  /* 0x01c03800ff0075a7 */ /* 0x000e640008021109 */
[----:B-1----:R-:W-:Y:S05]  /*142f0*/  @!P1 BRA `(.L_x_358) ;  /* 0x0000001c00b89947 */ /* 0x002fea0003800000 */
.L_x_466:
[----:B------:R2:W-:Y:S01]  /*14300*/  @!P0 SYNCS.ARRIVE.TRANS64 RZ, [UR9+0x1c020], R2 ;  /* 0x01c02002ffff89a7 */ /* 0x0005e20008000009 */
[----:B------:R-:W-:Y:S05]  /*14310*/  BRA.U !UP1, `(.L_x_359) ;  /* 0x0000000109047547 */ /* 0x000fea000b800000 */
[----:B------:R-:W-:Y:S05]  /*14320*/  BPT.TRAP 0x1 ;  /* 0x000000040000795c */ /* 0x000fea0000300000 */
.L_x_359:
[----:B------:R-:W-:Y:S04]  /*14330*/  BSSY.RECONVERGENT B0, `(.L_x_360) ;  /* 0x0000003000007945 */ /* 0x000fe80003800200 */
[----:B------:R-:W-:Y:S05]  /*14340*/  @P2 BRA `(.L_x_361) ;  /* 0x0000000000042947 */ /* 0x000fea0003800000 */
[----:B------:R-:W-:Y:S05]  /*14350*/  BPT.TRAP 0x1 ;  /* 0x000000040000795c */ /* 0x000fea0000300000 */
.L_x_361:
[----:B------:R-:W-:Y:S05]  /*14360*/  BSYNC.RECONVERGENT B0 ;  /* 0x0000000000007941 */ /* 0x000fea0003800200 */
.L_x_360:
[----:B------:R-:W-:Y:S02]  /*14370*/  ULEA UR8, UR22, UR8, 0xe ;  /* 0x0000000816087291 */ /* 0x000fe4000f8e70ff */
[----:B------:R-:W-:Y:S02]  /*14380*/  UIADD3 UR16, UP2, UPT, UR4, 0x280, URZ ;  /* 0x0000028004107890 */ /* 0x000fe4000ff5e0ff */
[----:B------:R-:W-:Y:S02]  /*14390*/  USHF.L.U32 UR11, UR6, 0x7, URZ ;  /* 0x00000007060b7899 */ /* 0x000fe400080006ff */
[----:B------:R-:W-:Y:S02]  /*143a0*/  UIADD3 UR9, UPT, UPT, UR9, 0x1c020, URZ ;  /* 0x0001c02009097890 */ /* 0x000fe4000fffe0ff */
[----:B------:R-:W-:Y:S02]  /*143b0*/  UIADD3 UR8, UPT, UPT, UR8, 0x8000, URZ ;  /* 0x0000800008087890 */ /* 0x000fe4000fffe0ff */
[----:B------:R-:W-:Y:S01]  /*143c0*/  UIADD3.X UR17, UPT, UPT, URZ, UR5, URZ, UP2, !UPT ;  /* 0x00000005ff117290 */ /* 0x000fe200097fe4ff */
[----:B------:R-:W-:Y:S01]  /*143d0*/  UMOV UR12, UR13 ;  /* 0x0000000d000c7c82 */ /* 0x000fe20008000000 */
[----:B------:R-:W-:Y:S01]  /*143e0*/  UMOV UR6, 0x0 ;  /* 0x0000000000067882 */ /* 0x000fe20000000000 */
[----:B------:R-:W-:Y:S01]  /*143f0*/  UMOV UR7, 0x10000000 ;  /* 0x1000000000077882 */ /* 0x000fe20000000000 */
[----:B------:R-:W-:Y:S01]  /*14400*/  UMOV UR13, UR14 ;  /* 0x0000000e000d7c82 */ /* 0x000fe20008000000 */
[----:B------:R-:W-:Y:S01]  /*14410*/  UMOV UR10, URZ ;  /* 0x000000ff000a7c82 */ /* 0x000fe20008000000 */
[----:B------:R-:W-:-:S03]  /*14420*/  UIADD3 UR22, UPT, UPT, UR22, 0x1, URZ ;  /* 0x0000000116167890 */ /* 0x000fc6000fffe0ff */
[----:B------:R3:W-:Y:S01]  /*14430*/  UTMALDG.4D [UR8], [UR16], desc[UR6] ;  /* 0x00000608100075b4 */ /* 0x0007e20008019000 */
[----:B------:R-:W-:-:S04]  /*14440*/  UISETP.NE.AND UP2, UPT, UR22, 0x3, UPT ;  /* 0x000000031600788c */ /* 0x000fc8000bf45270 */
[----:B------:R-:W-:Y:S02]  /*14450*/  USEL UR14, URZ, 0x1, UP2 ;  /* 0x00000001ff0e7887 */ /* 0x000fe40009000000 */
[----:B------:R-:W-:Y:S02]  /*14460*/  USEL UR22, UR22, URZ, UP2 ;  /* 0x000000ff16167287 */ /* 0x000fe40009000000 */
[----:B---3--:R-:W-:-:S12]  /*14470*/  ULOP3.LUT UR15, UR15, UR14, URZ, 0x3c, !UPT ;  /* 0x0000000e0f0f7292 */ /* 0x008fd8000f8e3cff */
.L_x_265:
[----:B------:R-:W3:Y:S01]  /*14480*/  LDCU UR7, c[0x0][0x370] ;  /* 0x00006e00ff0777ac */ /* 0x000ee20008000800 */
[----:B------:R-:W4:Y:S01]  /*14490*/  LDCU UR6, c[0x0][0x900] ;  /* 0x00012000ff0677ac */ /* 0x000f220008000800 */
[----:B---3--:R-:W-:-:S04]  /*144a0*/  UIADD3 UR36, UPT, UPT, UR7, UR36, URZ ;  /* 0x0000002407247290 */ /* 0x008fc8000fffe0ff */
[----:B----4-:R-:W-:-:S09]  /*144b0*/  UISETP.GE.AND UP2, UPT, UR36, UR6, UPT ;  /* 0x000000062400728c */ /* 0x010fd2000bf46270 */
[----:B------:R-:W-:Y:S05]  /*144c0*/  BRA.U !UP2, `(.L_x_362) ;  /* 0xffffffd50a787547 */ /* 0x000fea000b83ffff */
[----:B-1----:R-:W-:Y:S05]  /*144d0*/  EXIT ;  /* 0x000000000000794d */ /* 0x002fea0003800000 */
.L_x_485:
[----:B------:R-:W-:-:S08]  /*144e0*/  NOP ;  /* 0x0000000000007918 */ /* 0x000fd00000000000 */
[----:B------:R-:W1:-:S00]  /*144f0*/  USETMAXREG.DEALLOC.CTAPOOL 0x20 ;  /* 0x00000020000079c8 */ /* 0x000e4000080e0500 */
[----:B-1----:R-:W1:Y:S02]  /*14500*/  LDC R0, c[0x0][0x900] ;  /* 0x00024000ff007b82 */ /* 0x002e640000000800 */
[----:B-1----:R-:W-:-:S13]  /*14510*/  ISETP.LE.AND P0, PT, R0, UR36, PT ;  /* 0x0000002400007c0c */ /* 0x002fda000bf03270 */
[----:B------:R-:W-:Y:S05]  /*14520*/  @P0 EXIT ;  /* 0x000000000000094d */ /* 0x000fea0003800000 */
[----:B------:R-:W-:Y:S01]  /*14530*/  HFMA2 R4, -RZ, RZ, 0, 0 ;  /* 0x00000000ff047431 */ /* 0x000fe200000001ff */
[----:B------:R-:W-:Y:S01]  /*14540*/  PRMT R0, RZ, 0x7610, R0 ;  /* 0x00007610ff007816 */ /* 0x000fe20000000000 */
[----:B------:R-:W1:Y:S01]  /*14550*/  LDCU.64 UR26, c[0x0][0x348] ;  /* 0x00006900ff1a77ac */ /* 0x000e620008000a00 */
[----:B------:R-:W2:Y:S01]  /*14560*/  LDCU UR24, c[0x0][0x370] ;  /* 0x00006e00ff1877ac */ /* 0x000ea20008000800 */
[----:B------:R-:W3:Y:S01]  /*14570*/  LDCU UR16, c[0x0][0x900] ;  /* 0x00012000ff1077ac */ /* 0x000ee20008000800 */
[----:B------:R-:W4:Y:S01]  /*14580*/  LDCU UR22, c[0x0][0x904] ;  /* 0x00012080ff1677ac */ /* 0x000f220008000800 */
[----:B------:R-:W1:Y:S01]  /*14590*/  LDCU UR21, c[0x0][0x380] ;  /* 0x00007000ff1577ac */ /* 0x000e620008000800 */
[----:B------:R-:W1:Y:S01]  /*145a0*/  LDCU UR19, c[0x0][0x38c] ;  /* 0x00007180ff1377ac */ /* 0x000e620008000800 */
[----:B------:R-:W1:Y:S01]  /*145b0*/  LDCU UR23, c[0x0][0x91c] ;  /* 0x00012380ff1777ac */ /* 0x000e620008000800 */
[----:B------:R-:W1:Y:S01]  /*145c0*/  LDCU UR20, c[0x0][0x918] ;  /* 0x00012300ff1477ac */ /* 0x000e620008000800 */
[----:B------:R-:W1:Y:S01]  /*145d0*/  LDCU.64 UR14, c[0x0][0x908] ;  /* 0x00012100ff0e77ac */ /* 0x000e620008000a00 */
[----:B------:R-:W1:Y:S01]  /*145e0*/  LDCU.64 UR6, c[0x0][0x920] ;  /* 0x00012400ff0677ac */ /* 0x000e620008000a00 */
[----:B------:R-:W1:Y:S02]  /*145f0*/  LDCU.64 UR4, c[0x0][0x910] ;  /* 0x00012200ff0477ac */ /* 0x000e640008000a00 */
.L_x_370:
[----:B-1----:R-:W-:Y:S02]  /*14600*/  UIMAD.WIDE.U32 UR8, UR36, UR14, URZ ;  /* 0x0000000e240872a5 */ /* 0x002fe4000f8e00ff */
[----:B----4-:R-:W-:Y:S02]  /*14610*/  UISETP.NE.AND UP0, UPT, UR22, 0x1, UPT ;  /* 0x000000011600788c */ /* 0x010fe4000bf05270 */
[----:B------:R-:W-:-:S04]  /*14620*/  USHF.R.U32.HI UR8, URZ, UR15, UR9 ;  /* 0x0000000fff087299 */ /* 0x000fc80008011609 */
[----:B------:R-:W-:Y:S02]  /*14630*/  USEL UR8, UR36, UR8, !UP0 ;  /* 0x0000000824087287 */ /* 0x000fe4000c000000 */
[----:B------:R-:W-:Y:S02]  /*14640*/  UISETP.NE.AND UP0, UPT, UR23, 0x1, UPT ;  /* 0x000000011700788c */ /* 0x000fe4000bf05270 */
[----:B------:R-:W-:Y:S02]  /*14650*/  UIMAD.WIDE.U32 UR10, UR8, UR6, URZ ;  /* 0x00000006080a72a5 */ /* 0x000fe4000f8e00ff */
[----:B------:R-:W-:Y:S02]  /*14660*/  UIADD3 UR10, UPT, UPT, -UR8, URZ, URZ ;  /* 0x000000ff080a7290 */ /* 0x000fe4000fffe1ff */
[----:B------:R-:W-:Y:S02]  /*14670*/  USHF.R.U32.HI UR11, URZ, UR7, UR11 ;  /* 0x00000007ff0b7299 */ /* 0x000fe4000801160b */
[----:B------:R-:W-:-:S02]  /*14680*/  UIMAD UR10, UR22, UR10, UR36 ;  /* 0x0000000a160a72a4 */ /* 0x000fc4000f8e0224 */
[----:B------:R-:W-:Y:S02]  /*14690*/  USEL UR11, UR8, UR11, !UP0 ;  /* 0x0000000b080b7287 */ /* 0x000fe4000c000000 */
[----:B------:R-:W-:Y:S02]  /*146a0*/  USHF.L.U32 UR10, UR10, 0x8, URZ ;  /* 0x000000080a0a7899 */ /* 0x000fe400080006ff */
[----:B------:R-:W-:Y:S02]  /*146b0*/  UIADD3 UR13, UPT, UPT, -UR11, URZ, URZ ;  /* 0x000000ff0b0d7290 */ /* 0x000fe4000fffe1ff */
[----:B------:R-:W-:Y:S02]  /*146c0*/  UISETP.GE.AND UP0, UPT, UR10, UR21, UPT ;  /* 0x000000150a00728c */ /* 0x000fe4000bf06270 */
[----:B------:R-:W-:-:S07]  /*146d0*/  UIMAD UR13, UR23, UR13, UR8 ;  /* 0x0000000d170d72a4 */ /* 0x000fce000f8e0208 */
[----:B------:R-:W-:Y:S05]  /*146e0*/  BRA.U UP0, `(.L_x_363) ;  /* 0x0000000500307547 */ /* 0x000fea000b800000 */
[----:B------:R-:W-:Y:S01]  /*146f0*/  IMAD.U32 R0, RZ, RZ, UR19 ;  /* 0x00000013ff007e24 */ /* 0x000fe2000f8e00ff */
[----:B------:R-:W-:Y:S02]  /*14700*/  UIMAD.WIDE.U32 UR8, UR11, UR5, URZ ;  /* 0x000000050b0872a5 */ /* 0x000fe4000f8e00ff */
[----:B------:R-:W-:Y:S02]  /*14710*/  UISETP.NE.AND UP0, UPT, UR4, 0x1, UPT ;  /* 0x000000010400788c */ /* 0x000fe4000bf05270 */
[----:B------:R-:W-:Y:S01]  /*14720*/  IABS R0, R0 ;  /* 0x0000000000007213 */ /* 0x000fe20000000000 */
[----:B------:R-:W-:-:S03]  /*14730*/  USHF.R.U32.HI UR8, URZ, UR20, UR9 ;  /* 0x00000014ff087299 */ /* 0x000fc60008011609 */
[----:B------:R-:W1:Y:S01]  /*14740*/  I2F.RP R2, R0 ;  /* 0x0000000000027306 */ /* 0x000e620000209400 */
[----:B------:R-:W-:Y:S02]  /*14750*/  USEL UR8, UR11, UR8, !UP0 ;  /* 0x000000080b087287 */ /* 0x000fe4000c000000 */
[----:B------:R-:W-:Y:S02]  /*14760*/  UISETP.NE.AND UP0, UPT, UR19, URZ, UPT ;  /* 0x000000ff1300728c */ /* 0x000fe4000bf05270 */
[----:B------:R-:W-:-:S04]  /*14770*/  UIADD3 UR8, UPT, UPT, -UR8, URZ, URZ ;  /* 0x000000ff08087290 */ /* 0x000fc8000fffe1ff */
[----:B------:R-:W-:-:S04]  /*14780*/  UIMAD UR11, UR4, UR8, UR11 ;  /* 0x00000008040b72a4 */ /* 0x000fc8000f8e020b */
[----:B------:R-:W-:Y:S01]  /*14790*/  ULOP3.LUT UR8, UR11, UR19, URZ, 0x3c, !UPT ;  /* 0x000000130b087292 */ /* 0x000fe2000f8e3cff */
[----:B-1----:R-:W1:Y:S03]  /*147a0*/  MUFU.RCP R2, R2 ;  /* 0x0000000200027308 */ /* 0x002e660000001000 */
[----:B------:R-:W-:Y:S01]  /*147b0*/  UISETP.GE.AND UP1, UPT, UR8, URZ, UPT ;  /* 0x000000ff0800728c */ /* 0x000fe2000bf26270 */
[----:B-1----:R-:W-:-:S04]  /*147c0*/  IADD3 R2, PT, PT, R2, 0xffffffe, RZ ;  /* 0x0ffffffe02027810 */ /* 0x002fc80007ffe0ff */
[----:B------:R-:W1:Y:S02]  /*147d0*/  F2I.FTZ.U32.TRUNC.NTZ R3, R2 ;  /* 0x0000000200037305 */ /* 0x000e64000021f000 */
[----:B-1----:R-:W-:-:S05]  /*147e0*/  IMAD.MOV R2, RZ, RZ, -R3 ;  /* 0x000000ffff027224 */ /* 0x002fca00078e0a03 */
        /* <DEDUP_REMOVED lines=13> */
[----:B------:R-:W-:Y:S02]  /*148c0*/  ELECT P0, URZ, PT ;  /* 0x0000000000ff782f */ /* 0x000fe40003800000 */
[----:B------:R-:W-:-:S13]  /*148d0*/  ISETP.GE.U32.AND P1, PT, R3, R0, PT ;  /* 0x000000000300720c */ /* 0x000fda0003f26070 */
[----:B------:R-:W-:-:S05]  /*148e0*/  @P1 VIADD R2, R2, 0x1 ;  /* 0x0000000102021836 */ /* 0x000fca0000000000 */
[----:B------:R-:W-:-:S13]  /*148f0*/  R2UR UR12, R2 ;  /* 0x00000000020c72ca */ /* 0x000fda00000e0000 */
[----:B------:R-:W-:Y:S02]  /*14900*/  @!UP1 UIADD3 UR12, UPT, UPT, -UR12, URZ, URZ ;  /* 0x000000ff0c0c9290 */ /* 0x000fe4000fffe1ff */
[----:B------:R-:W-:-:S04]  /*14910*/  @!UP0 ULOP3.LUT UR12, URZ, UR19, URZ, 0x33, !UPT ;  /* 0x00000013ff0c8292 */ /* 0x000fc8000f8e33ff */
[----:B------:R-:W-:-:S04]  /*14920*/  UIADD3 UR8, UPT, UPT, -UR12, URZ, URZ ;  /* 0x000000ff0c087290 */ /* 0x000fc8000fffe1ff */
[----:B------:R-:W-:Y:S01]  /*14930*/  UIMAD UR11, UR19, UR8, UR11 ;  /* 0x00000008130b72a4 */ /* 0x000fe2000f8e020b */
[----:B------:R-:W-:Y:S11]  /*14940*/  BRA.U UP6, `(.L_x_364) ;  /* 0x0000000106047547 */ /* 0x000ff6000b800000 */
[----:B--23--:R-:W-:Y:S05]  /*14950*/  BPT.TRAP 0x1 ;  /* 0x000000040000795c */ /* 0x00cfea0000300000 */
.L_x_364:
[----:B------:R-:W1:Y:S01]  /*14960*/  S2UR UR18, SR_CgaCtaId ;  /* 0x00000000001279c3 */ /* 0x000e620000008800 */
[----:B------:R-:W-:Y:S01]  /*14970*/  UMOV UR17, 0x400 ;  /* 0x0000040000117882 */ /* 0x000fe20000000000 */
[----:B------:R-:W-:Y:S01]  /*14980*/  SHF.L.U32 R0, R4, 0x1f, RZ ;  /* 0x0000001f04007819 */ /* 0x000fe200000006ff */
[----:B-1----:R-:W-:-:S09]  /*14990*/  ULEA UR17, UR18, UR17, 0x18 ;  /* 0x0000001112117291 */ /* 0x002fd2000f8ec0ff */
[----:B------:R-:W1:Y:S02]  /*149a0*/  SYNCS.PHASECHK.TRANS64.TRYWAIT P0, [UR17+0x1c0b0], R0 ;  /* 0x01c0b000ff0075a7 */ /* 0x000e640008001111 */
[----:B-1----:R-:W-:Y:S05]  /*149b0*/  @!P0 BRA `(.L_x_365) ;  /* 0x0000001800208947 */ /* 0x002fea0003800000 */
.L_x_468:
[----:B------:R-:W-:Y:S02]  /*149c0*/  UIADD3 UR28, UP0, UPT, UR26, 0x400, URZ ;  /* 0x000004001a1c7890 */ /* 0x000fe4000ff1e0ff */
[----:B------:R-:W-:Y:S02]  /*149d0*/  UIADD3 UR8, UPT, UPT, UR17, 0x14000, URZ ;  /* 0x0001400011087890 */ /* 0x000fe4000fffe0ff */
[----:B------:R-:W-:Y:S01]  /*149e0*/  UIADD3.X UR29, UPT, UPT, URZ, UR27, URZ, UP0, !UPT ;  /* 0x0000001bff1d7290 */ /* 0x000fe200087fe4ff */
[----:B------:R-:W-:-:S08]  /*149f0*/  UMOV UR9, URZ ;  /* 0x000000ff00097c82 */ /* 0x000fd00008000000 */
[----:B------:R4:W-:Y:S01]  /*14a00*/  UTMASTG.5D [UR8], [UR28] ;  /* 0x000000081c0073b5 */ /* 0x0009e20008020000 */
[----:B------:R0:W-:Y:S01]  /*14a10*/  UTMACMDFLUSH ;  /* 0x00000000000079b7 */ /* 0x0001e20000000000 */
[----:B----4-:R-:W-:Y:S05]  /*14a20*/  BRA.U UP6, `(.L_x_366) ;  /* 0x0000000106047547 */ /* 0x010fea000b800000 */
[----:B--23--:R-:W-:Y:S05]  /*14a30*/  BPT.TRAP 0x1 ;  /* 0x000000040000795c */ /* 0x00cfea0000300000 */
.L_x_366:
[----:B------:R-:W4:Y:S02]  /*14a40*/  SYNCS.PHASECHK.TRANS64.TRYWAIT P0, [UR17+0x1c0b8], R0 ;  /* 0x01c0b800ff0075a7 */ /* 0x000f240008001111 */
[----:B----4-:R-:W-:Y:S05]  /*14a50*/  @!P0 BRA `(.L_x_367) ;  /* 0x0000001800108947 */ /* 0x010fea0003800000 */
.L_x_470:
[----:B------:R-:W-:Y:S02]  /*14a60*/  UIADD3 UR28, UP0, UPT, UR26, 0x400, URZ ;  /* 0x000004001a1c7890 */ /* 0x000fe4000ff1e0ff */
[----:B------:R-:W-:Y:S02]  /*14a70*/  UIADD3 UR10, UPT, UPT, UR10, 0x80, URZ ;  /* 0x000000800a0a7890 */ /* 0x000fe4000fffe0ff */
[----:B------:R-:W-:Y:S02]  /*14a80*/  UIADD3 UR8, UPT, UPT, UR17, 0x18000, URZ ;  /* 0x0001800011087890 */ /* 0x000fe4000fffe0ff */
[----:B------:R-:W-:Y:S01]  /*14a90*/  UIADD3.X UR29, UPT, UPT, URZ, UR27, URZ, UP0, !UPT ;  /* 0x0000001bff1d7290 */ /* 0x000fe200087fe4ff */
[----:B------:R-:W-:-:S08]  /*14aa0*/  UMOV UR9, URZ ;  /* 0x000000ff00097c82 */ /* 0x000fd00008000000 */
[----:B------:R4:W-:Y:S01]  /*14ab0*/  UTMASTG.5D [UR8], [UR28] ;  /* 0x000000081c0073b5 */ /* 0x0009e20008020000 */
[----:B------:R0:W-:Y:S01]  /*14ac0*/  UTMACMDFLUSH ;  /* 0x00000000000079b7 */ /* 0x0001e20000000000 */
[----:B------:R-:W-:-:S04]  /*14ad0*/  DEPBAR.LE SB0, 0x1 ;  /* 0x000080400000791a */ /* 0x000fc80000000000 */
[----:B----4-:R-:W-:Y:S05]  /*14ae0*/  BRA.U UP6, `(.L_x_368) ;  /* 0x0000000106047547 */ /* 0x010fea000b800000 */
[----:B--23--:R-:W-:Y:S05]  /*14af0*/  BPT.TRAP 0x1 ;  /* 0x000000040000795c */ /* 0x00cfea0000300000 */
.L_x_368:
[----:B------:R-:W-:-:S04]  /*14b00*/  UIADD3 UR8, UPT, UPT, UR17, 0x1c0c0, URZ ;  /* 0x0001c0c011087890 */ /* 0x000fc8000fffe0ff */
[----:B------:R-:W-:-:S09]  /*14b10*/  UPRMT UR8, UR18, 0x654, UR8 ;  /* 0x0000065412087896 */ /* 0x000fd20008000008 */
[----:B------:R-:W-:Y:S01]  /*14b20*/  SYNCS.ARRIVE.TRANS64.RED.A1T0 RZ, [UR8], RZ ;  /* 0x000000ffffff79a7 */ /* 0x000fe20008100408 */
[----:B------:R-:W-:-:S04]  /*14b30*/  DEPBAR.LE SB0, 0x0 ;  /* 0x000080000000791a */ /* 0x000fc80000000000 */
[----:B------:R-:W-:Y:S05]  /*14b40*/  BRA.U UP6, `(.L_x_369) ;  /* 0x0000000106047547 */ /* 0x000fea000b800000 */
[----:B--23--:R-:W-:Y:S05]  /*14b50*/  BPT.TRAP 0x1 ;  /* 0x000000040000795c */ /* 0x00cfea0000300000 */
.L_x_369:
[----:B------:R-:W-:Y:S01]  /*14b60*/  UIADD3 UR17, UPT, UPT, UR17, 0x1c0c8, URZ ;  /* 0x0001c0c811117890 */ /* 0x000fe2000fffe0ff */
[----:B-1----:R-:W-:Y:S01]  /*14b70*/  HFMA2 R0, -RZ, RZ, 0, 5.9604644775390625e-08 ;  /* 0x00000001ff007431 */ /* 0x002fe200000001ff */
[----:B------:R-:W-:Y:S02]  /*14b80*/  LOP3.LUT R4, R4, 0x1, RZ, 0x3c, !PT ;  /* 0x0000000104047812 */ /* 0x000fe400078e3cff */
[----:B------:R-:W-:-:S09]  /*14b90*/  UPRMT UR17, UR18, 0x654, UR17 ;  /* 0x0000065412117896 */ /* 0x000fd20008000011 */
[----:B------:R-:W-:Y:S03]  /*14ba0*/  SYNCS.ARRIVE.TRANS64.RED.A1T0 RZ, [UR17], RZ ;  /* 0x000000ffffff79a7 */ /* 0x000fe60008100411 */
.L_x_363:
[----:B--2---:R-:W-:-:S04]  /*14bb0*/  UIADD3 UR36, UPT, UPT, UR24, UR36, URZ ;  /* 0x0000002418247290 */ /* 0x004fc8000fffe0ff */
[----:B---3--:R-:W-:-:S09]  /*14bc0*/  UISETP.GE.AND UP0, UPT, UR36, UR16, UPT ;  /* 0x000000102400728c */ /* 0x008fd2000bf06270 */
[----:B------:R-:W-:Y:S05]  /*14bd0*/  BRA.U !UP0, `(.L_x_370) ;  /* 0xfffffff908887547 */ /* 0x000fea000b83ffff */
[----:B------:R-:W-:-:S13]  /*14be0*/  LOP3.LUT P0, RZ, R0, 0xff, RZ, 0xc0, !PT ;  /* 0x000000ff00ff7812 */ /* 0x000fda000780c0ff */
[----:B------:R-:W-:Y:S05]  /*14bf0*/  @!P0 EXIT ;  /* 0x000000000000894d */ /* 0x000fea0003800000 */
[----:B------:R-:W1:Y:S01]  /*14c00*/  S2UR UR4, SR_CgaCtaId ;  /* 0x00000000000479c3 */ /* 0x000e620000008800 */
[----:B------:R-:W-:Y:S01]  /*14c10*/  UMOV UR5, 0x400 ;  /* 0x0000040000057882 */ /* 0x000fe20000000000 */
[----:B------:R-:W-:Y:S01]  /*14c20*/  UMOV UR6, 0x40 ;  /* 0x0000004000067882 */ /* 0x000fe20000000000 */
[----:B------:R-:W-:Y:S01]  /*14c30*/  IMAD.MOV.U32 R3, RZ, RZ, 0xffff ;  /* 0x0000ffffff037424 */ /* 0x000fe200078e00ff */
[----:B-1----:R-:W-:Y:S02]  /*14c40*/  ULEA UR5, UR4, UR5, 0x18 ;  /* 0x0000000504057291 */ /* 0x002fe4000f8ec0ff */
[----:B------:R-:W-:-:S07]  /*14c50*/  ULEA UR6, UR4, UR6, 0x18 ;  /* 0x0000000604067291 */ /* 0x000fce000f8ec0ff */
[----:B------:R-:W1:Y:S01]  /*14c60*/  LDS R0, [UR5+0x1c0e0] ;  /* 0x01c0e005ff007984 */ /* 0x000e620008000800 */
[----:B------:R-:W-:-:S03]  /*14c70*/  NOP ;  /* 0x0000000000007918 */ /* 0x000fc60000000000 */
[----:B------:R-:W2:Y:S01]  /*14c80*/  LDS R2, [UR6+0x14] ;  /* 0x00001406ff027984 */ /* 0x000ea20008000800 */
[----:B-1----:R-:W-:-:S04]  /*14c90*/  LOP3.LUT R0, R0, 0xffff, RZ, 0xc0, !PT ;  /* 0x0000ffff00007812 */ /* 0x002fc800078ec0ff */
[----:B------:R-:W-:-:S04]  /*14ca0*/  SHF.R.U32.HI R4, RZ, 0x5, R0 ;  /* 0x00000005ff047819 */ /* 0x000fc80000011600 */
[----:B------:R-:W-:-:S04]  /*14cb0*/  SHF.L.U32 R3, R3, R4, RZ ;  /* 0x0000000403037219 */ /* 0x000fc800000006ff */
[----:B--2---:R-:W-:Y:S01]  /*14cc0*/  LOP3.LUT R0, R2, R3, RZ, 0xc0, !PT ;  /* 0x0000000302007212 */ /* 0x004fe200078ec0ff */
[----:B------:R-:W-:-:S03]  /*14cd0*/  IMAD.MOV.U32 R2, RZ, RZ, 0x1 ;  /* 0x00000001ff027424 */ /* 0x000fc600078e00ff */
[----:B------:R-:W-:Y:S02]  /*14ce0*/  ISETP.NE.AND P0, PT, R0, R3, PT ;  /* 0x000000030000720c */ /* 0x000fe40003f05270 */
[----:B------:R-:W-:-:S11]  /*14cf0*/  SHF.L.U32 R2, R2, R4, RZ ;  /* 0x0000000402027219 */ /* 0x000fd600000006ff */
[----:B------:R-:W-:Y:S05]  /*14d00*/  @P0 BRA `(.L_x_371) ;  /* 0x00000000005c0947 */ /* 0x000fea0003800000 */
[----:B------:R-:W1:Y:S02]  /*14d10*/  LDS R0, [UR6+0x18] ;  /* 0x00001806ff007984 */ /* 0x000e640008000800 */
[----:B-1----:R-:W-:-:S04]  /*14d20*/  LOP3.LUT R0, R0, R2, RZ, 0xc0, !PT ;  /* 0x0000000200007212 */ /* 0x002fc800078ec0ff */
[----:B------:R-:W-:-:S13]  /*14d30*/  ISETP.NE.AND P0, PT, R0, R2, PT ;  /* 0x000000020000720c */ /* 0x000fda0003f05270 */
[----:B------:R-:W-:Y:S05]  /*14d40*/  @P0 BRA `(.L_x_372) ;  /* 0x0000000000400947 */ /* 0x000fea0003800000 */
[----:B------:R-:W-:Y:S01]  /*14d50*/  R2UR UR8, R3 ;  /* 0x00000000030872ca */ /* 0x000fe200000e0000 */
[----:B------:R-:W-:Y:S01]  /*14d60*/  VOTEU.ANY UR7, UPT, PT ;  /* 0x0000000000077886 */ /* 0x000fe200038e0100 */
[----:B------:R-:W1:Y:S01]  /*14d70*/  S2R R3, SR_LANEID ;  /* 0x0000000000037919 */ /* 0x000e620000000000 */
[----:B------:R-:W-:Y:S01]  /*14d80*/  LOP3.LUT R2, RZ, R2, RZ, 0x33, !PT ;  /* 0x00000002ff027212 */ /* 0x000fe200078e33ff */
[----:B------:R-:W-:-:S03]  /*14d90*/  UFLO.U32 UR7, UR7 ;  /* 0x00000007000772bd */ /* 0x000fc600080e0000 */
[----:B------:R-:W2:Y:S06]  /*14da0*/  REDUX UR4, R2 ;  /* 0x00000000020473c4 */ /* 0x000eac0000000000 */
[----:B------:R-:W-:-:S06]  /*14db0*/  ULOP3.LUT UR8, URZ, UR8, URZ, 0x33, !UPT ;  /* 0x00000008ff087292 */ /* 0x000fcc000f8e33ff */
[----:B------:R-:W-:-:S04]  /*14dc0*/  IMAD.U32 R0, RZ, RZ, UR8 ;  /* 0x00000008ff007e24 */ /* 0x000fc8000f8e00ff */
[----:B------:R2:W3:Y:S02]  /*14dd0*/  REDUX UR5, R0 ;  /* 0x00000000000573c4 */ /* 0x0004e40000000000 */
[----:B------:R4:W-:Y:S01]  /*14de0*/  UTCATOMSWS.AND URZ, UR8 ;  /* 0x0000000800ff79e3 */ /* 0x0009e20008000000 */
[----:B-1----:R-:W-:Y:S01]  /*14df0*/  ISETP.EQ.U32.AND P0, PT, R3, UR7, PT ;  /* 0x0000000703007c0c */ /* 0x002fe2000bf02070 */
[----:B--2---:R-:W-:Y:S02]  /*14e00*/  IMAD.U32 R0, RZ, RZ, UR4 ;  /* 0x00000004ff007e24 */ /* 0x004fe4000f8e00ff */
[----:B---3--:R-:W-:-:S10]  /*14e10*/  IMAD.U32 R2, RZ, RZ, UR5 ;  /* 0x00000005ff027e24 */ /* 0x008fd4000f8e00ff */
[----:B------:R4:W-:Y:S04]  /*14e20*/  @P0 ATOMS.AND RZ, [UR6+0x14], R2 ;  /* 0x00001402ffff098c */ /* 0x0009e8000a800006 */
[----:B------:R4:W-:Y:S01]  /*14e30*/  @P0 ATOMS.AND RZ, [UR6+0x18], R0 ;  /* 0x00001800ffff098c */ /* 0x0009e2000a800006 */
[----:B------:R-:W-:Y:S05]  /*14e40*/  BRA `(.L_x_373) ;  /* 0x0000000000147947 */ /* 0x000fea0003800000 */
.L_x_372:
[----:B------:R-:W-:Y:S02]  /*14e50*/  MOV R2, 0x14e70 ;  /* 0x00014e7000027802 */ /* 0x000fe40000000f00 */
[----:B------:R-:W-:Y:S05]  /*14e60*/  CALL.REL.NOINC `($__internal_0_$__cuda_sm10x_tcgen05_guardrail_trap_col_being_dealloced_not_returned_by_alloc) ;  /* 0x0000001400247944 */ /* 0x000fea0003c00000 */
[----:B------:R-:W-:Y:S05]  /*14e70*/  BRA `(.L_x_373) ;  /* 0x0000000000087947 */ /* 0x000fea0003800000 */
.L_x_371:
[----:B------:R-:W-:Y:S02]  /*14e80*/  MOV R2, 0x14ea0 ;  /* 0x00014ea000027802 */ /* 0x000fe40000000f00 */
[----:B------:R-:W-:Y:S05]  /*14e90*/  CALL.REL.NOINC `($__internal_2_$__cuda_sm10x_tcgen05_guardrail_trap_unallocated_columns_being_dealloced) ;  /* 0x0000001400307944 */ /* 0x000fea0003c00000 */
.L_x_373:
[----:B------:R-:W-:Y:S01]  /*14ea0*/  NOP ;  /* 0x0000000000007918 */ /* 0x000fe20000000000 */
[----:B----4-:R-:W-:Y:S05]  /*14eb0*/  EXIT ;  /* 0x000000000000794d */ /* 0x010fea0003800000 */
.L_x_37:
[----:B------:R-:W-:-:S07]  /*14ec0*/  MOV R2, UR20 ;  /* 0x0000001400027c02 */ /* 0x000fce0008000f00 */
.L_x_374:
[----:B-1----:R1:W2:Y:S02]  /*14ed0*/  SYNCS.PHASECHK.TRANS64.TRYWAIT P0, [R2+URZ+0x1c000], R0 ;  /* 0x01c00000020075a7 */ /* 0x0022a400080011ff */
[----:B--2---:R-:W-:Y:S05]  /*14ee0*/  @!P0 NANOSLEEP.SYNCS 0x989680 ;  /* 0x009896800000895d */ /* 0x004fea0003900000 */
[----:B------:R-:W2:Y:S02]  /*14ef0*/  @!P0 SYNCS.PHASECHK.TRANS64 P0, [R2+URZ+0x1c000], R0 ;  /* 0x01c00000020085a7 */ /* 0x000ea400080010ff */
[----:B--2---:R-:W-:Y:S05]  /*14f00*/  @!P0 BRA `(.L_x_374) ;  /* 0xfffffffc00f08947 */ /* 0x004fea000383ffff */
[----:B------:R-:W-:Y:S05]  /*14f10*/  BRA `(.L_x_375) ;  /* 0xfffffecc006c7947 */ /* 0x000fea000383ffff */
.L_x_39:
[----:B------:R-:W-:-:S07]  /*14f20*/  MOV R5, UR6 ;  /* 0x0000000600057c02 */ /* 0x000fce0008000f00 */
.L_x_376:
[----:B-1----:R1:W2:Y:S02]  /*14f30*/  SYNCS.PHASECHK.TRANS64.TRYWAIT P0, [R5+URZ+0x1c020], R2 ;  /* 0x01c02002050075a7 */ /* 0x0022a400080011ff */
[----:B--2---:R-:W-:Y:S05]  /*14f40*/  @!P0 NANOSLEEP.SYNCS 0x989680 ;  /* 0x009896800000895d */ /* 0x004fea0003900000 */
[----:B------:R-:W2:Y:S02]  /*14f50*/  @!P0 SYNCS.PHASECHK.TRANS64 P0, [R5+URZ+0x1c020], R2 ;  /* 0x01c02002050085a7 */ /* 0x000ea400080010ff */
[----:B--2---:R-:W-:Y:S05]  /*14f60*/  @!P0 BRA `(.L_x_376) ;  /* 0xfffffffc00f08947 */ /* 0x004fea000383ffff */
[----:B------:R-:W-:Y:S05]  /*14f70*/  BRA `(.L_x_377) ;  /* 0xfffffecc00747947 */ /* 0x000fea000383ffff */
.L_x_41:
[----:B------:R-:W-:-:S07]  /*14f80*/  MOV R5, UR20 ;  /* 0x0000001400057c02 */ /* 0x000fce0008000f00 */
.L_x_378:
[----:B-1----:R1:W2:Y:S02]  /*14f90*/  SYNCS.PHASECHK.TRANS64.TRYWAIT P0, [R5+URZ+0x1c058], R2 ;  /* 0x01c05802050075a7 */ /* 0x0022a400080011ff */
[----:B--2---:R-:W-:Y:S05]  /*14fa0*/  @!P0 NANOSLEEP.SYNCS 0x989680 ;  /* 0x009896800000895d */ /* 0x004fea0003900000 */
[----:B------:R-:W2:Y:S02]  /*14fb0*/  @!P0 SYNCS.PHASECHK.TRANS64 P0, [R5+URZ+0x1c058], R2 ;  /* 0x01c05802050085a7 */ /* 0x000ea400080010ff */
[----:B--2---:R-:W-:Y:S05]  /*14fc0*/  @!P0 BRA `(.L_x_378) ;  /* 0xfffffffc00f08947 */ /* 0x004fea000383ffff */
[----:B------:R-:W-:Y:S05]  /*14fd0*/  BRA `(.L_x_379) ;  /* 0xfffffecc00987947 */ /* 0x000fea000383ffff */
.L_x_45:
[----:B------:R-:W-:-:S07]  /*14fe0*/  MOV R2, UR20 ;  /* 0x0000001400027c02 */ /* 0x000fce0008000f00 */
.L_x_380:
[----:B-1----:R1:W2:Y:S02]  /*14ff0*/  SYNCS.PHASECHK.TRANS64.TRYWAIT P0, [R2+URZ+0x1c008], R0 ;  /* 0x01c00800020075a7 */ /* 0x0022a400080011ff */
[----:B--2---:R-:W-:Y:S05]  /*15000*/  @!P0 NANOSLEEP.SYNCS 0x989680 ;  /* 0x009896800000895d */ /* 0x004fea0003900000 */
[----:B------:R-:W2:Y:S02]  /*15010*/  @!P0 SYNCS.PHASECHK.TRANS64 P0, [R2+URZ+0x1c008], R0 ;  /* 0x01c00800020085a7 */ /* 0x000ea400080010ff */
[----:B--2---:R-:W-:Y:S05]  /*15020*/  @!P0 BRA `(.L_x_380) ;  /* 0xfffffffc00f08947 */ /* 0x004fea000383ffff */
[----:B------:R-:W-:Y:S05]  /*15030*/  BRA `(.L_x_381) ;  /* 0xfffffed000387947 */ /* 0x000fea000383ffff */
.L_x_47:
[----:B------:R-:W-:-:S07]  /*15040*/  MOV R2, UR20 ;  /* 0x0000001400027c02 */ /* 0x000fce0008000f00 */
.L_x_382:
[----:B-1----:R1:W2:Y:S02]  /*15050*/  SYNCS.PHASECHK.TRANS64.TRYWAIT P0, [R2+URZ+0x1c068], R0 ;  /* 0x01c06800020075a7 */ /* 0x0022a400080011ff */
[----:B--2---:R-:W-:Y:S05]  /*15060*/  @!P0 NANOSLEEP.SYNCS 0x989680 ;  /* 0x009896800000895d */ /* 0x004fea0003900000 */
[----:B------:R-:W2:Y:S02]  /*15070*/  @!P0 SYNCS.PHASECHK.TRANS64 P0, [R2+URZ+0x1c068], R0 ;  /* 0x01c06800020085a7 */ /* 0x000ea400080010ff */
[----:B--2---:R-:W-:Y:S05]  /*15080*/  @!P0 BRA `(.L_x_382) ;  /* 0xfffffffc00f08947 */ /* 0x004fea000383ffff */
[----:B------:R-:W-:Y:S05]  /*15090*/  BRA `(.L_x_383) ;  /* 0xfffffed000407947 */ /* 0x000fea000383ffff */
.L_x_51:
[----:B------:R-:W-:-:S07]  /*150a0*/  MOV R2, UR4 ;  /* 0x0000000400027c02 */ /* 0x000fce0008000f00 */
.L_x_384:
[----:B-1----:R1:W3:Y:S02]  /*150b0*/  SYNCS.PHASECHK.TRANS64.TRYWAIT P0, [R2+URZ+0x1c020], R0 ;  /* 0x01c02000020075a7 */ /* 0x0022e400080011ff */
[----:B---3--:R-:W-:Y:S05]  /*150c0*/  @!P0 NANOSLEEP.SYNCS 0x989680 ;  /* 0x009896800000895d */ /* 0x008fea0003900000 */
[----:B------:R-:W3:Y:S02]  /*150d0*/  @!P0 SYNCS.PHASECHK.TRANS64 P0, [R2+URZ+0x1c020], R0 ;  /* 0x01c02000020085a7 */ /* 0x000ee400080010ff */
[----:B---3--:R-:W-:Y:S05]  /*150e0*/  @!P0 BRA `(.L_x_384) ;  /* 0xfffffffc00f08947 */ /* 0x008fea000383ffff */
[----:B------:R-:W-:Y:S05]  /*150f0*/  BRA `(.L_x_385) ;  /* 0xfffffed000dc7947 */ /* 0x000fea000383ffff */
.L_x_53:
[----:B------:R-:W-:-:S07]  /*15100*/  MOV R2, UR20 ;  /* 0x0000001400027c02 */ /* 0x000fce0008000f00 */
.L_x_386:
[----:B-1----:R1:W2:Y:S02]  /*15110*/  SYNCS.PHASECHK.TRANS64.TRYWAIT P0, [R2+URZ+0x1c0a0], R0 ;  /* 0x01c0a000020075a7 */ /* 0x0022a400080011ff */
[----:B--2---:R-:W-:Y:S05]  /*15120*/  @!P0 NANOSLEEP.SYNCS 0x989680 ;  /* 0x009896800000895d */ /* 0x004fea0003900000 */
[----:B------:R-:W2:Y:S02]  /*15130*/  @!P0 SYNCS.PHASECHK.TRANS64 P0, [R2+URZ+0x1c0a0], R0 ;  /* 0x01c0a000020085a7 */ /* 0x000ea400080010ff */
[----:B--2---:R-:W-:Y:S05]  /*15140*/  @!P0 BRA `(.L_x_386) ;  /* 0xfffffffc00f08947 */ /* 0x004fea000383ffff */
[----:B------:R-:W-:Y:S05]  /*15150*/  BRA `(.L_x_387) ;  /* 0xfffffed000f07947 */ /* 0x000fea000383ffff */
.L_x_55:
[----:B------:R-:W-:-:S07]  /*15160*/  MOV R2, UR20 ;  /* 0x0000001400027c02 */ /* 0x000fce0008000f00 */
.L_x_388:
[----:B-1----:R1:W2:Y:S02]  /*15170*/  SYNCS.PHASECHK.TRANS64.TRYWAIT P0, [R2+URZ+0x1c058], R0 ;  /* 0x01c05800020075a7 */ /* 0x0022a400080011ff */
[----:B--2---:R-:W-:Y:S05]  /*15180*/  @!P0 NANOSLEEP.SYNCS 0x989680 ;  /* 0x009896800000895d */ /* 0x004fea0003900000 */
[----:B------:R-:W2:Y:S02]  /*15190*/  @!P0 SYNCS.PHASECHK.TRANS64 P0, [R2+URZ+0x1c058], R0 ;  /* 0x01c05800020085a7 */ /* 0x000ea400080010ff */
[----:B--2---:R-:W-:Y:S05]  /*151a0*/  @!P0 BRA `(.L_x_388) ;  /* 0xfffffffc00f08947 */ /* 0x004fea000383ffff */
[----:B------:R-:W-:Y:S05]  /*151b0*/  BRA `(.L_x_389) ;  /* 0xfffffed000f87947 */ /* 0x000fea000383ffff */
.L_x_59:
[----:B------:R-:W-:Y:S07]  /*151c0*/  MOV R2, UR7 ;  /* 0x0000000700027c02 */ /* 0x000fee0008000f00 */
.L_x_390:
[----:B--2---:R2:W3:Y:S02]  /*151d0*/  SYNCS.PHASECHK.TRANS64.TRYWAIT P0, [R2+URZ+0x1c020], R0 ;  /* 0x01c02000020075a7 */ /* 0x0044e400080011ff */
[----:B---3--:R-:W-:Y:S05]  /*151e0*/  @!P0 NANOSLEEP.SYNCS 0x989680 ;  /* 0x009896800000895d */ /* 0x008fea0003900000 */
[----:B------:R-:W3:Y:S02]  /*151f0*/  @!P0 SYNCS.PHASECHK.TRANS64 P0, [R2+URZ+0x1c020], R0 ;  /* 0x01c02000020085a7 */ /* 0x000ee400080010ff */
[----:B---3--:R-:W-:Y:S05]  /*15200*/  @!P0 BRA `(.L_x_390) ;  /* 0xfffffffc00f08947 */ /* 0x008fea000383ffff */
[----:B------:R-:W-:Y:S05]  /*15210*/  BRA `(.L_x_391) ;  /* 0xfffffed800707947 */ /* 0x000fea000383ffff */
.L_x_62:
[----:B------:R-:W-:Y:S07]  /*15220*/  MOV R2, UR20 ;  /* 0x0000001400027c02 */ /* 0x000fee0008000f00 */
.L_x_392:
[----:B--2---:R2:W3:Y:S02]  /*15230*/  SYNCS.PHASECHK.TRANS64.TRYWAIT P0, [R2+URZ+0x1c0a8], R0 ;  /* 0x01c0a800020075a7 */ /* 0x0044e400080011ff */
[----:B---3--:R-:W-:Y:S05]  /*15240*/  @!P0 NANOSLEEP.SYNCS 0x989680 ;  /* 0x009896800000895d */ /* 0x008fea0003900000 */
[----:B------:R-:W3:Y:S02]  /*15250*/  @!P0 SYNCS.PHASECHK.TRANS64 P0, [R2+URZ+0x1c0a8], R0 ;  /* 0x01c0a800020085a7 */ /* 0x000ee400080010ff */
[----:B---3--:R-:W-:Y:S05]  /*15260*/  @!P0 BRA `(.L_x_392) ;  /* 0xfffffffc00f08947 */ /* 0x008fea000383ffff */
[----:B------:R-:W-:Y:S05]  /*15270*/  BRA `(.L_x_393) ;  /* 0xfffffedc00507947 */ /* 0x000fea000383ffff */
.L_x_64:
[----:B------:R-:W-:Y:S07]  /*15280*/  MOV R2, UR20 ;  /* 0x0000001400027c02 */ /* 0x000fee0008000f00 */
.L_x_394:
[----:B--2---:R2:W3:Y:S02]  /*15290*/  SYNCS.PHASECHK.TRANS64.TRYWAIT P0, [R2+URZ+0x1c068], R0 ;  /* 0x01c06800020075a7 */ /* 0x0044e400080011ff */
[----:B---3--:R-:W-:Y:S05]  /*152a0*/  @!P0 NANOSLEEP.SYNCS 0x989680 ;  /* 0x009896800000895d */ /* 0x008fea0003900000 */
[----:B------:R-:W3:Y:S02]  /*152b0*/  @!P0 SYNCS.PHASECHK.TRANS64 P0, [R2+URZ+0x1c068], R0 ;  /* 0x01c06800020085a7 */ /* 0x000ee400080010ff */
[----:B---3--:R-:W-:Y:S05]  /*152c0*/  @!P0 BRA `(.L_x_394) ;  /* 0xfffffffc00f08947 */ /* 0x008fea000383ffff */
[----:B------:R-:W-:Y:S05]  /*152d0*/  BRA `(.L_x_395) ;  /* 0xfffffedc00587947 */ /* 0x000fea000383ffff */
.L_x_70:
[----:B------:R-:W-:Y:S07]  /*152e0*/  MOV R2, UR4 ;  /* 0x0000000400027c02 */ /* 0x000fee0008000f00 */
.L_x_396:
[----:B-1----:R1:W2:Y:S02]  /*152f0*/  SYNCS.PHASECHK.TRANS64.TRYWAIT P0, [R2+URZ+0x1c020], R0 ;  /* 0x01c02000020075a7 */ /* 0x0022a400080011ff */
[----:B--2---:R-:W-:Y:S05]  /*15300*/  @!P0 NANOSLEEP.SYNCS 0x989680 ;  /* 0x009896800000895d */ /* 0x004fea0003900000 */
[----:B------:R-:W2:Y:S02]  /*15310*/  @!P0 SYNCS.PHASECHK.TRANS64 P0, [R2+URZ+0x1c020], R0 ;  /* 0x01c02000020085a7 */ /* 0x000ea400080010ff */
[----:B--2---:R-:W-:Y:S05]  /*15320*/  @!P0 BRA `(.L_x_396) ;  /* 0xfffffffc00f08947 */ /* 0x004fea000383ffff */
[----:B------:R-:W-:Y:S05]  /*15330*/  BRA `(.L_x_397) ;  /* 0xfffffee4004c7947 */ /* 0x000fea000383ffff */
.L_x_72:
[----:B------:R-:W-:Y:S07]  /*15340*/  MOV R2, UR20 ;  /* 0x0000001400027c02 */ /* 0x000fee0008000f00 */
.L_x_398:
[----:B-1----:R1:W2:Y:S02]  /*15350*/  SYNCS.PHASECHK.TRANS64.TRYWAIT P0, [R2+URZ+0x1c0a0], R0 ;  /* 0x01c0a000020075a7 */ /* 0x0022a400080011ff */
[----:B--2---:R-:W-:Y:S05]  /*15360*/  @!P0 NANOSLEEP.SYNCS 0x989680 ;  /* 0x009896800000895d */ /* 0x004fea0003900000 */
[----:B------:R-:W2:Y:S02]  /*15370*/  @!P0 SYNCS.PHASECHK.TRANS64 P0, [R2+URZ+0x1c0a0], R0 ;  /* 0x01c0a000020085a7 */ /* 0x000ea400080010ff */
[----:B--2---:R-:W-:Y:S05]  /*15380*/  @!P0 BRA `(.L_x_398) ;  /* 0xfffffffc00f08947 */ /* 0x004fea000383ffff */
[----:B------:R-:W-:Y:S05]  /*15390*/  BRA `(.L_x_399) ;  /* 0xfffffee400607947 */ /* 0x000fea000383ffff */
.L_x_74:
[----:B------:R-:W-:Y:S01]  /*153a0*/  MOV R2, UR20 ;  /* 0x0000001400027c02 */ /* 0x000fe20008000f00 */
[----:B------:R-:W-:Y:S05]  /*153b0*/  IMAD.U32 R0, RZ, RZ, UR34 ;  /* 0x00000022ff007e24 */ /* 0x000fea000f8e00ff */
[----:B------:R-:W-:Y:S07]  /*153c0*/  SHF.L.U32 R0, R0, 0x1f, RZ ;  /* 0x0000001f00007819 */ /* 0x000fee00000006ff */
.L_x_400:
[----:B-1----:R1:W2:Y:S02]  /*153d0*/  SYNCS.PHASECHK.TRANS64.TRYWAIT P0, [R2+URZ+0x1c058], R0 ;  /* 0x01c05800020075a7 */ /* 0x0022a400080011ff */
[----:B--2---:R-:W-:Y:S05]  /*153e0*/  @!P0 NANOSLEEP.SYNCS 0x989680 ;  /* 0x009896800000895d */ /* 0x004fea0003900000 */
[----:B------:R-:W2:Y:S02]  /*153f0*/  @!P0 SYNCS.PHASECHK.TRANS64 P0, [R2+URZ+0x1c058], R0 ;  /* 0x01c05800020085a7 */ /* 0x000ea400080010ff */
[----:B--2---:R-:W-:Y:S05]  /*15400*/  @!P0 BRA `(.L_x_400) ;  /* 0xfffffffc00f08947 */ /* 0x004fea000383ffff */
[----:B------:R-:W-:Y:S05]  /*15410*/  BRA `(.L_x_401) ;  /* 0xfffffee4006c7947 */ /* 0x000fea000383ffff */
.L_x_82:
[----:B------:R-:W-:-:S07]  /*15420*/  MOV R2, UR20 ;  /* 0x0000001400027c02 */ /* 0x000fce0008000f00 */
.L_x_402:
[----:B--2---:R2:W3:Y:S02]  /*15430*/  SYNCS.PHASECHK.TRANS64.TRYWAIT P0, [R2+URZ+0x1c0a8], R0 ;  /* 0x01c0a800020075a7 */ /* 0x0044e400080011ff */
[----:B---3--:R-:W-:Y:S05]  /*15440*/  @!P0 NANOSLEEP.SYNCS 0x989680 ;  /* 0x009896800000895d */ /* 0x008fea0003900000 */
[----:B------:R-:W3:Y:S02]  /*15450*/  @!P0 SYNCS.PHASECHK.TRANS64 P0, [R2+URZ+0x1c0a8], R0 ;  /* 0x01c0a800020085a7 */ /* 0x000ee400080010ff */
[----:B---3--:R-:W-:Y:S05]  /*15460*/  @!P0 BRA `(.L_x_402) ;  /* 0xfffffffc00f08947 */ /* 0x008fea000383ffff */
[----:B------:R-:W-:Y:S05]  /*15470*/  BRA `(.L_x_403) ;  /* 0xfffffee800bc7947 */ /* 0x000fea000383ffff */
.L_x_84:
[----:B------:R-:W-:-:S07]  /*15480*/  MOV R2, UR20 ;  /* 0x0000001400027c02 */ /* 0x000fce0008000f00 */
.L_x_404:
[----:B--2---:R2:W3:Y:S02]  /*15490*/  SYNCS.PHASECHK.TRANS64.TRYWAIT P0, [R2+URZ+0x1c068], R0 ;  /* 0x01c06800020075a7 */ /* 0x0044e400080011ff */
[----:B---3--:R-:W-:Y:S05]  /*154a0*/  @!P0 NANOSLEEP.SYNCS 0x989680 ;  /* 0x009896800000895d */ /* 0x008fea0003900000 */
[----:B------:R-:W3:Y:S02]  /*154b0*/  @!P0 SYNCS.PHASECHK.TRANS64 P0, [R2+URZ+0x1c068], R0 ;  /* 0x01c06800020085a7 */ /* 0x000ee400080010ff */
[----:B---3--:R-:W-:Y:S05]  /*154c0*/  @!P0 BRA `(.L_x_404) ;  /* 0xfffffffc00f08947 */ /* 0x008fea000383ffff */
[----:B------:R-:W-:Y:S05]  /*154d0*/  BRA `(.L_x_405) ;  /* 0xfffffee800c47947 */ /* 0x000fea000383ffff */
.L_x_96:
[----:B-1----:R1:W2:Y:S02]  /*154e0*/  SYNCS.PHASECHK.TRANS64.TRYWAIT P0, [R76+URZ+0x1c0c0], R0 ;  /* 0x01c0c0004c0075a7 */ /* 0x0022a400080011ff */
[----:B--2---:R-:W-:Y:S05]  /*154f0*/  @!P0 NANOSLEEP.SYNCS 0x989680 ;  /* 0x009896800000895d */ /* 0x004fea0003900000 */
[----:B------:R-:W2:Y:S02]  /*15500*/  @!P0 SYNCS.PHASECHK.TRANS64 P0, [R76+URZ+0x1c0c0], R0 ;  /* 0x01c0c0004c0085a7 */ /* 0x000ea400080010ff */
[----:B--2---:R-:W-:Y:S05]  /*15510*/  @!P0 BRA `(.L_x_96) ;  /* 0xfffffffc00f08947 */ /* 0x004fea000383ffff */
[----:B------:R-:W-:Y:S05]  /*15520*/  BRA `(.L_x_406) ;  /* 0xfffffef4002c7947 */ /* 0x000fea000383ffff */
.L_x_163:
[----:B--2---:R2:W3:Y:S02]  /*15530*/  SYNCS.PHASECHK.TRANS64.TRYWAIT P0, [R76+URZ+0x1c0c8], R0 ;  /* 0x01c0c8004c0075a7 */ /* 0x0044e400080011ff */
[----:B---3--:R-:W-:Y:S05]  /*15540*/  @!P0 NANOSLEEP.SYNCS 0x989680 ;  /* 0x009896800000895d */ /* 0x008fea0003900000 */
[----:B------:R-:W3:Y:S02]  /*15550*/  @!P0 SYNCS.PHASECHK.TRANS64 P0, [R76+URZ+0x1c0c8], R0 ;  /* 0x01c0c8004c0085a7 */ /* 0x000ee400080010ff */
[----:B---3--:R-:W-:Y:S05]  /*15560*/  @!P0 BRA `(.L_x_163) ;  /* 0xfffffffc00f08947 */ /* 0x008fea000383ffff */
[----:B------:R-:W-:Y:S05]  /*15570*/  BRA `(.L_x_407) ;  /* 0xffffff3000207947 */ /* 0x000fea000383ffff */
.L_x_169:
[----:B-1----:R1:W2:Y:S02]  /*15580*/  SYNCS.PHASECHK.TRANS64.TRYWAIT P0, [R60+URZ+0x1c070], R0 ;  /* 0x01c070003c0075a7 */ /* 0x0022a400080011ff */
[----:B--2---:R-:W-:Y:S05]  /*15590*/  @!P0 NANOSLEEP.SYNCS 0x989680 ;  /* 0x009896800000895d */ /* 0x004fea0003900000 */
[----:B------:R-:W2:Y:S02]  /*155a0*/  @!P0 SYNCS.PHASECHK.TRANS64 P0, [R60+URZ+0x1c070], R0 ;  /* 0x01c070003c0085a7 */ /* 0x000ea400080010ff */
[----:B--2---:R-:W-:Y:S05]  /*155b0*/  @!P0 BRA `(.L_x_169) ;  /* 0xfffffffc00f08947 */ /* 0x004fea000383ffff */
[----:B------:R-:W-:Y:S05]  /*155c0*/  BRA `(.L_x_408) ;  /* 0xffffff3400387947 */ /* 0x000fea000383ffff */
.L_x_172:
[----:B--2---:R2:W3:Y:S02]  /*155d0*/  SYNCS.PHASECHK.TRANS64.TRYWAIT P1, [R60+URZ+0x1c080], R2 ;  /* 0x01c080023c0075a7 */ /* 0x0044e400080211ff */
[----:B---3--:R-:W-:Y:S05]  /*155e0*/  @!P1 NANOSLEEP.SYNCS 0x989680 ;  /* 0x009896800000995d */ /* 0x008fea0003900000 */
[----:B------:R-:W3:Y:S02]  /*155f0*/  @!P1 SYNCS.PHASECHK.TRANS64 P1, [R60+URZ+0x1c080], R2 ;  /* 0x01c080023c0095a7 */ /* 0x000ee400080210ff */
[----:B---3--:R-:W-:Y:S05]  /*15600*/  @!P1 BRA `(.L_x_172) ;  /* 0xfffffffc00f09947 */ /* 0x008fea000383ffff */
[----:B------:R-:W-:Y:S05]  /*15610*/  BRA `(.L_x_409) ;  /* 0xffffff3400607947 */ /* 0x000fea000383ffff */
.L_x_175:
[----:B-1----:R1:W2:Y:S02]  /*15620*/  SYNCS.PHASECHK.TRANS64.TRYWAIT P0, [R60+URZ+0x1c070], R0 ;  /* 0x01c070003c0075a7 */ /* 0x0022a400080011ff */
[----:B--2---:R-:W-:Y:S05]  /*15630*/  @!P0 NANOSLEEP.SYNCS 0x989680 ;  /* 0x009896800000895d */ /* 0x004fea0003900000 */
[----:B------:R-:W2:Y:S02]  /*15640*/  @!P0 SYNCS.PHASECHK.TRANS64 P0, [R60+URZ+0x1c070], R0 ;  /* 0x01c070003c0085a7 */ /* 0x000ea400080010ff */
[----:B--2---:R-:W-:Y:S05]  /*15650*/  @!P0 BRA `(.L_x_175) ;  /* 0xfffffffc00f08947 */ /* 0x004fea000383ffff */
[----:B------:R-:W-:Y:S05]  /*15660*/  BRA `(.L_x_410) ;  /* 0xffffff3400a87947 */ /* 0x000fea000383ffff */
.L_x_177:
[----:B-1----:R1:W2:Y:S02]  /*15670*/  SYNCS.PHASECHK.TRANS64.TRYWAIT P0, [R60+URZ+0x1c090], R0 ;  /* 0x01c090003c0075a7 */ /* 0x0022a400080011ff */
[----:B--2---:R-:W-:Y:S05]  /*15680*/  @!P0 NANOSLEEP.SYNCS 0x989680 ;  /* 0x009896800000895d */ /* 0x004fea0003900000 */
[----:B------:R-:W2:Y:S02]  /*15690*/  @!P0 SYNCS.PHASECHK.TRANS64 P0, [R60+URZ+0x1c090], R0 ;  /* 0x01c090003c0085a7 */ /* 0x000ea400080010ff */
[----:B--2---:R-:W-:Y:S05]  /*156a0*/  @!P0 BRA `(.L_x_177) ;  /* 0xfffffffc00f08947 */ /* 0x004fea000383ffff */
[----:B------:R-:W-:Y:S05]  /*156b0*/  BRA `(.L_x_411) ;  /* 0xffffff3400f07947 */ /* 0x000fea000383ffff */
.L_x_188:
[----:B-1----:R1:W4:Y:S02]  /*156c0*/  SYNCS.PHASECHK.TRANS64.TRYWAIT P0, [R60+URZ+0x1c080], R0 ;  /* 0x01c080003c0075a7 */ /* 0x00232400080011ff */
[----:B----4-:R-:W-:Y:S05]  /*156d0*/  @!P0 NANOSLEEP.SYNCS 0x989680 ;  /* 0x009896800000895d */ /* 0x010fea0003900000 */
[----:B------:R-:W4:Y:S02]  /*156e0*/  @!P0 SYNCS.PHASECHK.TRANS64 P0, [R60+URZ+0x1c080], R0 ;  /* 0x01c080003c0085a7 */ /* 0x000f2400080010ff */
[----:B----4-:R-:W-:Y:S05]  /*156f0*/  @!P0 BRA `(.L_x_188) ;  /* 0xfffffffc00f08947 */ /* 0x010fea000383ffff */
[----:B------:R-:W-:Y:S05]  /*15700*/  BRA `(.L_x_412) ;  /* 0xffffff4000247947 */ /* 0x000fea000383ffff */
.L_x_190:
[----:B-1----:R1:W2:Y:S02]  /*15710*/  SYNCS.PHASECHK.TRANS64.TRYWAIT P0, [R60+URZ+0x1c098], R0 ;  /* 0x01c098003c0075a7 */ /* 0x0022a400080011ff */
[----:B--2---:R-:W-:Y:S05]  /*15720*/  @!P0 NANOSLEEP.SYNCS 0x989680 ;  /* 0x009896800000895d */ /* 0x004fea0003900000 */
[----:B------:R-:W2:Y:S02]  /*15730*/  @!P0 SYNCS.PHASECHK.TRANS64 P0, [R60+URZ+0x1c098], R0 ;  /* 0x01c098003c0085a7 */ /* 0x000ea400080010ff */
[----:B--2---:R-:W-:Y:S05]  /*15740*/  @!P0 BRA `(.L_x_190) ;  /* 0xfffffffc00f08947 */ /* 0x004fea000383ffff */
[----:B------:R-:W-:Y:S05]  /*15750*/  BRA `(.L_x_413) ;  /* 0xffffff4000687947 */ /* 0x000fea000383ffff */
.L_x_203:
[----:B----4-:R4:W1:Y:S02]  /*15760*/  SYNCS.PHASECHK.TRANS64.TRYWAIT P0, [R60+URZ+0x1c070], R2 ;  /* 0x01c070023c0075a7 */ /* 0x01086400080011ff */
[----:B-1----:R-:W-:Y:S05]  /*15770*/  @!P0 NANOSLEEP.SYNCS 0x989680 ;  /* 0x009896800000895d */ /* 0x002fea0003900000 */
[----:B------:R-:W1:Y:S02]  /*15780*/  @!P0 SYNCS.PHASECHK.TRANS64 P0, [R60+URZ+0x1c070], R2 ;  /* 0x01c070023c0085a7 */ /* 0x000e6400080010ff */
[----:B-1----:R-:W-:Y:S05]  /*15790*/  @!P0 BRA `(.L_x_203) ;  /* 0xfffffffc00f08947 */ /* 0x002fea000383ffff */
[----:B------:R-:W-:Y:S05]  /*157a0*/  BRA `(.L_x_414) ;  /* 0xffffff4800bc7947 */ /* 0x000fea000383ffff */
.L_x_206:
[----:B------:R1:W1:Y:S02]  /*157b0*/  SYNCS.PHASECHK.TRANS64.TRYWAIT P0, [R60+URZ+0x1c090], R0 ;  /* 0x01c090003c0075a7 */ /* 0x00026400080011ff */
[----:B-1----:R-:W-:Y:S05]  /*157c0*/  @!P0 NANOSLEEP.SYNCS 0x989680 ;  /* 0x009896800000895d */ /* 0x002fea0003900000 */
[----:B------:R-:W1:Y:S02]  /*157d0*/  @!P0 SYNCS.PHASECHK.TRANS64 P0, [R60+URZ+0x1c090], R0 ;  /* 0x01c090003c0085a7 */ /* 0x000e6400080010ff */
[----:B-1----:R-:W-:Y:S05]  /*157e0*/  @!P0 BRA `(.L_x_206) ;  /* 0xfffffffc00f08947 */ /* 0x002fea000383ffff */
[----:B------:R-:W-:Y:S05]  /*157f0*/  BRA `(.L_x_415) ;  /* 0xffffff4800e07947 */ /* 0x000fea000383ffff */
.L_x_209:
[----:B-1----:R1:W4:Y:S02]  /*15800*/  SYNCS.PHASECHK.TRANS64.TRYWAIT P0, [R60+URZ+0x1c0c0], R2 ;  /* 0x01c0c0023c0075a7 */ /* 0x00232400080011ff */
[----:B----4-:R-:W-:Y:S05]  /*15810*/  @!P0 NANOSLEEP.SYNCS 0x989680 ;  /* 0x009896800000895d */ /* 0x010fea0003900000 */
[----:B------:R-:W4:Y:S02]  /*15820*/  @!P0 SYNCS.PHASECHK.TRANS64 P0, [R60+URZ+0x1c0c0], R2 ;  /* 0x01c0c0023c0085a7 */ /* 0x000f2400080010ff */
[----:B----4-:R-:W-:Y:S05]  /*15830*/  @!P0 BRA `(.L_x_209) ;  /* 0xfffffffc00f08947 */ /* 0x010fea000383ffff */
[----:B------:R-:W-:Y:S05]  /*15840*/  BRA `(.L_x_416) ;  /* 0xffffff4800ec7947 */ /* 0x000fea000383ffff */
.L_x_219:
[----:B-1----:R1:W2:Y:S02]  /*15850*/  SYNCS.PHASECHK.TRANS64.TRYWAIT P0, [R60+URZ+0x1c080], R0 ;  /* 0x01c080003c0075a7 */ /* 0x0022a400080011ff */
[----:B--2---:R-:W-:Y:S05]  /*15860*/  @!P0 NANOSLEEP.SYNCS 0x989680 ;  /* 0x009896800000895d */ /* 0x004fea0003900000 */
[----:B------:R-:W2:Y:S02]  /*15870*/  @!P0 SYNCS.PHASECHK.TRANS64 P0, [R60+URZ+0x1c080], R0 ;  /* 0x01c080003c0085a7 */ /* 0x000ea400080010ff */
[----:B--2---:R-:W-:Y:S05]  /*15880*/  @!P0 BRA `(.L_x_219) ;  /* 0xfffffffc00f08947 */ /* 0x004fea000383ffff */
[----:B------:R-:W-:Y:S05]  /*15890*/  BRA `(.L_x_417) ;  /* 0xffffff5c00d07947 */ /* 0x000fea000383ffff */
.L_x_222:
[----:B-1----:R1:W2:Y:S02]  /*158a0*/  SYNCS.PHASECHK.TRANS64.TRYWAIT P0, [R60+URZ+0x1c098], R0 ;  /* 0x01c098003c0075a7 */ /* 0x0022a400080011ff */
[----:B--2---:R-:W-:Y:S05]  /*158b0*/  @!P0 NANOSLEEP.SYNCS 0x989680 ;  /* 0x009896800000895d */ /* 0x004fea0003900000 */
[----:B------:R-:W2:Y:S02]  /*158c0*/  @!P0 SYNCS.PHASECHK.TRANS64 P0, [R60+URZ+0x1c098], R0 ;  /* 0x01c098003c0085a7 */ /* 0x000ea400080010ff */
[----:B--2---:R-:W-:Y:S05]  /*158d0*/  @!P0 BRA `(.L_x_222) ;  /* 0xfffffffc00f08947 */ /* 0x004fea000383ffff */
[----:B------:R-:W-:Y:S05]  /*158e0*/  BRA `(.L_x_418) ;  /* 0xffffff5c00f47947 */ /* 0x000fea000383ffff */
.L_x_225:
[----:B-1----:R1:W2:Y:S02]  /*158f0*/  SYNCS.PHASECHK.TRANS64.TRYWAIT P0, [R60+URZ+0x1c0c8], R2 ;  /* 0x01c0c8023c0075a7 */ /* 0x0022a400080011ff */
[----:B--2---:R-:W-:Y:S05]  /*15900*/  @!P0 NANOSLEEP.SYNCS 0x989680 ;  /* 0x009896800000895d */ /* 0x004fea0003900000 */
[----:B------:R-:W2:Y:S02]  /*15910*/  @!P0 SYNCS.PHASECHK.TRANS64 P0, [R60+URZ+0x1c0c8], R2 ;  /* 0x01c0c8023c0085a7 */ /* 0x000ea400080010ff */
[----:B--2---:R-:W-:Y:S05]  /*15920*/  @!P0 BRA `(.L_x_225) ;  /* 0xfffffffc00f08947 */ /* 0x004fea000383ffff */
[----:B------:R-:W-:Y:S05]  /*15930*/  BRA `(.L_x_419) ;  /* 0xffffff6000007947 */ /* 0x000fea000383ffff */
.L_x_237:
[----:B------:R-:W-:-:S07]  /*15940*/  MOV R2, UR7 ;  /* 0x0000000700027c02 */ /* 0x000fce0008000f00 */
.L_x_420:
[----:B-1----:R1:W2:Y:S02]  /*15950*/  SYNCS.PHASECHK.TRANS64.TRYWAIT P0, [R2+URZ], R0 ;  /* 0x00000000020075a7 */ /* 0x0022a400080011ff */
[----:B--2---:R-:W-:Y:S05]  /*15960*/  @!P0 NANOSLEEP.SYNCS 0x989680 ;  /* 0x009896800000895d */ /* 0x004fea0003900000 */
[----:B------:R-:W2:Y:S02]  /*15970*/  @!P0 SYNCS.PHASECHK.TRANS64 P0, [R2+URZ], R0 ;  /* 0x00000000020085a7 */ /* 0x000ea400080010ff */
[----:B--2---:R-:W-:Y:S05]  /*15980*/  @!P0 BRA `(.L_x_420) ;  /* 0xfffffffc00f08947 */ /* 0x004fea000383ffff */
[----:B------:R-:W-:Y:S05]  /*15990*/  BRA `(.L_x_421) ;  /* 0xffffff7400947947 */ /* 0x000fea000383ffff */
.L_x_240:
[----:B------:R-:W-:-:S07]  /*159a0*/  MOV R2, UR5 ;  /* 0x0000000500027c02 */ /* 0x000fce0008000f00 */
.L_x_422:
[----:B-1----:R1:W3:Y:S02]  /*159b0*/  SYNCS.PHASECHK.TRANS64.TRYWAIT P1, [R2+URZ], R0 ;  /* 0x00000000020075a7 */ /* 0x0022e400080211ff */
[----:B---3--:R-:W-:Y:S05]  /*159c0*/  @!P1 NANOSLEEP.SYNCS 0x989680 ;  /* 0x009896800000995d */ /* 0x008fea0003900000 */
[----:B------:R-:W3:Y:S02]  /*159d0*/  @!P1 SYNCS.PHASECHK.TRANS64 P1, [R2+URZ], R0 ;  /* 0x00000000020095a7 */ /* 0x000ee400080210ff */
[----:B---3--:R-:W-:Y:S05]  /*159e0*/  @!P1 BRA `(.L_x_422) ;  /* 0xfffffffc00f09947 */ /* 0x008fea000383ffff */
[----:B------:R-:W-:Y:S05]  /*159f0*/  BRA `(.L_x_423) ;  /* 0xffffff7800147947 */ /* 0x000fea000383ffff */
.L_x_247:
[----:B--23--:R-:W-:-:S04]  /*15a00*/  MOV R3, UR42 ;  /* 0x0000002a00037c02 */ /* 0x00cfc80008000f00 */
[----:B------:R2:W3:Y:S03]  /*15a10*/  SYNCS.PHASECHK.TRANS64.TRYWAIT P5, [R3+URZ], R2 ;  /* 0x00000002030075a7 */ /* 0x0004e600080a11ff */
[----:B---3--:R-:W-:Y:S05]  /*15a20*/  @!P5 NANOSLEEP.SYNCS 0x989680 ;  /* 0x009896800000d95d */ /* 0x008fea0003900000 */
[----:B------:R-:W3:Y:S02]  /*15a30*/  @!P5 SYNCS.PHASECHK.TRANS64 P5, [R3+URZ], R2 ;  /* 0x000000020300d5a7 */ /* 0x000ee400080a10ff */
[----:B---3--:R-:W-:Y:S05]  /*15a40*/  @!P5 BRA `(.L_x_247) ;  /* 0xfffffffc00ecd947 */ /* 0x008fea000383ffff */
[----:B------:R-:W-:Y:S05]  /*15a50*/  BRA `(.L_x_424) ;  /* 0xffffff84005c7947 */ /* 0x000fea000383ffff */
.L_x_252:
[----:B------:R-:W-:-:S07]  /*15a60*/  MOV R2, UR6 ;  /* 0x0000000600027c02 */ /* 0x000fce0008000f00 */
.L_x_425:
[----:B-1----:R1:W2:Y:S02]  /*15a70*/  SYNCS.PHASECHK.TRANS64.TRYWAIT P2, [R2+URZ], R0 ;  /* 0x00000000020075a7 */ /* 0x0022a400080411ff */
[----:B--2---:R-:W-:Y:S05]  /*15a80*/  @!P2 NANOSLEEP.SYNCS 0x989680 ;  /* 0x009896800000a95d */ /* 0x004fea0003900000 */
[----:B------:R-:W2:Y:S02]  /*15a90*/  @!P2 SYNCS.PHASECHK.TRANS64 P2, [R2+URZ], R0 ;  /* 0x000000000200a5a7 */ /* 0x000ea400080410ff */
[----:B--2---:R-:W-:Y:S05]  /*15aa0*/  @!P2 BRA `(.L_x_425) ;  /* 0xfffffffc00f0a947 */ /* 0x004fea000383ffff */
[----:B------:R-:W-:Y:S05]  /*15ab0*/  BRA `(.L_x_426) ;  /* 0xffffffb400407947 */ /* 0x000fea000383ffff */
.L_x_257:
[----:B------:R-:W-:-:S07]  /*15ac0*/  MOV R2, UR6 ;  /* 0x0000000600027c02 */ /* 0x000fce0008000f00 */
.L_x_427:
[----:B-1----:R1:W2:Y:S02]  /*15ad0*/  SYNCS.PHASECHK.TRANS64.TRYWAIT P1, [R2+URZ], R0 ;  /* 0x00000000020075a7 */ /* 0x0022a400080211ff */
[----:B--2---:R-:W-:Y:S05]  /*15ae0*/  @!P1 NANOSLEEP.SYNCS 0x989680 ;  /* 0x009896800000995d */ /* 0x004fea0003900000 */
[----:B------:R-:W2:Y:S02]  /*15af0*/  @!P1 SYNCS.PHASECHK.TRANS64 P1, [R2+URZ], R0 ;  /* 0x00000000020095a7 */ /* 0x000ea400080210ff */
[----:B--2---:R-:W-:Y:S05]  /*15b00*/  @!P1 BRA `(.L_x_427) ;  /* 0xfffffffc00f09947 */ /* 0x004fea000383ffff */
[----:B------:R-:W-:Y:S05]  /*15b10*/  BRA `(.L_x_428) ;  /* 0xffffffb800887947 */ /* 0x000fea000383ffff */
.L_x_262:
[----:B------:R-:W-:-:S07]  /*15b20*/  MOV R2, UR4 ;  /* 0x0000000400027c02 */ /* 0x000fce0008000f00 */
.L_x_429:
[----:B-1----:R1:W3:Y:S02]  /*15b30*/  SYNCS.PHASECHK.TRANS64.TRYWAIT P0, [R2+URZ], R0 ;  /* 0x00000000020075a7 */ /* 0x0022e400080011ff */
[----:B---3--:R-:W-:Y:S05]  /*15b40*/  @!P0 NANOSLEEP.SYNCS 0x989680 ;  /* 0x009896800000895d */ /* 0x008fea0003900000 */
[----:B------:R-:W3:Y:S02]  /*15b50*/  @!P0 SYNCS.PHASECHK.TRANS64 P0, [R2+URZ], R0 ;  /* 0x00000000020085a7 */ /* 0x000ee400080010ff */
[----:B---3--:R-:W-:Y:S05]  /*15b60*/  @!P0 BRA `(.L_x_429) ;  /* 0xfffffffc00f08947 */ /* 0x008fea000383ffff */
[----:B------:R-:W-:Y:S05]  /*15b70*/  BRA `(.L_x_430) ;  /* 0xffffffbc002c7947 */ /* 0x000fea000383ffff */
.L_x_268:
[----:B------:R-:W-:-:S07]  /*15b80*/  MOV R3, UR8 ;  /* 0x0000000800037c02 */ /* 0x000fce0008000f00 */
.L_x_431:
[----:B-1----:R1:W2:Y:S02]  /*15b90*/  SYNCS.PHASECHK.TRANS64.TRYWAIT P1, [R3+URZ+0x1c010], R0 ;  /* 0x01c01000030075a7 */ /* 0x0022a400080211ff */
[----:B--2---:R-:W-:Y:S05]  /*15ba0*/  @!P1 NANOSLEEP.SYNCS 0x989680 ;  /* 0x009896800000995d */ /* 0x004fea0003900000 */
[----:B------:R-:W2:Y:S02]  /*15bb0*/  @!P1 SYNCS.PHASECHK.TRANS64 P1, [R3+URZ+0x1c010], R0 ;  /* 0x01c01000030095a7 */ /* 0x000ea400080210ff */
[----:B--2---:R-:W-:Y:S05]  /*15bc0*/  @!P1 BRA `(.L_x_431) ;  /* 0xfffffffc00f09947 */ /* 0x004fea000383ffff */
[----:B------:R-:W-:Y:S05]  /*15bd0*/  BRA `(.L_x_432) ;  /* 0xffffffc000d87947 */ /* 0x000fea000383ffff */
.L_x_274:
[----:B------:R-:W-:-:S07]  /*15be0*/  MOV R5, UR17 ;  /* 0x0000001100057c02 */ /* 0x000fce0008000f00 */
.L_x_433:
[----:B-1----:R1:W2:Y:S02]  /*15bf0*/  SYNCS.PHASECHK.TRANS64.TRYWAIT P1, [R5+URZ+0x1c038], R2 ;  /* 0x01c03802050075a7 */ /* 0x0022a400080211ff */
[----:B--2---:R-:W-:Y:S05]  /*15c00*/  @!P1 NANOSLEEP.SYNCS 0x989680 ;  /* 0x009896800000995d */ /* 0x004fea0003900000 */
[----:B------:R-:W2:Y:S02]  /*15c10*/  @!P1 SYNCS.PHASECHK.TRANS64 P1, [R5+URZ+0x1c038], R2 ;  /* 0x01c03802050095a7 */ /* 0x000ea400080210ff */
[----:B--2---:R-:W-:Y:S05]  /*15c20*/  @!P1 BRA `(.L_x_433) ;  /* 0xfffffffc00f09947 */ /* 0x004fea000383ffff */
[----:B------:R-:W-:Y:S05]  /*15c30*/  BRA `(.L_x_434) ;  /* 0xffffffc4002c7947 */ /* 0x000fea000383ffff */
.L_x_280:
[----:B------:R-:W-:-:S07]  /*15c40*/  MOV R5, UR8 ;  /* 0x0000000800057c02 */ /* 0x000fce0008000f00 */
.L_x_435:
[----:B-1----:R1:W2:Y:S02]  /*15c50*/  SYNCS.PHASECHK.TRANS64.TRYWAIT P1, [R5+URZ+0x1c018], R0 ;  /* 0x01c01800050075a7 */ /* 0x0022a400080211ff */
[----:B--2---:R-:W-:Y:S05]  /*15c60*/  @!P1 NANOSLEEP.SYNCS 0x989680 ;  /* 0x009896800000995d */ /* 0x004fea0003900000 */
[----:B------:R-:W2:Y:S02]  /*15c70*/  @!P1 SYNCS.PHASECHK.TRANS64 P1, [R5+URZ+0x1c018], R0 ;  /* 0x01c01800050095a7 */ /* 0x000ea400080210ff */
[----:B--2---:R-:W-:Y:S05]  /*15c80*/  @!P1 BRA `(.L_x_435) ;  /* 0xfffffffc00f09947 */ /* 0x004fea000383ffff */
[----:B------:R-:W-:Y:S05]  /*15c90*/  BRA `(.L_x_436) ;  /* 0xffffffc400987947 */ /* 0x000fea000383ffff */
.L_x_286:
[----:B------:R-:W-:-:S07]  /*15ca0*/  MOV R3, UR17 ;  /* 0x0000001100037c02 */ /* 0x000fce0008000f00 */
.L_x_437:
[----:B-1----:R1:W2:Y:S02]  /*15cb0*/  SYNCS.PHASECHK.TRANS64.TRYWAIT P1, [R3+URZ+0x1c038], R0 ;  /* 0x01c03800030075a7 */ /* 0x0022a400080211ff */
[----:B--2---:R-:W-:Y:S05]  /*15cc0*/  @!P1 NANOSLEEP.SYNCS 0x989680 ;  /* 0x009896800000995d */ /* 0x004fea0003900000 */
[----:B------:R-:W2:Y:S02]  /*15cd0*/  @!P1 SYNCS.PHASECHK.TRANS64 P1, [R3+URZ+0x1c038], R0 ;  /* 0x01c03800030095a7 */ /* 0x000ea400080210ff */
[----:B--2---:R-:W-:Y:S05]  /*15ce0*/  @!P1 BRA `(.L_x_437) ;  /* 0xfffffffc00f09947 */ /* 0x004fea000383ffff */
[----:B------:R-:W-:Y:S05]  /*15cf0*/  BRA `(.L_x_438) ;  /* 0xffffffc400f87947 */ /* 0x000fea000383ffff */
.L_x_292:
[----:B------:R-:W-:-:S07]  /*15d00*/  MOV R3, UR17 ;  /* 0x0000001100037c02 */ /* 0x000fce0008000f00 */
.L_x_439:
[----:B-1----:R1:W2:Y:S02]  /*15d10*/  SYNCS.PHASECHK.TRANS64.TRYWAIT P1, [R3+URZ+0x1c038], R0 ;  /* 0x01c03800030075a7 */ /* 0x0022a400080211ff */
[----:B--2---:R-:W-:Y:S05]  /*15d20*/  @!P1 NANOSLEEP.SYNCS 0x989680 ;  /* 0x009896800000995d */ /* 0x004fea0003900000 */
[----:B------:R-:W2:Y:S02]  /*15d30*/  @!P1 SYNCS.PHASECHK.TRANS64 P1, [R3+URZ+0x1c038], R0 ;  /* 0x01c03800030095a7 */ /* 0x000ea400080210ff */
[----:B--2---:R-:W-:Y:S05]  /*15d40*/  @!P1 BRA `(.L_x_439) ;  /* 0xfffffffc00f09947 */ /* 0x004fea000383ffff */
[----:B------:R-:W-:Y:S05]  /*15d50*/  BRA `(.L_x_440) ;  /* 0xffffffc800b07947 */ /* 0x000fea000383ffff */
.L_x_297:
[----:B------:R-:W-:-:S07]  /*15d60*/  MOV R3, UR17 ;  /* 0x0000001100037c02 */ /* 0x000fce0008000f00 */
.L_x_441:
[----:B-1----:R1:W2:Y:S02]  /*15d70*/  SYNCS.PHASECHK.TRANS64.TRYWAIT P1, [R3+URZ+0x1c038], R0 ;  /* 0x01c03800030075a7 */ /* 0x0022a400080211ff */
[----:B--2---:R-:W-:Y:S05]  /*15d80*/  @!P1 NANOSLEEP.SYNCS 0x989680 ;  /* 0x009896800000995d */ /* 0x004fea0003900000 */
[----:B------:R-:W2:Y:S02]  /*15d90*/  @!P1 SYNCS.PHASECHK.TRANS64 P1, [R3+URZ+0x1c038], R0 ;  /* 0x01c03800030095a7 */ /* 0x000ea400080210ff */
[----:B--2---:R-:W-:Y:S05]  /*15da0*/  @!P1 BRA `(.L_x_441) ;  /* 0xfffffffc00f09947 */ /* 0x004fea000383ffff */
[----:B------:R-:W-:Y:S05]  /*15db0*/  BRA `(.L_x_442) ;  /* 0xffffffcc00247947 */ /* 0x000fea000383ffff */
.L_x_302:
[----:B------:R-:W-:-:S07]  /*15dc0*/  MOV R3, UR17 ;  /* 0x0000001100037c02 */ /* 0x000fce0008000f00 */
.L_x_443:
[----:B-1----:R1:W2:Y:S02]  /*15dd0*/  SYNCS.PHASECHK.TRANS64.TRYWAIT P1, [R3+URZ+0x1c038], R0 ;  /* 0x01c03800030075a7 */ /* 0x0022a400080211ff */
[----:B--2---:R-:W-:Y:S05]  /*15de0*/  @!P1 NANOSLEEP.SYNCS 0x989680 ;  /* 0x009896800000995d */ /* 0x004fea0003900000 */
[----:B------:R-:W2:Y:S02]  /*15df0*/  @!P1 SYNCS.PHASECHK.TRANS64 P1, [R3+URZ+0x1c038], R0 ;  /* 0x01c03800030095a7 */ /* 0x000ea400080210ff */
[----:B--2---:R-:W-:Y:S05]  /*15e00*/  @!P1 BRA `(.L_x_443) ;  /* 0xfffffffc00f09947 */ /* 0x004fea000383ffff */
[----:B------:R-:W-:Y:S05]  /*15e10*/  BRA `(.L_x_444) ;  /* 0xffffffcc008c7947 */ /* 0x000fea000383ffff */
.L_x_307:
[----:B------:R-:W-:-:S07]  /*15e20*/  MOV R3, UR17 ;  /* 0x0000001100037c02 */ /* 0x000fce0008000f00 */
.L_x_445:
[----:B-1----:R1:W2:Y:S02]  /*15e30*/  SYNCS.PHASECHK.TRANS64.TRYWAIT P1, [R3+URZ+0x1c038], R0 ;  /* 0x01c03800030075a7 */ /* 0x0022a400080211ff */
[----:B--2---:R-:W-:Y:S05]  /*15e40*/  @!P1 NANOSLEEP.SYNCS 0x989680 ;  /* 0x009896800000995d */ /* 0x004fea0003900000 */
[----:B------:R-:W2:Y:S02]  /*15e50*/  @!P1 SYNCS.PHASECHK.TRANS64 P1, [R3+URZ+0x1c038], R0 ;  /* 0x01c03800030095a7 */ /* 0x000ea400080210ff */
[----:B--2---:R-:W-:Y:S05]  /*15e60*/  @!P1 BRA `(.L_x_445) ;  /* 0xfffffffc00f09947 */ /* 0x004fea000383ffff */
[----:B------:R-:W-:Y:S05]  /*15e70*/  BRA `(.L_x_446) ;  /* 0xffffffcc00f47947 */ /* 0x000fea000383ffff */
.L_x_312:
[----:B------:R-:W-:-:S07]  /*15e80*/  MOV R3, UR17 ;  /* 0x0000001100037c02 */ /* 0x000fce0008000f00 */
.L_x_447:
[----:B-1----:R1:W2:Y:S02]  /*15e90*/  SYNCS.PHASECHK.TRANS64.TRYWAIT P1, [R3+URZ+0x1c038], R0 ;  /* 0x01c03800030075a7 */ /* 0x0022a400080211ff */
[----:B--2---:R-:W-:Y:S05]  /*15ea0*/  @!P1 NANOSLEEP.SYNCS 0x989680 ;  /* 0x009896800000995d */ /* 0x004fea0003900000 */
[----:B------:R-:W2:Y:S02]  /*15eb0*/  @!P1 SYNCS.PHASECHK.TRANS64 P1, [R3+URZ+0x1c038], R0 ;  /* 0x01c03800030095a7 */ /* 0x000ea400080210ff */
[----:B--2---:R-:W-:Y:S05]  /*15ec0*/  @!P1 BRA `(.L_x_447) ;  /* 0xfffffffc00f09947 */ /* 0x004fea000383ffff */
[----:B------:R-:W-:Y:S05]  /*15ed0*/  BRA `(.L_x_448) ;  /* 0xffffffd0005c7947 */ /* 0x000fea000383ffff */
.L_x_317:
[----:B------:R-:W-:-:S07]  /*15ee0*/  MOV R3, UR17 ;  /* 0x0000001100037c02 */ /* 0x000fce0008000f00 */
.L_x_449:
[----:B-1----:R1:W2:Y:S02]  /*15ef0*/  SYNCS.PHASECHK.TRANS64.TRYWAIT P1, [R3+URZ+0x1c038], R0 ;  /* 0x01c03800030075a7 */ /* 0x0022a400080211ff */
[----:B--2---:R-:W-:Y:S05]  /*15f00*/  @!P1 NANOSLEEP.SYNCS 0x989680 ;  /* 0x009896800000995d */ /* 0x004fea0003900000 */
[----:B------:R-:W2:Y:S02]  /*15f10*/  @!P1 SYNCS.PHASECHK.TRANS64 P1, [R3+URZ+0x1c038], R0 ;  /* 0x01c03800030095a7 */ /* 0x000ea400080210ff */
[----:B--2---:R-:W-:Y:S05]  /*15f20*/  @!P1 BRA `(.L_x_449) ;  /* 0xfffffffc00f09947 */ /* 0x004fea000383ffff */
[----:B------:R-:W-:Y:S05]  /*15f30*/  BRA `(.L_x_450) ;  /* 0xffffffd000c47947 */ /* 0x000fea000383ffff */
.L_x_322:
[----:B------:R-:W-:-:S07]  /*15f40*/  MOV R3, UR17 ;  /* 0x0000001100037c02 */ /* 0x000fce0008000f00 */
.L_x_451:
[----:B-1----:R1:W2:Y:S02]  /*15f50*/  SYNCS.PHASECHK.TRANS64.TRYWAIT P1, [R3+URZ+0x1c038], R0 ;  /* 0x01c03800030075a7 */ /* 0x0022a400080211ff */
[----:B--2---:R-:W-:Y:S05]  /*15f60*/  @!P1 NANOSLEEP.SYNCS 0x989680 ;  /* 0x009896800000995d */ /* 0x004fea0003900000 */
[----:B------:R-:W2:Y:S02]  /*15f70*/  @!P1 SYNCS.PHASECHK.TRANS64 P1, [R3+URZ+0x1c038], R0 ;  /* 0x01c03800030095a7 */ /* 0x000ea400080210ff */
[----:B--2---:R-:W-:Y:S05]  /*15f80*/  @!P1 BRA `(.L_x_451) ;  /* 0xfffffffc00f09947 */ /* 0x004fea000383ffff */
[----:B------:R-:W-:Y:S05]  /*15f90*/  BRA `(.L_x_452) ;  /* 0xffffffd400307947 */ /* 0x000fea000383ffff */
.L_x_327:
[----:B------:R-:W-:-:S07]  /*15fa0*/  MOV R3, UR17 ;  /* 0x0000001100037c02 */ /* 0x000fce0008000f00 */
.L_x_453:
[----:B-1----:R1:W2:Y:S02]  /*15fb0*/  SYNCS.PHASECHK.TRANS64.TRYWAIT P1, [R3+URZ+0x1c038], R0 ;  /* 0x01c03800030075a7 */ /* 0x0022a400080211ff */
[----:B--2---:R-:W-:Y:S05]  /*15fc0*/  @!P1 NANOSLEEP.SYNCS 0x989680 ;  /* 0x009896800000995d */ /* 0x004fea0003900000 */
[----:B------:R-:W2:Y:S02]  /*15fd0*/  @!P1 SYNCS.PHASECHK.TRANS64 P1, [R3+URZ+0x1c038], R0 ;  /* 0x01c03800030095a7 */ /* 0x000ea400080210ff */
[----:B--2---:R-:W-:Y:S05]  /*15fe0*/  @!P1 BRA `(.L_x_453) ;  /* 0xfffffffc00f09947 */ /* 0x004fea000383ffff */
[----:B------:R-:W-:Y:S05]  /*15ff0*/  BRA `(.L_x_454) ;  /* 0xffffffd400987947 */ /* 0x000fea000383ffff */
.L_x_333:
[----:B------:R-:W-:-:S07]  /*16000*/  MOV R3, UR17 ;  /* 0x0000001100037c02 */ /* 0x000fce0008000f00 */
.L_x_455:
[----:B-1----:R1:W2:Y:S02]  /*16010*/  SYNCS.PHASECHK.TRANS64.TRYWAIT P1, [R3+URZ+0x1c038], R0 ;  /* 0x01c03800030075a7 */ /* 0x0022a400080211ff */
[----:B--2---:R-:W-:Y:S05]  /*16020*/  @!P1 NANOSLEEP.SYNCS 0x989680 ;  /* 0x009896800000995d */ /* 0x004fea0003900000 */
[----:B------:R-:W2:Y:S02]  /*16030*/  @!P1 SYNCS.PHASECHK.TRANS64 P1, [R3+URZ+0x1c038], R0 ;  /* 0x01c03800030095a7 */ /* 0x000ea400080210ff */
[----:B--2---:R-:W-:Y:S05]  /*16040*/  @!P1 BRA `(.L_x_455) ;  /* 0xfffffffc00f09947 */ /* 0x004fea000383ffff */
[----:B------:R-:W-:Y:S05]  /*16050*/  BRA `(.L_x_456) ;  /* 0xffffffd800147947 */ /* 0x000fea000383ffff */
.L_x_338:
[----:B------:R-:W-:-:S07]  /*16060*/  MOV R3, UR17 ;  /* 0x0000001100037c02 */ /* 0x000fce0008000f00 */
.L_x_457:
[----:B-1----:R1:W2:Y:S02]  /*16070*/  SYNCS.PHASECHK.TRANS64.TRYWAIT P1, [R3+URZ+0x1c038], R0 ;  /* 0x01c03800030075a7 */ /* 0x0022a400080211ff */
[----:B--2---:R-:W-:Y:S05]  /*16080*/  @!P1 NANOSLEEP.SYNCS 0x989680 ;  /* 0x009896800000995d */ /* 0x004fea0003900000 */
[----:B------:R-:W2:Y:S02]  /*16090*/  @!P1 SYNCS.PHASECHK.TRANS64 P1, [R3+URZ+0x1c038], R0 ;  /* 0x01c03800030095a7 */ /* 0x000ea400080210ff */
[----:B--2---:R-:W-:Y:S05]  /*160a0*/  @!P1 BRA `(.L_x_457) ;  /* 0xfffffffc00f09947 */ /* 0x004fea000383ffff */
[----:B------:R-:W-:Y:S05]  /*160b0*/  BRA `(.L_x_458) ;  /* 0xffffffd8007c7947 */ /* 0x000fea000383ffff */
.L_x_343:
[----:B------:R-:W-:-:S07]  /*160c0*/  MOV R3, UR17 ;  /* 0x0000001100037c02 */ /* 0x000fce0008000f00 */
.L_x_459:
[----:B-1----:R1:W2:Y:S02]  /*160d0*/  SYNCS.PHASECHK.TRANS64.TRYWAIT P1, [R3+URZ+0x1c038], R0 ;  /* 0x01c03800030075a7 */ /* 0x0022a400080211ff */
[----:B--2---:R-:W-:Y:S05]  /*160e0*/  @!P1 NANOSLEEP.SYNCS 0x989680 ;  /* 0x009896800000995d */ /* 0x004fea0003900000 */
[----:B------:R-:W2:Y:S02]  /*160f0*/  @!P1 SYNCS.PHASECHK.TRANS64 P1, [R3+URZ+0x1c038], R0 ;  /* 0x01c03800030095a7 */ /* 0x000ea400080210ff */
[----:B--2---:R-:W-:Y:S05]  /*16100*/  @!P1 BRA `(.L_x_459) ;  /* 0xfffffffc00f09947 */ /* 0x004fea000383ffff */
[----:B------:R-:W-:Y:S05]  /*16110*/  BRA `(.L_x_460) ;  /* 0xffffffd800ec7947 */ /* 0x000fea000383ffff */
.L_x_348:
[----:B------:R-:W-:-:S07]  /*16120*/  MOV R3, UR17 ;  /* 0x0000001100037c02 */ /* 0x000fce0008000f00 */
.L_x_461:
[----:B-1----:R1:W2:Y:S02]  /*16130*/  SYNCS.PHASECHK.TRANS64.TRYWAIT P1, [R3+URZ+0x1c038], R0 ;  /* 0x01c03800030075a7 */ /* 0x0022a400080211ff */
[----:B--2---:R-:W-:Y:S05]  /*16140*/  @!P1 NANOSLEEP.SYNCS 0x989680 ;  /* 0x009896800000995d */ /* 0x004fea0003900000 */
[----:B------:R-:W2:Y:S02]  /*16150*/  @!P1 SYNCS.PHASECHK.TRANS64 P1, [R3+URZ+0x1c038], R0 ;  /* 0x01c03800030095a7 */ /* 0x000ea400080210ff */
[----:B--2---:R-:W-:Y:S05]  /*16160*/  @!P1 BRA `(.L_x_461) ;  /* 0xfffffffc00f09947 */ /* 0x004fea000383ffff */
[----:B------:R-:W-:Y:S05]  /*16170*/  BRA `(.L_x_462) ;  /* 0xffffffdc00547947 */ /* 0x000fea000383ffff */
.L_x_353:
[----:B------:R-:W-:-:S07]  /*16180*/  MOV R3, UR17 ;  /* 0x0000001100037c02 */ /* 0x000fce0008000f00 */
.L_x_463:
[----:B-1----:R1:W2:Y:S02]  /*16190*/  SYNCS.PHASECHK.TRANS64.TRYWAIT P1, [R3+URZ+0x1c038], R0 ;  /* 0x01c03800030075a7 */ /* 0x0022a400080211ff */
[----:B--2---:R-:W-:Y:S05]  /*161a0*/  @!P1 NANOSLEEP.SYNCS 0x989680 ;  /* 0x009896800000995d */ /* 0x004fea0003900000 */
[----:B------:R-:W2:Y:S02]  /*161b0*/  @!P1 SYNCS.PHASECHK.TRANS64 P1, [R3+URZ+0x1c038], R0 ;  /* 0x01c03800030095a7 */ /* 0x000ea400080210ff */
[----:B--2---:R-:W-:Y:S05]  /*161c0*/  @!P1 BRA `(.L_x_463) ;  /* 0xfffffffc00f09947 */ /* 0x004fea000383ffff */
[----:B------:R-:W-:Y:S05]  /*161d0*/  BRA `(.L_x_464) ;  /* 0xffffffdc00c87947 */ /* 0x000fea000383ffff */
.L_x_358:
[----:B------:R-:W-:-:S07]  /*161e0*/  MOV R3, UR9 ;  /* 0x0000000900037c02 */ /* 0x000fce0008000f00 */
.L_x_465:
[----:B-1----:R1:W2:Y:S02]  /*161f0*/  SYNCS.PHASECHK.TRANS64.TRYWAIT P1, [R3+URZ+0x1c038], R0 ;  /* 0x01c03800030075a7 */ /* 0x0022a400080211ff */
[----:B--2---:R-:W-:Y:S05]  /*16200*/  @!P1 NANOSLEEP.SYNCS 0x989680 ;  /* 0x009896800000995d */ /* 0x004fea0003900000 */
[----:B------:R-:W2:Y:S02]  /*16210*/  @!P1 SYNCS.PHASECHK.TRANS64 P1, [R3+URZ+0x1c038], R0 ;  /* 0x01c03800030095a7 */ /* 0x000ea400080210ff */
[----:B--2---:R-:W-:Y:S05]  /*16220*/  @!P1 BRA `(.L_x_465) ;  /* 0xfffffffc00f09947 */ /* 0x004fea000383ffff */
[----:B------:R-:W-:Y:S05]  /*16230*/  BRA `(.L_x_466) ;  /* 0xffffffe000307947 */ /* 0x000fea000383ffff */
.L_x_365:
[----:B------:R-:W-:-:S07]  /*16240*/  MOV R2, UR17 ;  /* 0x0000001100027c02 */ /* 0x000fce0008000f00 */
.L_x_467:
[----:B-1----:R1:W4:Y:S02]  /*16250*/  SYNCS.PHASECHK.TRANS64.TRYWAIT P0, [R2+URZ+0x1c0b0], R0 ;  /* 0x01c0b000020075a7 */ /* 0x00232400080011ff */
[----:B----4-:R-:W-:Y:S05]  /*16260*/  @!P0 NANOSLEEP.SYNCS 0x989680 ;  /* 0x009896800000895d */ /* 0x010fea0003900000 */
[----:B------:R-:W4:Y:S02]  /*16270*/  @!P0 SYNCS.PHASECHK.TRANS64 P0, [R2+URZ+0x1c0b0], R0 ;  /* 0x01c0b000020085a7 */ /* 0x000f2400080010ff */
[----:B----4-:R-:W-:Y:S05]  /*16280*/  @!P0 BRA `(.L_x_467) ;  /* 0xfffffffc00f08947 */ /* 0x010fea000383ffff */
[----:B------:R-:W-:Y:S05]  /*16290*/  BRA `(.L_x_468) ;  /* 0xffffffe400c87947 */ /* 0x000fea000383ffff */
.L_x_367:
[----:B-1----:R-:W-:-:S07]  /*162a0*/  MOV R2, UR17 ;  /* 0x0000001100027c02 */ /* 0x002fce0008000f00 */
.L_x_469:
[----:B-1----:R1:W4:Y:S02]  /*162b0*/  SYNCS.PHASECHK.TRANS64.TRYWAIT P0, [R2+URZ+0x1c0b8], R0 ;  /* 0x01c0b800020075a7 */ /* 0x00232400080011ff */
[----:B----4-:R-:W-:Y:S05]  /*162c0*/  @!P0 NANOSLEEP.SYNCS 0x989680 ;  /* 0x009896800000895d */ /* 0x010fea0003900000 */
[----:B------:R-:W4:Y:S02]  /*162d0*/  @!P0 SYNCS.PHASECHK.TRANS64 P0, [R2+URZ+0x1c0b8], R0 ;  /* 0x01c0b800020085a7 */ /* 0x000f2400080010ff */
[----:B----4-:R-:W-:Y:S05]  /*162e0*/  @!P0 BRA `(.L_x_469) ;  /* 0xfffffffc00f08947 */ /* 0x010fea000383ffff */
[----:B------:R-:W-:Y:S05]  /*162f0*/  BRA `(.L_x_470) ;  /* 0xffffffe400d87947 */ /* 0x000fea000383ffff */
        .weak           $__internal_0_$__cuda_sm10x_tcgen05_guardrail_trap_col_being_dealloced_not_returned_by_alloc
        .type           $__internal_0_$__cuda_sm10x_tcgen05_guardrail_trap_col_being_dealloced_not_returned_by_alloc,@function
        .size           $__internal_0_$__cuda_sm10x_tcgen05_guardrail_trap_col_being_dealloced_not_returned_by_alloc,($__internal_1_$__cuda_sm10x_tcgen05_guardrail_trap_phase_invalid_during_alloc - $__internal_0_$__cuda_sm10x_tcgen05_guardrail_trap_col_being_dealloced_not_returned_by_alloc)
$__internal_0_$__cuda_sm10x_tcgen05_guardrail_trap_col_being_dealloced_not_returned_by_alloc:
[----:B------:R-:W-:Y:S05]  /*16300*/  BPT.TRAP 0x1 ;  /* 0x000000040000795c */ /* 0x000fea0000300000 */
[----:B------:R-:W-:-:S04]  /*16310*/  MOV R3, 0x0 ;  /* 0x0000000000037802 */ /* 0x000fc80000000f00 */
[----:B------:R-:W-:Y:S05]  /*16320*/  RET.REL.NODEC R2 `(_ZN7cutlass13device_kernelINS_4fmha6kernel36Sm100FmhaFwdKernelTmaWarpspecializedIN4cute5tupleIJiiiNS5_IJNS5_IJiiEEEiEEEEEENS1_10collective38Sm100FmhaFwdMainloopTmaWarpspecializedINS_6half_tEffNS5_IJNS4_1CILi256EEENSC_ILi128EEENSC_ILi64EEEEEENS5_IJiNSC_ILi1EEES7_EEENS5_IJiSH_NS5_IJNS5_IJNSC_ILi0EEEiEEEiEEEEEESM_NS9_6NoMaskENS5_IJNSC_ILi2EEESH_SH_EEENSC_ILb0EEEEENS9_38Sm100FmhaFwdEpilogueTmaWarpspecializedISB_fNS5_IJSE_SF_SE_EEESI_NS5_IJSH_S7_EEESQ_EENS2_23PersistentTileSchedulerENS2_41Sm100FmhaCtxKernelWarpspecializedScheduleEEEEEvNT_6ParamsE) ;  /* 0xfffffe9c02347950 */ /* 0x000fea0003c3ffff */
        .weak           $__internal_1_$__cuda_sm10x_tcgen05_guardrail_trap_phase_invalid_during_alloc
        .type           $__internal_1_$__cuda_sm10x_tcgen05_guardrail_trap_phase_invalid_during_alloc,@function
        .size           $__internal_1_$__cuda_sm10x_tcgen05_guardrail_trap_phase_invalid_during_alloc,($__internal_2_$__cuda_sm10x_tcgen05_guardrail_trap_unallocated_columns_being_dealloced - $__internal_1_$__cuda_sm10x_tcgen05_guardrail_trap_phase_invalid_during_alloc)
$__internal_1_$__cuda_sm10x_tcgen05_guardrail_trap_phase_invalid_during_alloc:
[----:B------:R-:W-:Y:S05]  /*16330*/  BPT.TRAP 0x1 ;  /* 0x000000040000795c */ /* 0x000fea0000300000 */
[----:B------:R-:W-:-:S04]  /*16340*/  HFMA2 R3, -RZ, RZ, 0, 0 ;  /* 0x00000000ff037431 */ /* 0x000fc800000001ff */
[----:B------:R-:W-:Y:S05]  /*16350*/  RET.REL.NODEC R2 `(_ZN7cutlass13device_kernelINS_4fmha6kernel36Sm100FmhaFwdKernelTmaWarpspecializedIN4cute5tupleIJiiiNS5_IJNS5_IJiiEEEiEEEEEENS1_10collective38Sm100FmhaFwdMainloopTmaWarpspecializedINS_6half_tEffNS5_IJNS4_1CILi256EEENSC_ILi128EEENSC_ILi64EEEEEENS5_IJiNSC_ILi1EEES7_EEENS5_IJiSH_NS5_IJNS5_IJNSC_ILi0EEEiEEEiEEEEEESM_NS9_6NoMaskENS5_IJNSC_ILi2EEESH_SH_EEENSC_ILb0EEEEENS9_38Sm100FmhaFwdEpilogueTmaWarpspecializedISB_fNS5_IJSE_SF_SE_EEESI_NS5_IJSH_S7_EEESQ_EENS2_23PersistentTileSchedulerENS2_41Sm100FmhaCtxKernelWarpspecializedScheduleEEEEEvNT_6ParamsE) ;  /* 0xfffffe9c02287950 */ /* 0x000fea0003c3ffff */
        .weak           $__internal_2_$__cuda_sm10x_tcgen05_guardrail_trap_unallocated_columns_being_dealloced
        .type           $__internal_2_$__cuda_sm10x_tcgen05_guardrail_trap_unallocated_columns_being_dealloced,@function
        .size           $__internal_2_$__cuda_sm10x_tcgen05_guardrail_trap_unallocated_columns_being_dealloced,($__internal_3_$__cuda_sm3x_div_rn_noftz_f32_slowpath - $__internal_2_$__cuda_sm10x_tcgen05_guardrail_trap_unallocated_columns_being_dealloced)
$__internal_2_$__cuda_sm10x_tcgen05_guardrail_trap_unallocated_columns_being_dealloced:
[----:B------:R-:W-:Y:S05]  /*16360*/  BPT.TRAP 0x1 ;  /* 0x000000040000795c */ /* 0x000fea0000300000 */
[----:B------:R-:W-:-:S04]  /*16370*/  MOV R3, 0x0 ;  /* 0x0000000000037802 */ /* 0x000fc80000000f00 */
[----:B------:R-:W-:Y:S05]  /*16380*/  RET.REL.NODEC R2 `(_ZN7cutlass13device_kernelINS_4fmha6kernel36Sm100FmhaFwdKernelTmaWarpspecializedIN4cute5tupleIJiiiNS5_IJNS5_IJiiEEEiEEEEEENS1_10collective38Sm100FmhaFwdMainloopTmaWarpspecializedINS_6half_tEffNS5_IJNS4_1CILi256EEENSC_ILi128EEENSC_ILi64EEEEEENS5_IJiNSC_ILi1EEES7_EEENS5_IJiSH_NS5_IJNS5_IJNSC_ILi0EEEiEEEiEEEEEESM_NS9_6NoMaskENS5_IJNSC_ILi2EEESH_SH_EEENSC_ILb0EEEEENS9_38Sm100FmhaFwdEpilogueTmaWarpspecializedISB_fNS5_IJSE_SF_SE_EEESI_NS5_IJSH_S7_EEESQ_EENS2_23PersistentTileSchedulerENS2_41Sm100FmhaCtxKernelWarpspecializedScheduleEEEEEvNT_6ParamsE) ;  /* 0xfffffe9c021c7950 */ /* 0x000fea0003c3ffff */
        .weak           $__internal_3_$__cuda_sm3x_div_rn_noftz_f32_slowpath
        .type           $__internal_3_$__cuda_sm3x_div_rn_noftz_f32_slowpath,@function
        .size           $__internal_3_$__cuda_sm3x_div_rn_noftz_f32_slowpath,(.L_x_487 - $__internal_3_$__cuda_sm3x_div_rn_noftz_f32_slowpath)
$__internal_3_$__cuda_sm3x_div_rn_noftz_f32_slowpath:
[----:B------:R-:W-:Y:S01]  /*16390*/  SHF.R.U32.HI R7, RZ, 0x17, R0 ;  /* 0x00000017ff077819 */ /* 0x000fe20000011600 */
[----:B------:R-:W-:Y:S01]  /*163a0*/  BSSY B1, `(.L_x_471) ;  /* 0x0000063000017945 */ /* 0x000fe20003800000 */
[--C-:B------:R-:W-:Y:S01]  /*163b0*/  SHF.R.U32.HI R9, RZ, 0x17, R34.reuse ;  /* 0x00000017ff097819 */ /* 0x100fe20000011622 */
[----:B------:R-:W-:Y:S01]  /*163c0*/  IMAD.MOV.U32 R2, RZ, RZ, R34 ;  /* 0x000000ffff027224 */ /* 0x000fe200078e0022 */
[----:B------:R-:W-:Y:S02]  /*163d0*/  LOP3.LUT R7, R7, 0xff, RZ, 0xc0, !PT ;  /* 0x000000ff07077812 */ /* 0x000fe400078ec0ff */
[----:B------:R-:W-:-:S03]  /*163e0*/  LOP3.LUT R9, R9, 0xff, RZ, 0xc0, !PT ;  /* 0x000000ff09097812 */ /* 0x000fc600078ec0ff */
[----:B------:R-:W-:Y:S02]  /*163f0*/  VIADD R3, R7, 0xffffffff ;  /* 0xffffffff07037836 */ /* 0x000fe40000000000 */
[----:B------:R-:W-:-:S03]  /*16400*/  VIADD R4, R9, 0xffffffff ;  /* 0xffffffff09047836 */ /* 0x000fc60000000000 */
[----:B------:R-:W-:-:S04]  /*16410*/  ISETP.GT.U32.AND P0, PT, R3, 0xfd, PT ;  /* 0x000000fd0300780c */ /* 0x000fc80003f04070 */
[----:B------:R-:W-:-:S13]  /*16420*/  ISETP.GT.U32.OR P0, PT, R4, 0xfd, P0 ;  /* 0x000000fd0400780c */ /* 0x000fda0000704470 */
[----:B------:R-:W-:Y:S01]  /*16430*/  @!P0 IMAD.MOV.U32 R5, RZ, RZ, RZ ;  /* 0x000000ffff058224 */ /* 0x000fe200078e00ff */
[----:B------:R-:W-:Y:S06]  /*16440*/  @!P0 BRA `(.L_x_472) ;  /* 0x00000000005c8947 */ /* 0x000fec0003800000 */
[----:B------:R-:W-:Y:S02]  /*16450*/  FSETP.GTU.FTZ.AND P1, PT, |R34|, +INF , PT ;  /* 0x7f8000002200780b */ /* 0x000fe40003f3c200 */
[----:B------:R-:W-:-:S04]  /*16460*/  FSETP.GTU.FTZ.AND P0, PT, |R0|, +INF , PT ;  /* 0x7f8000000000780b */ /* 0x000fc80003f1c200 */
[----:B------:R-:W-:-:S13]  /*16470*/  PLOP3.LUT P0, PT, P1, P0, PT, 0xf8, 0x8f ;  /* 0x00000000008f781c */ /* 0x000fda0000f01f70 */
[----:B------:R-:W-:Y:S05]  /*16480*/  @P0 BRA `(.L_x_473) ;  /* 0x00000004004c0947 */ /* 0x000fea0003800000 */
[----:B------:R-:W-:-:S13]  /*16490*/  LOP3.LUT P0, RZ, R0, 0x7fffffff, R2, 0xc8, !PT ;  /* 0x7fffffff00ff7812 */ /* 0x000fda000780c802 */
[----:B------:R-:W-:Y:S05]  /*164a0*/  @!P0 BRA `(.L_x_474) ;  /* 0x00000004003c8947 */ /* 0x000fea0003800000 */
[----:B------:R-:W-:Y:S02]  /*164b0*/  FSETP.NEU.FTZ.AND P0, PT, |R34|, +INF , PT ;  /* 0x7f8000002200780b */ /* 0x000fe40003f1d200 */
[----:B------:R-:W-:Y:S02]  /*164c0*/  FSETP.NEU.FTZ.AND P1, PT, |R0|, +INF , PT ;  /* 0x7f8000000000780b */ /* 0x000fe40003f3d200 */
[----:B------:R-:W-:-:S11]  /*164d0*/  FSETP.NEU.FTZ.AND P2, PT, |R34|, +INF , PT ;  /* 0x7f8000002200780b */ /* 0x000fd60003f5d200 */
[----:B------:R-:W-:Y:S05]  /*164e0*/  @!P1 BRA !P0, `(.L_x_474) ;  /* 0x00000004002c9947 */ /* 0x000fea0004000000 */
[----:B------:R-:W-:-:S04]  /*164f0*/  LOP3.LUT P0, RZ, R2, 0x7fffffff, RZ, 0xc0, !PT ;  /* 0x7fffffff02ff7812 */ /* 0x000fc8000780c0ff */
[----:B------:R-:W-:-:S13]  /*16500*/  PLOP3.LUT P0, PT, P1, P0, PT, 0x2f, 0xf2 ;  /* 0x0000000000f2781c */ /* 0x000fda0000f00577 */
[----:B------:R-:W-:Y:S05]  /*16510*/  @P0 BRA `(.L_x_475) ;  /* 0x0000000400180947 */ /* 0x000fea0003800000 */
[----:B------:R-:W-:-:S04]  /*16520*/  LOP3.LUT P0, RZ, R0, 0x7fffffff, RZ, 0xc0, !PT ;  /* 0x7fffffff00ff7812 */ /* 0x000fc8000780c0ff */
[----:B------:R-:W-:-:S13]  /*16530*/  PLOP3.LUT P0, PT, P2, P0, PT, 0x2f, 0xf2 ;  /* 0x0000000000f2781c */ /* 0x000fda0001700577 */
[----:B------:R-:W-:Y:S05]  /*16540*/  @P0 BRA `(.L_x_476) ;  /* 0x0000000400000947 */ /* 0x000fea0003800000 */
[----:B------:R-:W-:Y:S02]  /*16550*/  ISETP.GE.AND P1, PT, R4, RZ, PT ;  /* 0x000000ff0400720c */ /* 0x000fe40003f26270 */
[----:B------:R-:W-:-:S11]  /*16560*/  ISETP.GE.AND P0, PT, R3, RZ, PT ;  /* 0x000000ff0300720c */ /* 0x000fd60003f06270 */
[----:B------:R-:W-:Y:S01]  /*16570*/  @P1 MOV R5, RZ ;  /* 0x000000ff00051202 */ /* 0x000fe20000000f00 */
[----:B------:R-:W-:Y:S01]  /*16580*/  @!P1 FFMA R2, R34, 1.84467440737095516160e+19, RZ ;  /* 0x5f80000022029823 */ /* 0x000fe200000000ff */
[----:B------:R-:W-:Y:S01]  /*16590*/  @!P1 MOV R5, 0xffffffc0 ;  /* 0xffffffc000059802 */ /* 0x000fe20000000f00 */
[----:B------:R-:W-:-:S03]  /*165a0*/  @!P0 FFMA R0, R0, 1.84467440737095516160e+19, RZ ;  /* 0x5f80000000008823 */ /* 0x000fc600000000ff */
[----:B------:R-:W-:-:S07]  /*165b0*/  @!P0 IADD3 R5, PT, PT, R5, 0x40, RZ ;  /* 0x0000004005058810 */ /* 0x000fce0007ffe0ff */
.L_x_472:
[----:B------:R-:W-:Y:S01]  /*165c0*/  LEA R3, R7, 0xc0800000, 0x17 ;  /* 0xc080000007037811 */ /* 0x000fe200078eb8ff */
[----:B------:R-:W-:Y:S01]  /*165d0*/  BSSY B0, `(.L_x_477) ;  /* 0x0000036000007945 */ /* 0x000fe20003800000 */
[----:B------:R-:W-:Y:S02]  /*165e0*/  IADD3 R9, PT, PT, R9, -0x7f, RZ ;  /* 0xffffff8109097810 */ /* 0x000fe40007ffe0ff */
[----:B------:R-:W-:Y:S02]  /*165f0*/  IADD3 R0, PT, PT, -R3, R0, RZ ;  /* 0x0000000003007210 */ /* 0x000fe40007ffe1ff */
[----:B------:R-:W-:Y:S02]  /*16600*/  IADD3 R7, PT, PT, R9, 0x7f, -R7 ;  /* 0x0000007f09077810 */ /* 0x000fe40007ffe807 */
[----:B------:R-:W1:Y:S01]  /*16610*/  MUFU.RCP R3, R0 ;  /* 0x0000000000037308 */ /* 0x000e620000001000 */
[----:B------:R-:W-:Y:S01]  /*16620*/  FADD.FTZ R6, -R0, -RZ ;  /* 0x800000ff00067221 */ /* 0x000fe20000010100 */
[----:B------:R-:W-:-:S03]  /*16630*/  IADD3 R5, PT, PT, R7, R5, RZ ;  /* 0x0000000507057210 */ /* 0x000fc60007ffe0ff */
[----:B-1----:R-:W-:Y:S01]  /*16640*/  FFMA R4, R3, R6, 1 ;  /* 0x3f80000003047423 */ /* 0x002fe20000000006 */
[----:B------:R-:W-:-:S03]  /*16650*/  IMAD R0, R9, -0x800000, R2 ;  /* 0xff80000009007824 */ /* 0x000fc600078e0202 */
[----:B------:R-:W-:-:S04]  /*16660*/  FFMA R3, R3, R4, R3 ;  /* 0x0000000403037223 */ /* 0x000fc80000000003 */
[----:B------:R-:W-:-:S04]  /*16670*/  FFMA R4, R0, R3, RZ ;  /* 0x0000000300047223 */ /* 0x000fc800000000ff */
[----:B------:R-:W-:-:S04]  /*16680*/  FFMA R2, R6, R4, R0 ;  /* 0x0000000406027223 */ /* 0x000fc80000000000 */
[----:B------:R-:W-:-:S04]  /*16690*/  FFMA R4, R3, R2, R4 ;  /* 0x0000000203047223 */ /* 0x000fc80000000004 */
[----:B------:R-:W-:-:S04]  /*166a0*/  FFMA R6, R6, R4, R0 ;  /* 0x0000000406067223 */ /* 0x000fc80000000000 */
[----:B------:R-:W-:-:S05]  /*166b0*/  FFMA R0, R3, R6, R4 ;  /* 0x0000000603007223 */ /* 0x000fca0000000004 */
[----:B------:R-:W-:-:S04]  /*166c0*/  SHF.R.U32.HI R2, RZ, 0x17, R0 ;  /* 0x00000017ff027819 */ /* 0x000fc80000011600 */
[----:B------:R-:W-:-:S04]  /*166d0*/  LOP3.LUT R2, R2, 0xff, RZ, 0xc0, !PT ;  /* 0x000000ff02027812 */ /* 0x000fc800078ec0ff */
[----:B------:R-:W-:-:S04]  /*166e0*/  IADD3 R2, PT, PT, R2, R5, RZ ;  /* 0x0000000502027210 */ /* 0x000fc80007ffe0ff */
[----:B------:R-:W-:-:S04]  /*166f0*/  IADD3 R7, PT, PT, R2, -0x1, RZ ;  /* 0xffffffff02077810 */ /* 0x000fc80007ffe0ff */
[----:B------:R-:W-:-:S13]  /*16700*/  ISETP.GE.U32.AND P0, PT, R7, 0xfe, PT ;  /* 0x000000fe0700780c */ /* 0x000fda0003f06070 */
[----:B------:R-:W-:Y:S05]  /*16710*/  @!P0 BRA `(.L_x_478) ;  /* 0x0000000000808947 */ /* 0x000fea0003800000 */
[----:B------:R-:W-:-:S13]  /*16720*/  ISETP.GT.AND P0, PT, R2, 0xfe, PT ;  /* 0x000000fe0200780c */ /* 0x000fda0003f04270 */
[----:B------:R-:W-:Y:S05]  /*16730*/  @P0 BRA `(.L_x_479) ;  /* 0x00000000006c0947 */ /* 0x000fea0003800000 */
[----:B------:R-:W-:-:S13]  /*16740*/  ISETP.GE.AND P0, PT, R2, 0x1, PT ;  /* 0x000000010200780c */ /* 0x000fda0003f06270 */
[----:B------:R-:W-:Y:S05]  /*16750*/  @P0 BRA `(.L_x_480) ;  /* 0x0000000000740947 */ /* 0x000fea0003800000 */
[----:B------:R-:W-:Y:S02]  /*16760*/  ISETP.GE.AND P0, PT, R2, -0x18, PT ;  /* 0xffffffe80200780c */ /* 0x000fe40003f06270 */
[----:B------:R-:W-:-:S11]  /*16770*/  LOP3.LUT R0, R0, 0x80000000, RZ, 0xc0, !PT ;  /* 0x8000000000007812 */ /* 0x000fd600078ec0ff */
[----:B------:R-:W-:Y:S05]  /*16780*/  @!P0 BRA `(.L_x_480) ;  /* 0x0000000000688947 */ /* 0x000fea0003800000 */
[CCC-:B------:R-:W-:Y:S01]  /*16790*/  FFMA.RZ R5, R3.reuse, R6.reuse, R4.reuse ;  /* 0x0000000603057223 */ /* 0x1c0fe2000000c004 */
[CCC-:B------:R-:W-:Y:S01]  /*167a0*/  FFMA.RP R7, R3.reuse, R6.reuse, R4.reuse ;  /* 0x0000000603077223 */ /* 0x1c0fe20000008004 */
[----:B------:R-:W-:Y:S01]  /*167b0*/  FFMA.RM R6, R3, R6, R4 ;  /* 0x0000000603067223 */ /* 0x000fe20000004004 */
[C---:B------:R-:W-:Y:S01]  /*167c0*/  VIADD R4, R2.reuse, 0x20 ;  /* 0x0000002002047836 */ /* 0x040fe20000000000 */
[C---:B------:R-:W-:Y:S02]  /*167d0*/  ISETP.NE.AND P0, PT, R2.reuse, RZ, PT ;  /* 0x000000ff0200720c */ /* 0x040fe40003f05270 */
[----:B------:R-:W-:Y:S02]  /*167e0*/  LOP3.LUT R5, R5, 0x7fffff, RZ, 0xc0, !PT ;  /* 0x007fffff05057812 */ /* 0x000fe400078ec0ff */
[----:B------:R-:W-:Y:S01]  /*167f0*/  ISETP.NE.AND P1, PT, R2, RZ, PT ;  /* 0x000000ff0200720c */ /* 0x000fe20003f25270 */
[----:B------:R-:W-:Y:S01]  /*16800*/  IMAD.MOV R2, RZ, RZ, -R2 ;  /* 0x000000ffff027224 */ /* 0x000fe200078e0a02 */
[----:B------:R-:W-:-:S02]  /*16810*/  LOP3.LUT R3, R5, 0x800000, RZ, 0xfc, !PT ;  /* 0x0080000005037812 */ /* 0x000fc400078efcff */
[----:B------:R-:W-:Y:S02]  /*16820*/  FSETP.NEU.FTZ.AND P2, PT, R7, R6, PT ;  /* 0x000000060700720b */ /* 0x000fe40003f5d000 */
[----:B------:R-:W-:Y:S02]  /*16830*/  SHF.L.U32 R4, R3, R4, RZ ;  /* 0x0000000403047219 */ /* 0x000fe400000006ff */
[----:B------:R-:W-:Y:S02]  /*16840*/  SEL R2, R2, RZ, P0 ;  /* 0x000000ff02027207 */ /* 0x000fe40000000000 */
[----:B------:R-:W-:Y:S02]  /*16850*/  ISETP.NE.AND P1, PT, R4, RZ, P1 ;  /* 0x000000ff0400720c */ /* 0x000fe40000f25270 */
[----:B------:R-:W-:Y:S02]  /*16860*/  SHF.R.U32.HI R3, RZ, R2, R3 ;  /* 0x00000002ff037219 */ /* 0x000fe40000011603 */
[----:B------:R-:W-:-:S02]  /*16870*/  PLOP3.LUT P1, PT, P2, P1, PT, 0xf8, 0x8f ;  /* 0x00000000008f781c */ /* 0x000fc40001723f70 */
[----:B------:R-:W-:Y:S02]  /*16880*/  SHF.R.U32.HI R2, RZ, 0x1, R3 ;  /* 0x00000001ff027819 */ /* 0x000fe40000011603 */
[----:B------:R-:W-:-:S04]  /*16890*/  SEL R4, RZ, 0x1, !P1 ;  /* 0x00000001ff047807 */ /* 0x000fc80004800000 */
[----:B------:R-:W-:-:S04]  /*168a0*/  LOP3.LUT R4, R4, 0x1, R2, 0xf8, !PT ;  /* 0x0000000104047812 */ /* 0x000fc800078ef802 */
[----:B------:R-:W-:-:S05]  /*168b0*/  LOP3.LUT R3, R4, R3, RZ, 0xc0, !PT ;  /* 0x0000000304037212 */ /* 0x000fca00078ec0ff */
[----:B------:R-:W-:-:S05]  /*168c0*/  IMAD.IADD R2, R2, 0x1, R3 ;  /* 0x0000000102027824 */ /* 0x000fca00078e0203 */
[----:B------:R-:W-:Y:S01]  /*168d0*/  LOP3.LUT R0, R2, R0, RZ, 0xfc, !PT ;  /* 0x0000000002007212 */ /* 0x000fe200078efcff */
[----:B------:R-:W-:Y:S05]  /*168e0*/  BRA `(.L_x_480) ;  /* 0x0000000000107947 */ /* 0x000fea0003800000 */
.L_x_479:
[----:B------:R-:W-:-:S04]  /*168f0*/  LOP3.LUT R0, R0, 0x80000000, RZ, 0xc0, !PT ;  /* 0x8000000000007812 */ /* 0x000fc800078ec0ff */
[----:B------:R-:W-:Y:S01]  /*16900*/  LOP3.LUT R0, R0, 0x7f800000, RZ, 0xfc, !PT ;  /* 0x7f80000000007812 */ /* 0x000fe200078efcff */
[----:B------:R-:W-:Y:S05]  /*16910*/  BRA `(.L_x_480) ;  /* 0x0000000000047947 */ /* 0x000fea0003800000 */
.L_x_478:
[----:B------:R-:W-:Y:S02]  /*16920*/  LEA R0, R5, R0, 0x17 ;  /* 0x0000000005007211 */ /* 0x000fe400078eb8ff */
.L_x_480:
[----:B------:R-:W-:Y:S05]  /*16930*/  BSYNC B0 ;  /* 0x0000000000007941 */ /* 0x000fea0003800000 */
.L_x_477:
[----:B------:R-:W-:Y:S05]  /*16940*/  BRA `(.L_x_481) ;  /* 0x0000000000207947 */ /* 0x000fea0003800000 */
.L_x_476:
[----:B------:R-:W-:-:S04]  /*16950*/  LOP3.LUT R0, R0, 0x80000000, R2, 0x48, !PT ;  /* 0x8000000000007812 */ /* 0x000fc800078e4802 */
[----:B------:R-:W-:Y:S01]  /*16960*/  LOP3.LUT R0, R0, 0x7f800000, RZ, 0xfc, !PT ;  /* 0x7f80000000007812 */ /* 0x000fe200078efcff */
[----:B------:R-:W-:Y:S05]  /*16970*/  BRA `(.L_x_481) ;  /* 0x0000000000147947 */ /* 0x000fea0003800000 */
.L_x_475:
[----:B------:R-:W-:Y:S01]  /*16980*/  LOP3.LUT R0, R0, 0x80000000, R2, 0x48, !PT ;  /* 0x8000000000007812 */ /* 0x000fe200078e4802 */
[----:B------:R-:W-:Y:S05]  /*16990*/  BRA `(.L_x_481) ;  /* 0x00000000000c7947 */ /* 0x000fea0003800000 */
.L_x_474:
[----:B------:R-:W1:Y:S01]  /*169a0*/  MUFU.RSQ R0, -QNAN ;  /* 0xffc0000000007908 */ /* 0x000e620000001400 */
[----:B------:R-:W-:Y:S05]  /*169b0*/  BRA `(.L_x_481) ;  /* 0x0000000000047947 */ /* 0x000fea0003800000 */
.L_x_473:
[----:B------:R-:W-:-:S07]  /*169c0*/  FADD.FTZ R0, R34, R0 ;  /* 0x0000000022007221 */ /* 0x000fce0000010000 */
.L_x_481:
[----:B------:R-:W-:Y:S05]  /*169d0*/  BSYNC B1 ;  /* 0x0000000000017941 */ /* 0x000fea0003800000 */
.L_x_471:
[----:B------:R-:W-:-:S04]  /*169e0*/  HFMA2 R9, -RZ, RZ, 0, 0 ;  /* 0x00000000ff097431 */ /* 0x000fc800000001ff */
[----:B-1----:R-:W-:Y:S05]  /*169f0*/  RET.REL.NODEC R8 `(_ZN7cutlass13device_kernelINS_4fmha6kernel36Sm100FmhaFwdKernelTmaWarpspecializedIN4cute5tupleIJiiiNS5_IJNS5_IJiiEEEiEEEEEENS1_10collective38Sm100FmhaFwdMainloopTmaWarpspecializedINS_6half_tEffNS5_IJNS4_1CILi256EEENSC_ILi128EEENSC_ILi64EEEEEENS5_IJiNSC_ILi1EEES7_EEENS5_IJiSH_NS5_IJNS5_IJNSC_ILi0EEEiEEEiEEEEEESM_NS9_6NoMaskENS5_IJNSC_ILi2EEESH_SH_EEENSC_ILb0EEEEENS9_38Sm100FmhaFwdEpilogueTmaWarpspecializedISB_fNS5_IJSE_SF_SE_EEESI_NS5_IJSH_S7_EEESQ_EENS2_23PersistentTileSchedulerENS2_41Sm100FmhaCtxKernelWarpspecializedScheduleEEEEEvNT_6ParamsE) ;  /* 0xfffffe9408807950 */ /* 0x002fea0003c3ffff */
.L_x_482:
[----:B------:R-:W-:-:S00]  /*16a00*/  BRA `(.L_x_482) ;  /* 0xfffffffc00fc7947 */ /* 0x000fc0000383ffff */
[----:B------:R-:W-:-:S00]  /*16a10*/  NOP ;  /* 0x0000000000007918 */ /* 0x000fc00000000000 */
        /* <DEDUP_REMOVED lines=14> */
.L_x_487:


//--------------------- .nv.global.init           --------------------------
	.section	.nv.global.init,"aw",@progbits
.nv.global.init:
	.type		$str$23,@object
	.size		$str$23,($str$37 - $str$23)
$str$23:
        /*0000*/ 	.byte	0x0a, 0x00
	.type		$str$37,@object
	.size		$str$37,($str$32 - $str$37)
$str$37:
        /*0002*/ 	.byte	0x3a, 0x00
	.type		$str$32,@object
	.size		$str$32,($str$29 - $str$32)
$str$32:
        /*0004*/ 	.byte	0x5f, 0x00
	.type		$str$29,@object
	.size		$str$29,($str$28 - $str$29)
$str$29:
        /*0006*/ 	.byte	0x25, 0x64, 0x00
	.type		$str$28,@object
	.size		$str$28,($str$30 - $str$28)
$str$28:
        /*0009*/ 	.byte	0x25, 0x63, 0x00
	.type		$str$30,@object
	.size		$str$30,($str$31 - $str$30)
$str$30:
        /*000c*/ 	.byte	0x25, 0x73, 0x00
	.type		$str$31,@object
	.size		$str$31,($str$35 - $str$31)
$str$31:
        /*000f*/ 	.byte	0x20, 0x6f, 0x20, 0x00
	.type		$str$35,@object
	.size		$str$35,($str$22 - $str$35)
$str$35:
        /*0013*/ 	.byte	0x70, 0x74, 0x72, 0x5b, 0x00
	.type		$str$22,@object
	.size		$str$22,($str$34 - $str$22)
$str$22:
        /*0018*/ 	.byte	0x73, 0x4f, 0x3a, 0x20, 0x00
	.type		$str$34,@object
	.size		$str$34,($str$36 - $str$34)
$str$34:
        /*001d*/ 	.byte	0x73, 0x6d, 0x65, 0x6d, 0x5f, 0x00
	.type		$str$36,@object
	.size		$str$36,($str$33 - $str$36)
$str$36:
        /*0023*/ 	.byte	0x62, 0x5d, 0x28, 0x25, 0x70, 0x29, 0x00
	.type		$str$33,@object
	.size		$str$33,($str$27 - $str$33)
$str$33:
        /*002a*/ 	.byte	0x53, 0x77, 0x3c, 0x25, 0x64, 0x2c, 0x25, 0x64, 0x2c, 0x25, 0x64, 0x3e, 0x00
	.type		$str$27,@object
	.size		$str$27,($str$26 - $str$27)
$str$27:
        /*0037*/ 	.byte	0x2f, 0x74, 0x6d, 0x70, 0x2f, 0x63, 0x75, 0x74, 0x6c, 0x61, 0x73, 0x73, 0x5f, 0x73, 0x77, 0x65
        /*0047*/ 	.byte	0x65, 0x70, 0x5f, 0x73, 0x72, 0x63, 0x2f, 0x69, 0x6e, 0x63, 0x6c, 0x75, 0x64, 0x65, 0x2f, 0x63
        /*0057*/ 	.byte	0x75, 0x74, 0x65, 0x2f, 0x61, 0x74, 0x6f, 0x6d, 0x2f, 0x63, 0x6f, 0x70, 0x79, 0x5f, 0x74, 0x72
        /*0067*/ 	.byte	0x61, 0x69, 0x74, 0x73, 0x5f, 0x73, 0x6d, 0x31, 0x30, 0x30, 0x2e, 0x68, 0x70, 0x70, 0x00
	.type		$str$26,@object
	.size		$str$26,(__unnamed_4 - $str$26)
$str$26:
        /*0076*/ 	.byte	0x28, 0x28, 0x75, 0x69, 0x6e, 0x74, 0x33, 0x32, 0x5f, 0x74, 0x28, 0x74, 0x68, 0x72, 0x65, 0x61
        /*0086*/ 	.byte	0x64, 0x49, 0x64, 0x78, 0x2e, 0x78, 0x29, 0x20, 0x2f, 0x20, 0x33, 0x32, 0x29, 0x20, 0x25, 0x20
        /*0096*/ 	.byte	0x34, 0x29, 0x20, 0x3d, 0x3d, 0x20, 0x28, 0x28, 0x28, 0x74, 0x6d, 0x65, 0x6d, 0x5f, 0x61, 0x64
        /*00a6*/ 	.byte	0x64, 0x72, 0x20, 0x3e, 0x3e, 0x20, 0x31, 0x36, 0x29, 0x20, 0x2f, 0x20, 0x33, 0x32, 0x29, 0x20
        /*00b6*/ 	.byte	0x25, 0x20, 0x34, 0x29, 0x00
	.type		__unnamed_4,@object
	.size		__unnamed_4,(__unnamed_1 - __unnamed_4)
__unnamed_4:
        /* <DEDUP_REMOVED lines=37> */
        /*030b*/ 	.byte	0x30, 0x3e, 0x3e, 0x3e, 0x3e, 0x5d, 0x00
	.type		__unnamed_1,@object
	.size		__unnamed_1,(__unnamed_5 - __unnamed_1)
__unnamed_1:
        /* <DEDUP_REMOVED lines=37> */
        /*0562*/ 	.byte	0x3a, 0x43, 0x3c, 0x30, 0x3e, 0x3e, 0x3e, 0x3e, 0x5d, 0x00
	.type		__unnamed_5,@object
	.size		__unnamed_5,(__unnamed_6 - __unnamed_5)
__unnamed_5:
        /* <DEDUP_REMOVED lines=38> */
	.type		__unnamed_6,@object
	.size		__unnamed_6,(__unnamed_7 - __unnamed_6)
__unnamed_6:
        /* <DEDUP_REMOVED lines=37> */
        /*0a16*/ 	.byte	0x74, 0x65, 0x3a, 0x3a, 0x43, 0x3c, 0x30, 0x3e, 0x3e, 0x3e, 0x3e, 0x5d, 0x00
	.type		__unnamed_7,@object
	.size		__unnamed_7,(__unnamed_2 - __unnamed_7)
__unnamed_7:
        /* <DEDUP_REMOVED lines=37> */
        /*0c73*/ 	.byte	0x63, 0x75, 0x74, 0x65, 0x3a, 0x3a, 0x43, 0x3c, 0x30, 0x3e, 0x3e, 0x3e, 0x3e, 0x5d, 0x00
	.type		__unnamed_2,@object
	.size		__unnamed_2,(__unnamed_3 - __unnamed_2)
__unnamed_2:
        /* <DEDUP_REMOVED lines=38> */
	.type		__unnamed_3,@object
	.size		__unnamed_3,(.L_3 - __unnamed_3)
__unnamed_3:
        /* <DEDUP_REMOVED lines=38> */
        /*1142*/ 	.byte	0x3e, 0x3e, 0x5d, 0x00
.L_3:


//--------------------- .nv.shared._ZN7cutlass13device_kernelINS_4fmha6kernel36Sm100FmhaFwdKernelTmaWarpspecializedIN4cute5tupleIJiiiNS5_IJNS5_IJiiEEEiEEEEEENS1_10collective38Sm100FmhaFwdMainloopTmaWarpspecializedINS_6half_tEffNS5_IJNS4_1CILi256EEENSC_ILi128EEENSC_ILi64EEEEEENS5_IJiNSC_ILi1EEES7_EEENS5_IJiSH_NS5_IJNS5_IJNSC_ILi0EEEiEEEiEEEEEESM_NS9_6NoMaskENS5_IJNSC_ILi2EEESH_SH_EEENSC_ILb0EEEEENS9_38Sm100FmhaFwdEpilogueTmaWarpspecializedISB_fNS5_IJSE_SF_SE_EEESI_NS5_IJSH_S7_EEESQ_EENS2_23PersistentTileSchedulerENS2_41Sm100FmhaCtxKernelWarpspecializedScheduleEEEEEvNT_6ParamsE --------------------------
	.section	.nv.shared._ZN7cutlass13device_kernelINS_4fmha6kernel36Sm100FmhaFwdKernelTmaWarpspecializedIN4cute5tupleIJiiiNS5_IJNS5_IJiiEEEiEEEEEENS1_10collective38Sm100FmhaFwdMainloopTmaWarpspecializedINS_6half_tEffNS5_IJNS4_1CILi256EEENSC_ILi128EEENSC_ILi64EEEEEENS5_IJiNSC_ILi1EEES7_EEENS5_IJiSH_NS5_IJNS5_IJNSC_ILi0EEEiEEEiEEEEEESM_NS9_6NoMaskENS5_IJNSC_ILi2EEESH_SH_EEENSC_ILb0EEEEENS9_38Sm100FmhaFwdEpilogueTmaWarpspecializedISB_fNS5_IJSE_SF_SE_EEESI_NS5_IJSH_S7_EEESQ_EENS2_23PersistentTileSchedulerENS2_41Sm100FmhaCtxKernelWarpspecializedScheduleEEEEEvNT_6ParamsE,"aw",@nobits
	.sectionflags	@""
	.align	16
	.zero		1024


//--------------------- .nv.shared.reserved.0     --------------------------
	.section	.nv.shared.reserved.0,"aw",@nobits
	.weak		__nv_reservedSMEM_offset_0_alias
	.size		__nv_reservedSMEM_offset_0_alias, 0, 64
	.other		__nv_reservedSMEM_offset_0_alias,@"STO_CUDA_RESERVED_SHARED STV_DEFAULT"
__nv_reservedSMEM_offset_0_alias:
	.zero		0
.nv.shared.reserved.0:
	.zero		64
	.weak		__nv_reservedSMEM_tcgen05_partition
	.type		__nv_reservedSMEM_tcgen05_partition,@object
	.size		__nv_reservedSMEM_tcgen05_partition,(.L_0 - __nv_reservedSMEM_tcgen05_partition)
__nv_reservedSMEM_tcgen05_partition:
	.zero		32
.L_0:


//--------------------- .nv.global                --------------------------
	.section	.nv.global,"aw",@nobits
.nv.global:
	.type		_ZN39_INTERNAL_3f92f30e_4_k_cu_7d891c0e_29074cute1_E,@object
	.size		_ZN39_INTERNAL_3f92f30e_4_k_cu_7d891c0e_29074cute1_E,(_ZN39_INTERNAL_3f92f30e_4_k_cu_7d891c0e_29074cuda3std3__45__cpo6cbeginE - _ZN39_INTERNAL_3f92f30e_4_k_cu_7d891c0e_29074cute1_E)
_ZN39_INTERNAL_3f92f30e_4_k_cu_7d891c0e_29074cute1_E:
	.zero		1
	.type		_ZN39_INTERNAL_3f92f30e_4_k_cu_7d891c0e_29074cuda3std3__45__cpo6cbeginE,@object
	.size		_ZN39_INTERNAL_3f92f30e_4_k_cu_7d891c0e_29074cuda3std3__45__cpo6cbeginE,(_ZN39_INTERNAL_3f92f30e_4_k_cu_7d891c0e_29074cuda3std3__48in_placeE - _ZN39_INTERNAL_3f92f30e_4_k_cu_7d891c0e_29074cuda3std3__45__cpo6cbeginE)
_ZN39_INTERNAL_3f92f30e_4_k_cu_7d891c0e_29074cuda3std3__45__cpo6cbeginE:
	.zero		1
	.type		_ZN39_INTERNAL_3f92f30e_4_k_cu_7d891c0e_29074cuda3std3__48in_placeE,@object
	.size		_ZN39_INTERNAL_3f92f30e_4_k_cu_7d891c0e_29074cuda3std3__48in_placeE,(_ZN39_INTERNAL_3f92f30e_4_k_cu_7d891c0e_29074cuda3std6ranges3__45__cpo9iter_moveE - _ZN39_INTERNAL_3f92f30e_4_k_cu_7d891c0e_29074cuda3std3__48in_placeE)
_ZN39_INTERNAL_3f92f30e_4_k_cu_7d891c0e_29074cuda3std3__48in_placeE:
	.zero		1
	.type		_ZN39_INTERNAL_3f92f30e_4_k_cu_7d891c0e_29074cuda3std6ranges3__45__cpo9iter_moveE,@object
	.size		_ZN39_INTERNAL_3f92f30e_4_k_cu_7d891c0e_29074cuda3std6ranges3__45__cpo9iter_moveE,(_ZN39_INTERNAL_3f92f30e_4_k_cu_7d891c0e_29074cuda3std3__45__cpo5beginE - _ZN39_INTERNAL_3f92f30e_4_k_cu_7d891c0e_29074cuda3std6ranges3__45__cpo9iter_moveE)
_ZN39_INTERNAL_3f92f30e_4_k_cu_7d891c0e_29074cuda3std6ranges3__45__cpo9iter_moveE:
	.zero		1
	.type		_ZN39_INTERNAL_3f92f30e_4_k_cu_7d891c0e_29074cuda3std3__45__cpo5beginE,@object
	.size		_ZN39_INTERNAL_3f92f30e_4_k_cu_7d891c0e_29074cuda3std3__45__cpo5beginE,(_ZN39_INTERNAL_3f92f30e_4_k_cu_7d891c0e_29074cuda3std3__441_GLOBAL__N__3f92f30e_4_k_cu_7d891c0e_29076ignoreE - _ZN39_INTERNAL_3f92f30e_4_k_cu_7d891c0e_29074cuda3std3__45__cpo5beginE)
_ZN39_INTERNAL_3f92f30e_4_k_cu_7d891c0e_29074cuda3std3__45__cpo5beginE:
	.zero		1
	.type		_ZN39_INTERNAL_3f92f30e_4_k_cu_7d891c0e_29074cuda3std3__441_GLOBAL__N__3f92f30e_4_k_cu_7d891c0e_29076ignoreE,@object
	.size		_ZN39_INTERNAL_3f92f30e_4_k_cu_7d891c0e_29074cuda3std3__441_GLOBAL__N__3f92f30e_4_k_cu_7d891c0e_29076ignoreE,(_ZN39_INTERNAL_3f92f30e_4_k_cu_7d891c0e_29074cute7productE - _ZN39_INTERNAL_3f92f30e_4_k_cu_7d891c0e_29074cuda3std3__441_GLOBAL__N__3f92f30e_4_k_cu_7d891c0e_29076ignoreE)
_ZN39_INTERNAL_3f92f30e_4_k_cu_7d891c0e_29074cuda3std3__441_GLOBAL__N__3f92f30e_4_k_cu_7d891c0e_29076ignoreE:
	.zero		1
	.type		_ZN39_INTERNAL_3f92f30e_4_k_cu_7d891c0e_29074cute7productE,@object
	.size		_ZN39_INTERNAL_3f92f30e_4_k_cu_7d891c0e_29074cute7productE,(_ZN39_INTERNAL_3f92f30e_4_k_cu_7d891c0e_29074cuda3std3__45__cpo3endE - _ZN39_INTERNAL_3f92f30e_4_k_cu_7d891c0e_29074cute7productE)
_ZN39_INTERNAL_3f92f30e_4_k_cu_7d891c0e_29074cute7productE:
	.zero		1
	.type		_ZN39_INTERNAL_3f92f30e_4_k_cu_7d891c0e_29074cuda3std3__45__cpo3endE,@object
	.size		_ZN39_INTERNAL_3f92f30e_4_k_cu_7d891c0e_29074cuda3std3__45__cpo3endE,(_ZN39_INTERNAL_3f92f30e_4_k_cu_7d891c0e_29074cuda3std3__419piecewise_constructE - _ZN39_INTERNAL_3f92f30e_4_k_cu_7d891c0e_29074cuda3std3__45__cpo3endE)
_ZN39_INTERNAL_3f92f30e_4_k_cu_7d891c0e_29074cuda3std3__45__cpo3endE:
	.zero		1
	.type		_ZN39_INTERNAL_3f92f30e_4_k_cu_7d891c0e_29074cuda3std3__419piecewise_constructE,@object
	.size		_ZN39_INTERNAL_3f92f30e_4_k_cu_7d891c0e_29074cuda3std3__419piecewise_constructE,(_ZN39_INTERNAL_3f92f30e_4_k_cu_7d891c0e_29074cuda3std3__45__cpo4cendE - _ZN39_INTERNAL_3f92f30e_4_k_cu_7d891c0e_29074cuda3std3__419piecewise_constructE)
_ZN39_INTERNAL_3f92f30e_4_k_cu_7d891c0e_29074cuda3std3__419piecewise_constructE:
	.zero		1
	.type		_ZN39_INTERNAL_3f92f30e_4_k_cu_7d891c0e_29074cuda3std3__45__cpo4cendE,@object
	.size		_ZN39_INTERNAL_3f92f30e_4_k_cu_7d891c0e_29074cuda3std3__45__cpo4cendE,(_ZN39_INTERNAL_3f92f30e_4_k_cu_7d891c0e_29074cuda3std6ranges3__45__cpo4swapE - _ZN39_INTERNAL_3f92f30e_4_k_cu_7d891c0e_29074cuda3std3__45__cpo4cendE)
_ZN39_INTERNAL_3f92f30e_4_k_cu_7d891c0e_29074cuda3std3__45__cpo4cendE:
	.zero		1
	.type		_ZN39_INTERNAL_3f92f30e_4_k_cu_7d891c0e_29074cuda3std6ranges3__45__cpo4swapE,@object
	.size		_ZN39_INTERNAL_3f92f30e_4_k_cu_7d891c0e_29074cuda3std6ranges3__45__cpo4swapE,(.L_15 - _ZN39_INTERNAL_3f92f30e_4_k_cu_7d891c0e_29074cuda3std6ranges3__45__cpo4swapE)
_ZN39_INTERNAL_3f92f30e_4_k_cu_7d891c0e_29074cuda3std6ranges3__45__cpo4swapE:
	.zero		1
.L_15:


//--------------------- .nv.constant0._ZN7cutlass13device_kernelINS_4fmha6kernel36Sm100FmhaFwdKernelTmaWarpspecializedIN4cute5tupleIJiiiNS5_IJNS5_IJiiEEEiEEEEEENS1_10collective38Sm100FmhaFwdMainloopTmaWarpspecializedINS_6half_tEffNS5_IJNS4_1CILi256EEENSC_ILi128EEENSC_ILi64EEEEEENS5_IJiNSC_ILi1EEES7_EEENS5_IJiSH_NS5_IJNS5_IJNSC_ILi0EEEiEEEiEEEEEESM_NS9_6NoMaskENS5_IJNSC_ILi2EEESH_SH_EEENSC_ILb0EEEEENS9_38Sm100FmhaFwdEpilogueTmaWarpspecializedISB_fNS5_IJSE_SF_SE_EEESI_NS5_IJSH_S7_EEESQ_EENS2_23PersistentTileSchedulerENS2_41Sm100FmhaCtxKernelWarpspecializedScheduleEEEEEvNT_6ParamsE --------------------------
	.section	.nv.constant0._ZN7cutlass13device_kernelINS_4fmha6kernel36Sm100FmhaFwdKernelTmaWarpspecializedIN4cute5tupleIJiiiNS5_IJNS5_IJiiEEEiEEEEEENS1_10collective38Sm100FmhaFwdMainloopTmaWarpspecializedINS_6half_tEffNS5_IJNS4_1CILi256EEENSC_ILi128EEENSC_ILi64EEEEEENS5_IJiNSC_ILi1EEES7_EEENS5_IJiSH_NS5_IJNS5_IJNSC_ILi0EEEiEEEiEEEEEESM_NS9_6NoMaskENS5_IJNSC_ILi2EEESH_SH_EEENSC_ILb0EEEEENS9_38Sm100FmhaFwdEpilogueTmaWarpspecializedISB_fNS5_IJSE_SF_SE_EEESI_NS5_IJSH_S7_EEESQ_EENS2_23PersistentTileSchedulerENS2_41Sm100FmhaCtxKernelWarpspecializedScheduleEEEEEvNT_6ParamsE,"a",@progbits
	.sectionflags	@""
	.align	4
.nv.constant0._ZN7cutlass13device_kernelINS_4fmha6kernel36Sm100FmhaFwdKernelTmaWarpspecializedIN4cute5tupleIJiiiNS5_IJNS5_IJiiEEEiEEEEEENS1_10collective38Sm100FmhaFwdMainloopTmaWarpspecializedINS_6half_tEffNS5_IJNS4_1CILi256EEENSC_ILi128EEENSC_ILi64EEEEEENS5_IJiNSC_ILi1EEES7_EEENS5_IJiSH_NS5_IJNS5_IJNSC_ILi0EEEiEEEiEEEEEESM_NS9_6NoMaskENS5_IJNSC_ILi2EEESH_SH_EEENSC_ILb0EEEEENS9_38Sm100FmhaFwdEpilogueTmaWarpspecializedISB_fNS5_IJSE_SF_SE_EEESI_NS5_IJSH_S7_EEESQ_EENS2_23PersistentTileSchedulerENS2_41Sm100FmhaCtxKernelWarpspecializedScheduleEEEEEvNT_6ParamsE:
	.zero		2432


//--------------------- SYMBOLS --------------------------

	.type		.nv.reservedSmem.offset0,@object
	.size		.nv.reservedSmem.offset0,0x4
	.type		.nv.reservedSmem.cap,@object
	.size		.nv.reservedSmem.cap,0x4
	.type		vprintf,@function
	.type		__assertfail,@function
